//
// Generated by NVIDIA NVVM Compiler
//
// Compiler Build ID: CL-36424714
// Cuda compilation tools, release 13.0, V13.0.88
// Based on NVVM 20.0.0
//

.version 9.0
.target sm_100
.address_size 64

.const .align 8 .b8 data_device[200];
.const .align 4 .b8 rc_x[96] = {1, 0, 0, 0, 130, 128, 0, 0, 138, 128, 0, 0, 0, 128, 0, 128, 139, 128, 0, 0, 1, 0, 0, 128, 129, 128, 0, 128, 9, 128, 0, 0, 138, 0, 0, 0, 136, 0, 0, 0, 9, 128, 0, 128, 10, 0, 0, 128, 139, 128, 0, 128, 139, 0, 0, 0, 137, 128, 0, 0, 3, 128, 0, 0, 2, 128, 0, 0, 128, 0, 0, 0, 10, 128, 0, 0, 10, 0, 0, 128, 129, 128, 0, 128, 128, 128, 0, 0, 1, 0, 0, 128, 8, 128, 0, 128};
.const .align 4 .b8 rc_y[96] = {0, 0, 0, 0, 0, 0, 0, 0, 0, 0, 0, 128, 0, 0, 0, 128, 0, 0, 0, 0, 0, 0, 0, 0, 0, 0, 0, 128, 0, 0, 0, 128, 0, 0, 0, 0, 0, 0, 0, 0, 0, 0, 0, 0, 0, 0, 0, 0, 0, 0, 0, 0, 0, 0, 0, 128, 0, 0, 0, 128, 0, 0, 0, 128, 0, 0, 0, 128, 0, 0, 0, 128, 0, 0, 0, 0, 0, 0, 0, 128, 0, 0, 0, 128, 0, 0, 0, 128, 0, 0, 0, 0, 0, 0, 0, 128};
.const .align 8 .b8 rotmask[8] = {36, 73, 146, 36, 144, 36, 73, 146};
.const .align 8 .b8 rotmask2[8] = {73, 146, 36, 9, 36, 73, 146, 36};
.const .align 8 .b8 rot1finmask[8] = {146, 36, 73, 210, 75, 146, 36, 73};

.entry _Z16clouthash_devicePj(
	.param .u64 .ptr .align 1 _Z16clouthash_devicePj_param_0
)
.maxntid 256
{
	.reg .pred 	%p<6>;
	.reg .b32 	%r<20944>;
	.reg .b64 	%rd<5>;

	ld.param.u64 	%rd2, [_Z16clouthash_devicePj_param_0];
	cvta.to.global.u64 	%rd1, %rd2;
	ld.const.v2.u32 	{%r94, %r97}, [data_device];
	ld.const.v2.u32 	{%r86, %r89}, [data_device+8];
	ld.const.v2.u32 	{%r167, %r170}, [data_device+16];
	ld.const.v2.u32 	{%r323, %r326}, [data_device+24];
	ld.const.v2.u32 	{%r245, %r248}, [data_device+32];
	ld.const.v2.u32 	{%r310, %r313}, [data_device+40];
	ld.const.v2.u32 	{%r102, %r105}, [data_device+48];
	ld.const.v2.u32 	{%r375, %r378}, [data_device+56];
	ld.const.v2.u32 	{%r284, %r287}, [data_device+64];
	ld.const.v2.u32 	{%r115, %r118}, [data_device+72];
	ld.const.v2.u32 	{%r388, %r391}, [data_device+80];
	ld.const.v2.u32 	{%r362, %r365}, [data_device+88];
	ld.const.u32 	%r37, [data_device+100];
	ld.const.v2.u32 	{%r193, %r196}, [data_device+104];
	ld.const.v2.u32 	{%r141, %r144}, [data_device+112];
	ld.const.v2.u32 	{%r232, %r235}, [data_device+120];
	ld.const.v2.u32 	{%r297, %r300}, [data_device+128];
	ld.const.v2.u32 	{%r349, %r352}, [data_device+136];
	ld.const.v2.u32 	{%r336, %r339}, [data_device+144];
	ld.const.v2.u32 	{%r206, %r209}, [data_device+152];
	ld.const.v2.u32 	{%r154, %r157}, [data_device+160];
	ld.const.v2.u32 	{%r271, %r274}, [data_device+168];
	ld.const.v2.u32 	{%r128, %r131}, [data_device+176];
	ld.const.v2.u32 	{%r219, %r222}, [data_device+184];
	ld.const.v2.u32 	{%r258, %r261}, [data_device+192];
	mov.u32 	%r13918, %ctaid.x;
	shl.b32 	%r13919, %r13918, 8;
	mov.u32 	%r13920, %tid.x;
	or.b32  	%r1, %r13919, %r13920;
	ld.const.u32 	%r13921, [rotmask2];
	ld.const.u32 	%r13922, [rot1finmask];
	ld.const.u32 	%r13923, [rotmask];
	ld.const.v2.u32 	{%r13924, %r13925}, [rotmask2];
	ld.const.v2.u32 	{%r13926, %r13927}, [rot1finmask];
	mov.b64 	%rd3, {%r13926, %r13927};
	ld.const.v2.u32 	{%r13928, %r13929}, [rotmask];
	mov.b64 	%rd4, {%r13928, %r13929};
	// begin inline asm
	lop3.b32 %r4, %r94, %r310, %r388, 0x96; lop3.b32 %r4, %r4, %r232, %r154, 0x96; lop3.b32 %r5, %r97, %r313, %r391, 0x96; lop3.b32 %r5, %r5, %r235, %r157, 0x96;
	// end inline asm
	// begin inline asm
	lop3.b32 %r16, %r86, %r102, %r362, 0x96; lop3.b32 %r16, %r16, %r297, %r271, 0x96; lop3.b32 %r17, %r89, %r105, %r365, 0x96; lop3.b32 %r17, %r17, %r300, %r274, 0x96;
	// end inline asm
	// begin inline asm
	lop3.b32 %r28, %r167, %r375, %r1, 0x96; lop3.b32 %r28, %r28, %r349, %r128, 0x96; lop3.b32 %r29, %r170, %r378, %r37, 0x96; lop3.b32 %r29, %r29, %r352, %r131, 0x96;
	// end inline asm
	// begin inline asm
	lop3.b32 %r40, %r323, %r284, %r193, 0x96; lop3.b32 %r40, %r40, %r336, %r219, 0x96; lop3.b32 %r41, %r326, %r287, %r196, 0x96; lop3.b32 %r41, %r41, %r339, %r222, 0x96;
	// end inline asm
	// begin inline asm
	lop3.b32 %r52, %r245, %r115, %r141, 0x96; lop3.b32 %r52, %r52, %r206, %r258, 0x96; lop3.b32 %r53, %r248, %r118, %r144, 0x96; lop3.b32 %r53, %r53, %r209, %r261, 0x96;
	// end inline asm
	// begin inline asm
	shf.l.wrap.b32 %r64, %r5, %r4, 1; shf.l.wrap.b32 %r65, %r4, %r5, 1;
	// end inline asm
	// begin inline asm
	shf.l.wrap.b32 %r68, %r17, %r16, 1; shf.l.wrap.b32 %r69, %r16, %r17, 1;
	// end inline asm
	// begin inline asm
	shf.l.wrap.b32 %r72, %r29, %r28, 1; shf.l.wrap.b32 %r73, %r28, %r29, 1;
	// end inline asm
	// begin inline asm
	shf.l.wrap.b32 %r76, %r41, %r40, 1; shf.l.wrap.b32 %r77, %r40, %r41, 1;
	// end inline asm
	// begin inline asm
	shf.l.wrap.b32 %r80, %r53, %r52, 1; shf.l.wrap.b32 %r81, %r52, %r53, 1;
	// end inline asm
	// begin inline asm
	lop3.b32 %r84, %r86, %r4, %r72, 0x96; lop3.b32 %r85, %r89, %r5, %r73, 0x96;
	// end inline asm
	// begin inline asm
	lop3.b32 %r92, %r94, %r52, %r68, 0x96; lop3.b32 %r93, %r97, %r53, %r69, 0x96;
	// end inline asm
	// begin inline asm
	lop3.b32 %r100, %r102, %r4, %r72, 0x96; lop3.b32 %r101, %r105, %r5, %r73, 0x96;
	// end inline asm
	mov.b32 	%r13892, 44;
	// begin inline asm
	shf.l.wrap.b32 %r108, %r100, %r101, %r13892; shf.l.wrap.b32 %r109, %r101, %r100, %r13892;
	// end inline asm
	// begin inline asm
	lop3.b32 %r113, %r115, %r40, %r64, 0x96; lop3.b32 %r114, %r118, %r41, %r65, 0x96;
	// end inline asm
	mov.b32 	%r13325, 20;
	// begin inline asm
	shf.l.wrap.b32 %r121, %r114, %r113, %r13325; shf.l.wrap.b32 %r122, %r113, %r114, %r13325;
	// end inline asm
	// begin inline asm
	lop3.b32 %r126, %r128, %r16, %r76, 0x96; lop3.b32 %r127, %r131, %r17, %r77, 0x96;
	// end inline asm
	mov.b32 	%r13338, 61;
	// begin inline asm
	shf.l.wrap.b32 %r134, %r126, %r127, %r13338; shf.l.wrap.b32 %r135, %r127, %r126, %r13338;
	// end inline asm
	// begin inline asm
	lop3.b32 %r139, %r141, %r40, %r64, 0x96; lop3.b32 %r140, %r144, %r41, %r65, 0x96;
	// end inline asm
	mov.b32 	%r13351, 39;
	// begin inline asm
	shf.l.wrap.b32 %r147, %r139, %r140, %r13351; shf.l.wrap.b32 %r148, %r140, %r139, %r13351;
	// end inline asm
	// begin inline asm
	lop3.b32 %r152, %r154, %r52, %r68, 0x96; lop3.b32 %r153, %r157, %r53, %r69, 0x96;
	// end inline asm
	mov.b32 	%r13364, 18;
	// begin inline asm
	shf.l.wrap.b32 %r160, %r153, %r152, %r13364; shf.l.wrap.b32 %r161, %r152, %r153, %r13364;
	// end inline asm
	// begin inline asm
	lop3.b32 %r165, %r167, %r16, %r76, 0x96; lop3.b32 %r166, %r170, %r17, %r77, 0x96;
	// end inline asm
	mov.b32 	%r13377, 62;
	// begin inline asm
	shf.l.wrap.b32 %r173, %r165, %r166, %r13377; shf.l.wrap.b32 %r174, %r166, %r165, %r13377;
	// end inline asm
	// begin inline asm
	lop3.b32 %r178, %r1, %r16, %r76, 0x96; lop3.b32 %r179, %r37, %r17, %r77, 0x96;
	// end inline asm
	mov.b32 	%r13909, 43;
	// begin inline asm
	shf.l.wrap.b32 %r186, %r178, %r179, %r13909; shf.l.wrap.b32 %r187, %r179, %r178, %r13909;
	// end inline asm
	// begin inline asm
	lop3.b32 %r191, %r193, %r28, %r80, 0x96; lop3.b32 %r192, %r196, %r29, %r81, 0x96;
	// end inline asm
	mov.b32 	%r13403, 25;
	// begin inline asm
	shf.l.wrap.b32 %r199, %r192, %r191, %r13403; shf.l.wrap.b32 %r200, %r191, %r192, %r13403;
	// end inline asm
	// begin inline asm
	lop3.b32 %r204, %r206, %r40, %r64, 0x96; lop3.b32 %r205, %r209, %r41, %r65, 0x96;
	// end inline asm
	mov.b32 	%r13416, 8;
	// begin inline asm
	shf.l.wrap.b32 %r212, %r205, %r204, %r13416; shf.l.wrap.b32 %r213, %r204, %r205, %r13416;
	// end inline asm
	// begin inline asm
	lop3.b32 %r217, %r219, %r28, %r80, 0x96; lop3.b32 %r218, %r222, %r29, %r81, 0x96;
	// end inline asm
	mov.b32 	%r13429, 56;
	// begin inline asm
	shf.l.wrap.b32 %r225, %r217, %r218, %r13429; shf.l.wrap.b32 %r226, %r218, %r217, %r13429;
	// end inline asm
	// begin inline asm
	lop3.b32 %r230, %r232, %r52, %r68, 0x96; lop3.b32 %r231, %r235, %r53, %r69, 0x96;
	// end inline asm
	mov.b32 	%r13442, 41;
	// begin inline asm
	shf.l.wrap.b32 %r238, %r230, %r231, %r13442; shf.l.wrap.b32 %r239, %r231, %r230, %r13442;
	// end inline asm
	// begin inline asm
	lop3.b32 %r243, %r245, %r40, %r64, 0x96; lop3.b32 %r244, %r248, %r41, %r65, 0x96;
	// end inline asm
	mov.b32 	%r13455, 27;
	// begin inline asm
	shf.l.wrap.b32 %r251, %r244, %r243, %r13455; shf.l.wrap.b32 %r252, %r243, %r244, %r13455;
	// end inline asm
	// begin inline asm
	lop3.b32 %r256, %r258, %r40, %r64, 0x96; lop3.b32 %r257, %r261, %r41, %r65, 0x96;
	// end inline asm
	mov.b32 	%r13468, 14;
	// begin inline asm
	shf.l.wrap.b32 %r264, %r257, %r256, %r13468; shf.l.wrap.b32 %r265, %r256, %r257, %r13468;
	// end inline asm
	// begin inline asm
	lop3.b32 %r269, %r271, %r4, %r72, 0x96; lop3.b32 %r270, %r274, %r5, %r73, 0x96;
	// end inline asm
	mov.b32 	%r13481, 2;
	// begin inline asm
	shf.l.wrap.b32 %r277, %r270, %r269, %r13481; shf.l.wrap.b32 %r278, %r269, %r270, %r13481;
	// end inline asm
	// begin inline asm
	lop3.b32 %r282, %r284, %r28, %r80, 0x96; lop3.b32 %r283, %r287, %r29, %r81, 0x96;
	// end inline asm
	mov.b32 	%r13494, 55;
	// begin inline asm
	shf.l.wrap.b32 %r290, %r282, %r283, %r13494; shf.l.wrap.b32 %r291, %r283, %r282, %r13494;
	// end inline asm
	// begin inline asm
	lop3.b32 %r295, %r297, %r4, %r72, 0x96; lop3.b32 %r296, %r300, %r5, %r73, 0x96;
	// end inline asm
	mov.b32 	%r13507, 45;
	// begin inline asm
	shf.l.wrap.b32 %r303, %r295, %r296, %r13507; shf.l.wrap.b32 %r304, %r296, %r295, %r13507;
	// end inline asm
	// begin inline asm
	lop3.b32 %r308, %r310, %r52, %r68, 0x96; lop3.b32 %r309, %r313, %r53, %r69, 0x96;
	// end inline asm
	mov.b32 	%r13520, 36;
	// begin inline asm
	shf.l.wrap.b32 %r316, %r308, %r309, %r13520; shf.l.wrap.b32 %r317, %r309, %r308, %r13520;
	// end inline asm
	// begin inline asm
	lop3.b32 %r321, %r323, %r28, %r80, 0x96; lop3.b32 %r322, %r326, %r29, %r81, 0x96;
	// end inline asm
	mov.b32 	%r13533, 28;
	// begin inline asm
	shf.l.wrap.b32 %r329, %r322, %r321, %r13533; shf.l.wrap.b32 %r330, %r321, %r322, %r13533;
	// end inline asm
	// begin inline asm
	lop3.b32 %r334, %r336, %r28, %r80, 0x96; lop3.b32 %r335, %r339, %r29, %r81, 0x96;
	// end inline asm
	mov.b32 	%r13546, 21;
	// begin inline asm
	shf.l.wrap.b32 %r342, %r335, %r334, %r13546; shf.l.wrap.b32 %r343, %r334, %r335, %r13546;
	// end inline asm
	// begin inline asm
	lop3.b32 %r347, %r349, %r16, %r76, 0x96; lop3.b32 %r348, %r352, %r17, %r77, 0x96;
	// end inline asm
	mov.b32 	%r13559, 15;
	// begin inline asm
	shf.l.wrap.b32 %r355, %r348, %r347, %r13559; shf.l.wrap.b32 %r356, %r347, %r348, %r13559;
	// end inline asm
	// begin inline asm
	lop3.b32 %r360, %r362, %r4, %r72, 0x96; lop3.b32 %r361, %r365, %r5, %r73, 0x96;
	// end inline asm
	mov.b32 	%r13572, 10;
	// begin inline asm
	shf.l.wrap.b32 %r368, %r361, %r360, %r13572; shf.l.wrap.b32 %r369, %r360, %r361, %r13572;
	// end inline asm
	// begin inline asm
	lop3.b32 %r373, %r375, %r16, %r76, 0x96; lop3.b32 %r374, %r378, %r17, %r77, 0x96;
	// end inline asm
	mov.b32 	%r13585, 6;
	// begin inline asm
	shf.l.wrap.b32 %r381, %r374, %r373, %r13585; shf.l.wrap.b32 %r382, %r373, %r374, %r13585;
	// end inline asm
	// begin inline asm
	lop3.b32 %r386, %r388, %r52, %r68, 0x96; lop3.b32 %r387, %r391, %r53, %r69, 0x96;
	// end inline asm
	mov.b32 	%r13598, 3;
	// begin inline asm
	shf.l.wrap.b32 %r394, %r387, %r386, %r13598; shf.l.wrap.b32 %r395, %r386, %r387, %r13598;
	// end inline asm
	mov.b32 	%r13603, 1;
	// begin inline asm
	shf.l.wrap.b32 %r399, %r85, %r84, %r13603; shf.l.wrap.b32 %r400, %r84, %r85, %r13603;
	// end inline asm
	// begin inline asm
	lop3.b32 %r404, %r92, %r108, %r186, 0xD2; lop3.b32 %r405, %r93, %r109, %r187, 0xD2;
	// end inline asm
	// begin inline asm
	lop3.b32 %r412, %r108, %r186, %r342, 0xD2; lop3.b32 %r413, %r109, %r187, %r343, 0xD2;
	// end inline asm
	// begin inline asm
	lop3.b32 %r420, %r186, %r342, %r264, 0xD2; lop3.b32 %r421, %r187, %r343, %r265, 0xD2;
	// end inline asm
	// begin inline asm
	lop3.b32 %r428, %r342, %r264, %r92, 0xD2; lop3.b32 %r429, %r343, %r265, %r93, 0xD2;
	// end inline asm
	// begin inline asm
	lop3.b32 %r436, %r264, %r92, %r108, 0xD2; lop3.b32 %r437, %r265, %r93, %r109, 0xD2;
	// end inline asm
	// begin inline asm
	lop3.b32 %r444, %r329, %r121, %r394, 0xD2; lop3.b32 %r445, %r330, %r122, %r395, 0xD2;
	// end inline asm
	// begin inline asm
	lop3.b32 %r452, %r121, %r394, %r303, 0xD2; lop3.b32 %r453, %r122, %r395, %r304, 0xD2;
	// end inline asm
	// begin inline asm
	lop3.b32 %r460, %r394, %r303, %r134, 0xD2; lop3.b32 %r461, %r395, %r304, %r135, 0xD2;
	// end inline asm
	// begin inline asm
	lop3.b32 %r468, %r303, %r134, %r329, 0xD2; lop3.b32 %r469, %r304, %r135, %r330, 0xD2;
	// end inline asm
	// begin inline asm
	lop3.b32 %r476, %r134, %r329, %r121, 0xD2; lop3.b32 %r477, %r135, %r330, %r122, 0xD2;
	// end inline asm
	// begin inline asm
	lop3.b32 %r484, %r399, %r381, %r199, 0xD2; lop3.b32 %r485, %r400, %r382, %r200, 0xD2;
	// end inline asm
	// begin inline asm
	lop3.b32 %r492, %r381, %r199, %r212, 0xD2; lop3.b32 %r493, %r382, %r200, %r213, 0xD2;
	// end inline asm
	// begin inline asm
	lop3.b32 %r500, %r199, %r212, %r160, 0xD2; lop3.b32 %r501, %r200, %r213, %r161, 0xD2;
	// end inline asm
	// begin inline asm
	lop3.b32 %r508, %r212, %r160, %r399, 0xD2; lop3.b32 %r509, %r213, %r161, %r400, 0xD2;
	// end inline asm
	// begin inline asm
	lop3.b32 %r516, %r160, %r399, %r381, 0xD2; lop3.b32 %r517, %r161, %r400, %r382, 0xD2;
	// end inline asm
	// begin inline asm
	lop3.b32 %r524, %r251, %r316, %r368, 0xD2; lop3.b32 %r525, %r252, %r317, %r369, 0xD2;
	// end inline asm
	// begin inline asm
	lop3.b32 %r532, %r316, %r368, %r355, 0xD2; lop3.b32 %r533, %r317, %r369, %r356, 0xD2;
	// end inline asm
	// begin inline asm
	lop3.b32 %r540, %r368, %r355, %r225, 0xD2; lop3.b32 %r541, %r369, %r356, %r226, 0xD2;
	// end inline asm
	// begin inline asm
	lop3.b32 %r548, %r355, %r225, %r251, 0xD2; lop3.b32 %r549, %r356, %r226, %r252, 0xD2;
	// end inline asm
	// begin inline asm
	lop3.b32 %r556, %r225, %r251, %r316, 0xD2; lop3.b32 %r557, %r226, %r252, %r317, 0xD2;
	// end inline asm
	// begin inline asm
	lop3.b32 %r564, %r173, %r290, %r147, 0xD2; lop3.b32 %r565, %r174, %r291, %r148, 0xD2;
	// end inline asm
	// begin inline asm
	lop3.b32 %r572, %r290, %r147, %r238, 0xD2; lop3.b32 %r573, %r291, %r148, %r239, 0xD2;
	// end inline asm
	// begin inline asm
	lop3.b32 %r580, %r147, %r238, %r277, 0xD2; lop3.b32 %r581, %r148, %r239, %r278, 0xD2;
	// end inline asm
	// begin inline asm
	lop3.b32 %r588, %r238, %r277, %r173, 0xD2; lop3.b32 %r589, %r239, %r278, %r174, 0xD2;
	// end inline asm
	// begin inline asm
	lop3.b32 %r596, %r277, %r173, %r290, 0xD2; lop3.b32 %r597, %r278, %r174, %r291, 0xD2;
	// end inline asm
	ld.const.u32 	%r13930, [rc_x];
	xor.b32  	%r13931, %r13930, %r404;
	ld.const.u32 	%r13932, [rc_y];
	xor.b32  	%r13933, %r13932, %r405;
	shr.u32 	%r13934, %r13933, 2;
	and.b32  	%r13935, %r13921, %r13934;
	and.b32  	%r13936, %r13922, %r13933;
	or.b32  	%r13937, %r13936, %r13935;
	shf.l.wrap.b32 	%r13938, %r13931, %r13933, 2;
	and.b32  	%r13939, %r13923, %r13938;
	or.b32  	%r697, %r13937, %r13939;
	shf.l.wrap.b32 	%r13940, %r13931, %r13933, 30;
	and.b32  	%r13941, %r13925, %r13940;
	and.b32  	%r13942, %r13927, %r13931;
	or.b32  	%r13943, %r13942, %r13941;
	shl.b32 	%r13944, %r13931, 2;
	and.b32  	%r13945, %r13929, %r13944;
	or.b32  	%r694, %r13943, %r13945;
	shr.u32 	%r13946, %r413, 2;
	and.b32  	%r13947, %r13921, %r13946;
	and.b32  	%r13948, %r13922, %r413;
	or.b32  	%r13949, %r13948, %r13947;
	shf.l.wrap.b32 	%r13950, %r412, %r413, 2;
	and.b32  	%r13951, %r13923, %r13950;
	or.b32  	%r689, %r13949, %r13951;
	shf.l.wrap.b32 	%r13952, %r412, %r413, 30;
	and.b32  	%r13953, %r13925, %r13952;
	and.b32  	%r13954, %r13927, %r412;
	or.b32  	%r13955, %r13954, %r13953;
	shl.b32 	%r13956, %r412, 2;
	and.b32  	%r13957, %r13929, %r13956;
	or.b32  	%r686, %r13955, %r13957;
	shr.u32 	%r13958, %r421, 2;
	and.b32  	%r13959, %r13921, %r13958;
	and.b32  	%r13960, %r13922, %r421;
	or.b32  	%r13961, %r13960, %r13959;
	shf.l.wrap.b32 	%r13962, %r420, %r421, 2;
	and.b32  	%r13963, %r13923, %r13962;
	or.b32  	%r770, %r13961, %r13963;
	shf.l.wrap.b32 	%r13964, %r420, %r421, 30;
	and.b32  	%r13965, %r13925, %r13964;
	and.b32  	%r13966, %r13927, %r420;
	or.b32  	%r13967, %r13966, %r13965;
	shl.b32 	%r13968, %r420, 2;
	and.b32  	%r13969, %r13929, %r13968;
	or.b32  	%r767, %r13967, %r13969;
	shr.u32 	%r13970, %r429, 2;
	and.b32  	%r13971, %r13921, %r13970;
	and.b32  	%r13972, %r13922, %r429;
	or.b32  	%r13973, %r13972, %r13971;
	shf.l.wrap.b32 	%r13974, %r428, %r429, 2;
	and.b32  	%r13975, %r13923, %r13974;
	or.b32  	%r926, %r13973, %r13975;
	shf.l.wrap.b32 	%r13976, %r428, %r429, 30;
	and.b32  	%r13977, %r13925, %r13976;
	and.b32  	%r13978, %r13927, %r428;
	or.b32  	%r13979, %r13978, %r13977;
	shl.b32 	%r13980, %r428, 2;
	and.b32  	%r13981, %r13929, %r13980;
	or.b32  	%r923, %r13979, %r13981;
	shr.u32 	%r13982, %r437, 2;
	and.b32  	%r13983, %r13921, %r13982;
	and.b32  	%r13984, %r13922, %r437;
	or.b32  	%r13985, %r13984, %r13983;
	shf.l.wrap.b32 	%r13986, %r436, %r437, 2;
	and.b32  	%r13987, %r13923, %r13986;
	or.b32  	%r848, %r13985, %r13987;
	shf.l.wrap.b32 	%r13988, %r436, %r437, 30;
	and.b32  	%r13989, %r13925, %r13988;
	and.b32  	%r13990, %r13927, %r436;
	or.b32  	%r13991, %r13990, %r13989;
	shl.b32 	%r13992, %r436, 2;
	and.b32  	%r13993, %r13929, %r13992;
	or.b32  	%r845, %r13991, %r13993;
	shr.u32 	%r13994, %r445, 2;
	and.b32  	%r13995, %r13921, %r13994;
	and.b32  	%r13996, %r13922, %r445;
	or.b32  	%r13997, %r13996, %r13995;
	shf.l.wrap.b32 	%r13998, %r444, %r445, 2;
	and.b32  	%r13999, %r13923, %r13998;
	or.b32  	%r913, %r13997, %r13999;
	shf.l.wrap.b32 	%r14000, %r444, %r445, 30;
	and.b32  	%r14001, %r13925, %r14000;
	and.b32  	%r14002, %r13927, %r444;
	or.b32  	%r14003, %r14002, %r14001;
	shl.b32 	%r14004, %r444, 2;
	and.b32  	%r14005, %r13929, %r14004;
	or.b32  	%r910, %r14003, %r14005;
	shr.u32 	%r14006, %r453, 2;
	and.b32  	%r14007, %r13921, %r14006;
	and.b32  	%r14008, %r13922, %r453;
	or.b32  	%r14009, %r14008, %r14007;
	shf.l.wrap.b32 	%r14010, %r452, %r453, 2;
	and.b32  	%r14011, %r13923, %r14010;
	or.b32  	%r705, %r14009, %r14011;
	shf.l.wrap.b32 	%r14012, %r452, %r453, 30;
	and.b32  	%r14013, %r13925, %r14012;
	and.b32  	%r14014, %r13927, %r452;
	or.b32  	%r14015, %r14014, %r14013;
	shl.b32 	%r14016, %r452, 2;
	and.b32  	%r14017, %r13929, %r14016;
	or.b32  	%r702, %r14015, %r14017;
	shr.u32 	%r14018, %r461, 2;
	and.b32  	%r14019, %r13921, %r14018;
	and.b32  	%r14020, %r13922, %r461;
	or.b32  	%r14021, %r14020, %r14019;
	shf.l.wrap.b32 	%r14022, %r460, %r461, 2;
	and.b32  	%r14023, %r13923, %r14022;
	or.b32  	%r978, %r14021, %r14023;
	shf.l.wrap.b32 	%r14024, %r460, %r461, 30;
	and.b32  	%r14025, %r13925, %r14024;
	and.b32  	%r14026, %r13927, %r460;
	or.b32  	%r14027, %r14026, %r14025;
	shl.b32 	%r14028, %r460, 2;
	and.b32  	%r14029, %r13929, %r14028;
	or.b32  	%r975, %r14027, %r14029;
	shr.u32 	%r14030, %r469, 2;
	and.b32  	%r14031, %r13921, %r14030;
	and.b32  	%r14032, %r13922, %r469;
	or.b32  	%r14033, %r14032, %r14031;
	shf.l.wrap.b32 	%r14034, %r468, %r469, 2;
	and.b32  	%r14035, %r13923, %r14034;
	or.b32  	%r887, %r14033, %r14035;
	shf.l.wrap.b32 	%r14036, %r468, %r469, 30;
	and.b32  	%r14037, %r13925, %r14036;
	and.b32  	%r14038, %r13927, %r468;
	or.b32  	%r14039, %r14038, %r14037;
	shl.b32 	%r14040, %r468, 2;
	and.b32  	%r14041, %r13929, %r14040;
	or.b32  	%r884, %r14039, %r14041;
	shr.u32 	%r14042, %r477, 2;
	and.b32  	%r14043, %r13921, %r14042;
	and.b32  	%r14044, %r13922, %r477;
	or.b32  	%r14045, %r14044, %r14043;
	shf.l.wrap.b32 	%r14046, %r476, %r477, 2;
	and.b32  	%r14047, %r13923, %r14046;
	or.b32  	%r718, %r14045, %r14047;
	shf.l.wrap.b32 	%r14048, %r476, %r477, 30;
	and.b32  	%r14049, %r13925, %r14048;
	and.b32  	%r14050, %r13927, %r476;
	or.b32  	%r14051, %r14050, %r14049;
	shl.b32 	%r14052, %r476, 2;
	and.b32  	%r14053, %r13929, %r14052;
	or.b32  	%r715, %r14051, %r14053;
	shr.u32 	%r14054, %r485, 2;
	and.b32  	%r14055, %r13921, %r14054;
	and.b32  	%r14056, %r13922, %r485;
	or.b32  	%r14057, %r14056, %r14055;
	shf.l.wrap.b32 	%r14058, %r484, %r485, 2;
	and.b32  	%r14059, %r13923, %r14058;
	or.b32  	%r991, %r14057, %r14059;
	shf.l.wrap.b32 	%r14060, %r484, %r485, 30;
	and.b32  	%r14061, %r13925, %r14060;
	and.b32  	%r14062, %r13927, %r484;
	or.b32  	%r14063, %r14062, %r14061;
	shl.b32 	%r14064, %r484, 2;
	and.b32  	%r14065, %r13929, %r14064;
	or.b32  	%r988, %r14063, %r14065;
	shr.u32 	%r14066, %r493, 2;
	and.b32  	%r14067, %r13921, %r14066;
	and.b32  	%r14068, %r13922, %r493;
	or.b32  	%r14069, %r14068, %r14067;
	shf.l.wrap.b32 	%r14070, %r492, %r493, 2;
	and.b32  	%r14071, %r13923, %r14070;
	or.b32  	%r965, %r14069, %r14071;
	shf.l.wrap.b32 	%r14072, %r492, %r493, 30;
	and.b32  	%r14073, %r13925, %r14072;
	and.b32  	%r14074, %r13927, %r492;
	or.b32  	%r14075, %r14074, %r14073;
	shl.b32 	%r14076, %r492, 2;
	and.b32  	%r14077, %r13929, %r14076;
	or.b32  	%r962, %r14075, %r14077;
	shr.u32 	%r14078, %r501, 2;
	and.b32  	%r14079, %r13921, %r14078;
	and.b32  	%r14080, %r13922, %r501;
	or.b32  	%r14081, %r14080, %r14079;
	shf.l.wrap.b32 	%r14082, %r500, %r501, 2;
	and.b32  	%r14083, %r13923, %r14082;
	or.b32  	%r783, %r14081, %r14083;
	shf.l.wrap.b32 	%r14084, %r500, %r501, 30;
	and.b32  	%r14085, %r13925, %r14084;
	and.b32  	%r14086, %r13927, %r500;
	or.b32  	%r14087, %r14086, %r14085;
	shl.b32 	%r14088, %r500, 2;
	and.b32  	%r14089, %r13929, %r14088;
	or.b32  	%r780, %r14087, %r14089;
	shr.u32 	%r14090, %r509, 2;
	and.b32  	%r14091, %r13921, %r14090;
	and.b32  	%r14092, %r13922, %r509;
	or.b32  	%r14093, %r14092, %r14091;
	shf.l.wrap.b32 	%r14094, %r508, %r509, 2;
	and.b32  	%r14095, %r13923, %r14094;
	or.b32  	%r796, %r14093, %r14095;
	shf.l.wrap.b32 	%r14096, %r508, %r509, 30;
	and.b32  	%r14097, %r13925, %r14096;
	and.b32  	%r14098, %r13927, %r508;
	or.b32  	%r14099, %r14098, %r14097;
	shl.b32 	%r14100, %r508, 2;
	and.b32  	%r14101, %r13929, %r14100;
	or.b32  	%r793, %r14099, %r14101;
	shr.u32 	%r14102, %r517, 2;
	and.b32  	%r14103, %r13921, %r14102;
	and.b32  	%r14104, %r13922, %r517;
	or.b32  	%r14105, %r14104, %r14103;
	shf.l.wrap.b32 	%r14106, %r516, %r517, 2;
	and.b32  	%r14107, %r13923, %r14106;
	or.b32  	%r744, %r14105, %r14107;
	shf.l.wrap.b32 	%r14108, %r516, %r517, 30;
	and.b32  	%r14109, %r13925, %r14108;
	and.b32  	%r14110, %r13927, %r516;
	or.b32  	%r14111, %r14110, %r14109;
	shl.b32 	%r14112, %r516, 2;
	and.b32  	%r14113, %r13929, %r14112;
	or.b32  	%r741, %r14111, %r14113;
	shr.u32 	%r14114, %r525, 2;
	and.b32  	%r14115, %r13921, %r14114;
	and.b32  	%r14116, %r13922, %r525;
	or.b32  	%r14117, %r14116, %r14115;
	shf.l.wrap.b32 	%r14118, %r524, %r525, 2;
	and.b32  	%r14119, %r13923, %r14118;
	or.b32  	%r835, %r14117, %r14119;
	shf.l.wrap.b32 	%r14120, %r524, %r525, 30;
	and.b32  	%r14121, %r13925, %r14120;
	and.b32  	%r14122, %r13927, %r524;
	or.b32  	%r14123, %r14122, %r14121;
	shl.b32 	%r14124, %r524, 2;
	and.b32  	%r14125, %r13929, %r14124;
	or.b32  	%r832, %r14123, %r14125;
	shr.u32 	%r14126, %r533, 2;
	and.b32  	%r14127, %r13921, %r14126;
	and.b32  	%r14128, %r13922, %r533;
	or.b32  	%r14129, %r14128, %r14127;
	shf.l.wrap.b32 	%r14130, %r532, %r533, 2;
	and.b32  	%r14131, %r13923, %r14130;
	or.b32  	%r900, %r14129, %r14131;
	shf.l.wrap.b32 	%r14132, %r532, %r533, 30;
	and.b32  	%r14133, %r13925, %r14132;
	and.b32  	%r14134, %r13927, %r532;
	or.b32  	%r14135, %r14134, %r14133;
	shl.b32 	%r14136, %r532, 2;
	and.b32  	%r14137, %r13929, %r14136;
	or.b32  	%r897, %r14135, %r14137;
	shr.u32 	%r14138, %r541, 2;
	and.b32  	%r14139, %r13921, %r14138;
	and.b32  	%r14140, %r13922, %r541;
	or.b32  	%r14141, %r14140, %r14139;
	shf.l.wrap.b32 	%r14142, %r540, %r541, 2;
	and.b32  	%r14143, %r13923, %r14142;
	or.b32  	%r952, %r14141, %r14143;
	shf.l.wrap.b32 	%r14144, %r540, %r541, 30;
	and.b32  	%r14145, %r13925, %r14144;
	and.b32  	%r14146, %r13927, %r540;
	or.b32  	%r14147, %r14146, %r14145;
	shl.b32 	%r14148, %r540, 2;
	and.b32  	%r14149, %r13929, %r14148;
	or.b32  	%r949, %r14147, %r14149;
	shr.u32 	%r14150, %r549, 2;
	and.b32  	%r14151, %r13921, %r14150;
	and.b32  	%r14152, %r13922, %r549;
	or.b32  	%r14153, %r14152, %r14151;
	shf.l.wrap.b32 	%r14154, %r548, %r549, 2;
	and.b32  	%r14155, %r13923, %r14154;
	or.b32  	%r939, %r14153, %r14155;
	shf.l.wrap.b32 	%r14156, %r548, %r549, 30;
	and.b32  	%r14157, %r13925, %r14156;
	and.b32  	%r14158, %r13927, %r548;
	or.b32  	%r14159, %r14158, %r14157;
	shl.b32 	%r14160, %r548, 2;
	and.b32  	%r14161, %r13929, %r14160;
	or.b32  	%r936, %r14159, %r14161;
	shr.u32 	%r14162, %r557, 2;
	and.b32  	%r14163, %r13921, %r14162;
	and.b32  	%r14164, %r13922, %r557;
	or.b32  	%r14165, %r14164, %r14163;
	shf.l.wrap.b32 	%r14166, %r556, %r557, 2;
	and.b32  	%r14167, %r13923, %r14166;
	or.b32  	%r809, %r14165, %r14167;
	shf.l.wrap.b32 	%r14168, %r556, %r557, 30;
	and.b32  	%r14169, %r13925, %r14168;
	and.b32  	%r14170, %r13927, %r556;
	or.b32  	%r14171, %r14170, %r14169;
	shl.b32 	%r14172, %r556, 2;
	and.b32  	%r14173, %r13929, %r14172;
	or.b32  	%r806, %r14171, %r14173;
	shr.u32 	%r14174, %r565, 2;
	and.b32  	%r14175, %r13921, %r14174;
	and.b32  	%r14176, %r13922, %r565;
	or.b32  	%r14177, %r14176, %r14175;
	shf.l.wrap.b32 	%r14178, %r564, %r565, 2;
	and.b32  	%r14179, %r13923, %r14178;
	or.b32  	%r757, %r14177, %r14179;
	shf.l.wrap.b32 	%r14180, %r564, %r565, 30;
	and.b32  	%r14181, %r13925, %r14180;
	and.b32  	%r14182, %r13927, %r564;
	or.b32  	%r14183, %r14182, %r14181;
	shl.b32 	%r14184, %r564, 2;
	and.b32  	%r14185, %r13929, %r14184;
	or.b32  	%r754, %r14183, %r14185;
	shr.u32 	%r14186, %r573, 2;
	and.b32  	%r14187, %r13921, %r14186;
	and.b32  	%r14188, %r13922, %r573;
	or.b32  	%r14189, %r14188, %r14187;
	shf.l.wrap.b32 	%r14190, %r572, %r573, 2;
	and.b32  	%r14191, %r13923, %r14190;
	or.b32  	%r874, %r14189, %r14191;
	shf.l.wrap.b32 	%r14192, %r572, %r573, 30;
	and.b32  	%r14193, %r13925, %r14192;
	and.b32  	%r14194, %r13927, %r572;
	or.b32  	%r14195, %r14194, %r14193;
	shl.b32 	%r14196, %r572, 2;
	and.b32  	%r14197, %r13929, %r14196;
	or.b32  	%r871, %r14195, %r14197;
	shr.u32 	%r14198, %r581, 2;
	and.b32  	%r14199, %r13921, %r14198;
	and.b32  	%r14200, %r13922, %r581;
	or.b32  	%r14201, %r14200, %r14199;
	shf.l.wrap.b32 	%r14202, %r580, %r581, 2;
	and.b32  	%r14203, %r13923, %r14202;
	or.b32  	%r731, %r14201, %r14203;
	shf.l.wrap.b32 	%r14204, %r580, %r581, 30;
	and.b32  	%r14205, %r13925, %r14204;
	and.b32  	%r14206, %r13927, %r580;
	or.b32  	%r14207, %r14206, %r14205;
	shl.b32 	%r14208, %r580, 2;
	and.b32  	%r14209, %r13929, %r14208;
	or.b32  	%r728, %r14207, %r14209;
	shr.u32 	%r14210, %r589, 2;
	and.b32  	%r14211, %r13921, %r14210;
	and.b32  	%r14212, %r13922, %r589;
	or.b32  	%r14213, %r14212, %r14211;
	shf.l.wrap.b32 	%r14214, %r588, %r589, 2;
	and.b32  	%r14215, %r13923, %r14214;
	or.b32  	%r822, %r14213, %r14215;
	shf.l.wrap.b32 	%r14216, %r588, %r589, 30;
	and.b32  	%r14217, %r13925, %r14216;
	and.b32  	%r14218, %r13927, %r588;
	or.b32  	%r14219, %r14218, %r14217;
	shl.b32 	%r14220, %r588, 2;
	and.b32  	%r14221, %r13929, %r14220;
	or.b32  	%r819, %r14219, %r14221;
	shr.u32 	%r14222, %r597, 2;
	and.b32  	%r14223, %r13921, %r14222;
	and.b32  	%r14224, %r13922, %r597;
	or.b32  	%r14225, %r14224, %r14223;
	shf.l.wrap.b32 	%r14226, %r596, %r597, 2;
	and.b32  	%r14227, %r13923, %r14226;
	or.b32  	%r861, %r14225, %r14227;
	shf.l.wrap.b32 	%r14228, %r596, %r597, 30;
	and.b32  	%r14229, %r13925, %r14228;
	and.b32  	%r14230, %r13927, %r596;
	or.b32  	%r14231, %r14230, %r14229;
	shl.b32 	%r14232, %r596, 2;
	and.b32  	%r14233, %r13929, %r14232;
	or.b32  	%r858, %r14231, %r14233;
	// begin inline asm
	lop3.b32 %r604, %r694, %r910, %r988, 0x96; lop3.b32 %r604, %r604, %r832, %r754, 0x96; lop3.b32 %r605, %r697, %r913, %r991, 0x96; lop3.b32 %r605, %r605, %r835, %r757, 0x96;
	// end inline asm
	// begin inline asm
	lop3.b32 %r616, %r686, %r702, %r962, 0x96; lop3.b32 %r616, %r616, %r897, %r871, 0x96; lop3.b32 %r617, %r689, %r705, %r965, 0x96; lop3.b32 %r617, %r617, %r900, %r874, 0x96;
	// end inline asm
	// begin inline asm
	lop3.b32 %r628, %r767, %r975, %r780, 0x96; lop3.b32 %r628, %r628, %r949, %r728, 0x96; lop3.b32 %r629, %r770, %r978, %r783, 0x96; lop3.b32 %r629, %r629, %r952, %r731, 0x96;
	// end inline asm
	// begin inline asm
	lop3.b32 %r640, %r923, %r884, %r793, 0x96; lop3.b32 %r640, %r640, %r936, %r819, 0x96; lop3.b32 %r641, %r926, %r887, %r796, 0x96; lop3.b32 %r641, %r641, %r939, %r822, 0x96;
	// end inline asm
	// begin inline asm
	lop3.b32 %r652, %r845, %r715, %r741, 0x96; lop3.b32 %r652, %r652, %r806, %r858, 0x96; lop3.b32 %r653, %r848, %r718, %r744, 0x96; lop3.b32 %r653, %r653, %r809, %r861, 0x96;
	// end inline asm
	// begin inline asm
	shf.l.wrap.b32 %r664, %r605, %r604, 1; shf.l.wrap.b32 %r665, %r604, %r605, 1;
	// end inline asm
	// begin inline asm
	shf.l.wrap.b32 %r668, %r617, %r616, 1; shf.l.wrap.b32 %r669, %r616, %r617, 1;
	// end inline asm
	// begin inline asm
	shf.l.wrap.b32 %r672, %r629, %r628, 1; shf.l.wrap.b32 %r673, %r628, %r629, 1;
	// end inline asm
	// begin inline asm
	shf.l.wrap.b32 %r676, %r641, %r640, 1; shf.l.wrap.b32 %r677, %r640, %r641, 1;
	// end inline asm
	// begin inline asm
	shf.l.wrap.b32 %r680, %r653, %r652, 1; shf.l.wrap.b32 %r681, %r652, %r653, 1;
	// end inline asm
	// begin inline asm
	lop3.b32 %r684, %r686, %r604, %r672, 0x96; lop3.b32 %r685, %r689, %r605, %r673, 0x96;
	// end inline asm
	// begin inline asm
	lop3.b32 %r692, %r694, %r652, %r668, 0x96; lop3.b32 %r693, %r697, %r653, %r669, 0x96;
	// end inline asm
	// begin inline asm
	lop3.b32 %r700, %r702, %r604, %r672, 0x96; lop3.b32 %r701, %r705, %r605, %r673, 0x96;
	// end inline asm
	// begin inline asm
	shf.l.wrap.b32 %r708, %r700, %r701, %r13892; shf.l.wrap.b32 %r709, %r701, %r700, %r13892;
	// end inline asm
	// begin inline asm
	lop3.b32 %r713, %r715, %r640, %r664, 0x96; lop3.b32 %r714, %r718, %r641, %r665, 0x96;
	// end inline asm
	// begin inline asm
	shf.l.wrap.b32 %r721, %r714, %r713, %r13325; shf.l.wrap.b32 %r722, %r713, %r714, %r13325;
	// end inline asm
	// begin inline asm
	lop3.b32 %r726, %r728, %r616, %r676, 0x96; lop3.b32 %r727, %r731, %r617, %r677, 0x96;
	// end inline asm
	// begin inline asm
	shf.l.wrap.b32 %r734, %r726, %r727, %r13338; shf.l.wrap.b32 %r735, %r727, %r726, %r13338;
	// end inline asm
	// begin inline asm
	lop3.b32 %r739, %r741, %r640, %r664, 0x96; lop3.b32 %r740, %r744, %r641, %r665, 0x96;
	// end inline asm
	// begin inline asm
	shf.l.wrap.b32 %r747, %r739, %r740, %r13351; shf.l.wrap.b32 %r748, %r740, %r739, %r13351;
	// end inline asm
	// begin inline asm
	lop3.b32 %r752, %r754, %r652, %r668, 0x96; lop3.b32 %r753, %r757, %r653, %r669, 0x96;
	// end inline asm
	// begin inline asm
	shf.l.wrap.b32 %r760, %r753, %r752, %r13364; shf.l.wrap.b32 %r761, %r752, %r753, %r13364;
	// end inline asm
	// begin inline asm
	lop3.b32 %r765, %r767, %r616, %r676, 0x96; lop3.b32 %r766, %r770, %r617, %r677, 0x96;
	// end inline asm
	// begin inline asm
	shf.l.wrap.b32 %r773, %r765, %r766, %r13377; shf.l.wrap.b32 %r774, %r766, %r765, %r13377;
	// end inline asm
	// begin inline asm
	lop3.b32 %r778, %r780, %r616, %r676, 0x96; lop3.b32 %r779, %r783, %r617, %r677, 0x96;
	// end inline asm
	// begin inline asm
	shf.l.wrap.b32 %r786, %r778, %r779, %r13909; shf.l.wrap.b32 %r787, %r779, %r778, %r13909;
	// end inline asm
	// begin inline asm
	lop3.b32 %r791, %r793, %r628, %r680, 0x96; lop3.b32 %r792, %r796, %r629, %r681, 0x96;
	// end inline asm
	// begin inline asm
	shf.l.wrap.b32 %r799, %r792, %r791, %r13403; shf.l.wrap.b32 %r800, %r791, %r792, %r13403;
	// end inline asm
	// begin inline asm
	lop3.b32 %r804, %r806, %r640, %r664, 0x96; lop3.b32 %r805, %r809, %r641, %r665, 0x96;
	// end inline asm
	// begin inline asm
	shf.l.wrap.b32 %r812, %r805, %r804, %r13416; shf.l.wrap.b32 %r813, %r804, %r805, %r13416;
	// end inline asm
	// begin inline asm
	lop3.b32 %r817, %r819, %r628, %r680, 0x96; lop3.b32 %r818, %r822, %r629, %r681, 0x96;
	// end inline asm
	// begin inline asm
	shf.l.wrap.b32 %r825, %r817, %r818, %r13429; shf.l.wrap.b32 %r826, %r818, %r817, %r13429;
	// end inline asm
	// begin inline asm
	lop3.b32 %r830, %r832, %r652, %r668, 0x96; lop3.b32 %r831, %r835, %r653, %r669, 0x96;
	// end inline asm
	// begin inline asm
	shf.l.wrap.b32 %r838, %r830, %r831, %r13442; shf.l.wrap.b32 %r839, %r831, %r830, %r13442;
	// end inline asm
	// begin inline asm
	lop3.b32 %r843, %r845, %r640, %r664, 0x96; lop3.b32 %r844, %r848, %r641, %r665, 0x96;
	// end inline asm
	// begin inline asm
	shf.l.wrap.b32 %r851, %r844, %r843, %r13455; shf.l.wrap.b32 %r852, %r843, %r844, %r13455;
	// end inline asm
	// begin inline asm
	lop3.b32 %r856, %r858, %r640, %r664, 0x96; lop3.b32 %r857, %r861, %r641, %r665, 0x96;
	// end inline asm
	// begin inline asm
	shf.l.wrap.b32 %r864, %r857, %r856, %r13468; shf.l.wrap.b32 %r865, %r856, %r857, %r13468;
	// end inline asm
	// begin inline asm
	lop3.b32 %r869, %r871, %r604, %r672, 0x96; lop3.b32 %r870, %r874, %r605, %r673, 0x96;
	// end inline asm
	// begin inline asm
	shf.l.wrap.b32 %r877, %r870, %r869, %r13481; shf.l.wrap.b32 %r878, %r869, %r870, %r13481;
	// end inline asm
	// begin inline asm
	lop3.b32 %r882, %r884, %r628, %r680, 0x96; lop3.b32 %r883, %r887, %r629, %r681, 0x96;
	// end inline asm
	// begin inline asm
	shf.l.wrap.b32 %r890, %r882, %r883, %r13494; shf.l.wrap.b32 %r891, %r883, %r882, %r13494;
	// end inline asm
	// begin inline asm
	lop3.b32 %r895, %r897, %r604, %r672, 0x96; lop3.b32 %r896, %r900, %r605, %r673, 0x96;
	// end inline asm
	// begin inline asm
	shf.l.wrap.b32 %r903, %r895, %r896, %r13507; shf.l.wrap.b32 %r904, %r896, %r895, %r13507;
	// end inline asm
	// begin inline asm
	lop3.b32 %r908, %r910, %r652, %r668, 0x96; lop3.b32 %r909, %r913, %r653, %r669, 0x96;
	// end inline asm
	// begin inline asm
	shf.l.wrap.b32 %r916, %r908, %r909, %r13520; shf.l.wrap.b32 %r917, %r909, %r908, %r13520;
	// end inline asm
	// begin inline asm
	lop3.b32 %r921, %r923, %r628, %r680, 0x96; lop3.b32 %r922, %r926, %r629, %r681, 0x96;
	// end inline asm
	// begin inline asm
	shf.l.wrap.b32 %r929, %r922, %r921, %r13533; shf.l.wrap.b32 %r930, %r921, %r922, %r13533;
	// end inline asm
	// begin inline asm
	lop3.b32 %r934, %r936, %r628, %r680, 0x96; lop3.b32 %r935, %r939, %r629, %r681, 0x96;
	// end inline asm
	// begin inline asm
	shf.l.wrap.b32 %r942, %r935, %r934, %r13546; shf.l.wrap.b32 %r943, %r934, %r935, %r13546;
	// end inline asm
	// begin inline asm
	lop3.b32 %r947, %r949, %r616, %r676, 0x96; lop3.b32 %r948, %r952, %r617, %r677, 0x96;
	// end inline asm
	// begin inline asm
	shf.l.wrap.b32 %r955, %r948, %r947, %r13559; shf.l.wrap.b32 %r956, %r947, %r948, %r13559;
	// end inline asm
	// begin inline asm
	lop3.b32 %r960, %r962, %r604, %r672, 0x96; lop3.b32 %r961, %r965, %r605, %r673, 0x96;
	// end inline asm
	// begin inline asm
	shf.l.wrap.b32 %r968, %r961, %r960, %r13572; shf.l.wrap.b32 %r969, %r960, %r961, %r13572;
	// end inline asm
	// begin inline asm
	lop3.b32 %r973, %r975, %r616, %r676, 0x96; lop3.b32 %r974, %r978, %r617, %r677, 0x96;
	// end inline asm
	// begin inline asm
	shf.l.wrap.b32 %r981, %r974, %r973, %r13585; shf.l.wrap.b32 %r982, %r973, %r974, %r13585;
	// end inline asm
	// begin inline asm
	lop3.b32 %r986, %r988, %r652, %r668, 0x96; lop3.b32 %r987, %r991, %r653, %r669, 0x96;
	// end inline asm
	// begin inline asm
	shf.l.wrap.b32 %r994, %r987, %r986, %r13598; shf.l.wrap.b32 %r995, %r986, %r987, %r13598;
	// end inline asm
	// begin inline asm
	shf.l.wrap.b32 %r999, %r685, %r684, %r13603; shf.l.wrap.b32 %r1000, %r684, %r685, %r13603;
	// end inline asm
	// begin inline asm
	lop3.b32 %r1004, %r692, %r708, %r786, 0xD2; lop3.b32 %r1005, %r693, %r709, %r787, 0xD2;
	// end inline asm
	// begin inline asm
	lop3.b32 %r1012, %r708, %r786, %r942, 0xD2; lop3.b32 %r1013, %r709, %r787, %r943, 0xD2;
	// end inline asm
	// begin inline asm
	lop3.b32 %r1020, %r786, %r942, %r864, 0xD2; lop3.b32 %r1021, %r787, %r943, %r865, 0xD2;
	// end inline asm
	// begin inline asm
	lop3.b32 %r1028, %r942, %r864, %r692, 0xD2; lop3.b32 %r1029, %r943, %r865, %r693, 0xD2;
	// end inline asm
	// begin inline asm
	lop3.b32 %r1036, %r864, %r692, %r708, 0xD2; lop3.b32 %r1037, %r865, %r693, %r709, 0xD2;
	// end inline asm
	// begin inline asm
	lop3.b32 %r1044, %r929, %r721, %r994, 0xD2; lop3.b32 %r1045, %r930, %r722, %r995, 0xD2;
	// end inline asm
	// begin inline asm
	lop3.b32 %r1052, %r721, %r994, %r903, 0xD2; lop3.b32 %r1053, %r722, %r995, %r904, 0xD2;
	// end inline asm
	// begin inline asm
	lop3.b32 %r1060, %r994, %r903, %r734, 0xD2; lop3.b32 %r1061, %r995, %r904, %r735, 0xD2;
	// end inline asm
	// begin inline asm
	lop3.b32 %r1068, %r903, %r734, %r929, 0xD2; lop3.b32 %r1069, %r904, %r735, %r930, 0xD2;
	// end inline asm
	// begin inline asm
	lop3.b32 %r1076, %r734, %r929, %r721, 0xD2; lop3.b32 %r1077, %r735, %r930, %r722, 0xD2;
	// end inline asm
	// begin inline asm
	lop3.b32 %r1084, %r999, %r981, %r799, 0xD2; lop3.b32 %r1085, %r1000, %r982, %r800, 0xD2;
	// end inline asm
	// begin inline asm
	lop3.b32 %r1092, %r981, %r799, %r812, 0xD2; lop3.b32 %r1093, %r982, %r800, %r813, 0xD2;
	// end inline asm
	// begin inline asm
	lop3.b32 %r1100, %r799, %r812, %r760, 0xD2; lop3.b32 %r1101, %r800, %r813, %r761, 0xD2;
	// end inline asm
	// begin inline asm
	lop3.b32 %r1108, %r812, %r760, %r999, 0xD2; lop3.b32 %r1109, %r813, %r761, %r1000, 0xD2;
	// end inline asm
	// begin inline asm
	lop3.b32 %r1116, %r760, %r999, %r981, 0xD2; lop3.b32 %r1117, %r761, %r1000, %r982, 0xD2;
	// end inline asm
	// begin inline asm
	lop3.b32 %r1124, %r851, %r916, %r968, 0xD2; lop3.b32 %r1125, %r852, %r917, %r969, 0xD2;
	// end inline asm
	// begin inline asm
	lop3.b32 %r1132, %r916, %r968, %r955, 0xD2; lop3.b32 %r1133, %r917, %r969, %r956, 0xD2;
	// end inline asm
	// begin inline asm
	lop3.b32 %r1140, %r968, %r955, %r825, 0xD2; lop3.b32 %r1141, %r969, %r956, %r826, 0xD2;
	// end inline asm
	// begin inline asm
	lop3.b32 %r1148, %r955, %r825, %r851, 0xD2; lop3.b32 %r1149, %r956, %r826, %r852, 0xD2;
	// end inline asm
	// begin inline asm
	lop3.b32 %r1156, %r825, %r851, %r916, 0xD2; lop3.b32 %r1157, %r826, %r852, %r917, 0xD2;
	// end inline asm
	// begin inline asm
	lop3.b32 %r1164, %r773, %r890, %r747, 0xD2; lop3.b32 %r1165, %r774, %r891, %r748, 0xD2;
	// end inline asm
	// begin inline asm
	lop3.b32 %r1172, %r890, %r747, %r838, 0xD2; lop3.b32 %r1173, %r891, %r748, %r839, 0xD2;
	// end inline asm
	// begin inline asm
	lop3.b32 %r1180, %r747, %r838, %r877, 0xD2; lop3.b32 %r1181, %r748, %r839, %r878, 0xD2;
	// end inline asm
	// begin inline asm
	lop3.b32 %r1188, %r838, %r877, %r773, 0xD2; lop3.b32 %r1189, %r839, %r878, %r774, 0xD2;
	// end inline asm
	// begin inline asm
	lop3.b32 %r1196, %r877, %r773, %r890, 0xD2; lop3.b32 %r1197, %r878, %r774, %r891, 0xD2;
	// end inline asm
	ld.const.u32 	%r14234, [rc_x+4];
	xor.b32  	%r14235, %r14234, %r1004;
	ld.const.u32 	%r14236, [rc_y+4];
	xor.b32  	%r14237, %r14236, %r1005;
	shr.u32 	%r14238, %r14237, 2;
	and.b32  	%r14239, %r13921, %r14238;
	and.b32  	%r14240, %r13922, %r14237;
	or.b32  	%r14241, %r14240, %r14239;
	shf.l.wrap.b32 	%r14242, %r14235, %r14237, 2;
	and.b32  	%r14243, %r13923, %r14242;
	or.b32  	%r1297, %r14241, %r14243;
	shf.l.wrap.b32 	%r14244, %r14235, %r14237, 30;
	and.b32  	%r14245, %r13925, %r14244;
	and.b32  	%r14246, %r13927, %r14235;
	or.b32  	%r14247, %r14246, %r14245;
	shl.b32 	%r14248, %r14235, 2;
	and.b32  	%r14249, %r13929, %r14248;
	or.b32  	%r1294, %r14247, %r14249;
	shr.u32 	%r14250, %r1013, 2;
	and.b32  	%r14251, %r13921, %r14250;
	and.b32  	%r14252, %r13922, %r1013;
	or.b32  	%r14253, %r14252, %r14251;
	shf.l.wrap.b32 	%r14254, %r1012, %r1013, 2;
	and.b32  	%r14255, %r13923, %r14254;
	or.b32  	%r1289, %r14253, %r14255;
	shf.l.wrap.b32 	%r14256, %r1012, %r1013, 30;
	and.b32  	%r14257, %r13925, %r14256;
	and.b32  	%r14258, %r13927, %r1012;
	or.b32  	%r14259, %r14258, %r14257;
	shl.b32 	%r14260, %r1012, 2;
	and.b32  	%r14261, %r13929, %r14260;
	or.b32  	%r1286, %r14259, %r14261;
	shr.u32 	%r14262, %r1021, 2;
	and.b32  	%r14263, %r13921, %r14262;
	and.b32  	%r14264, %r13922, %r1021;
	or.b32  	%r14265, %r14264, %r14263;
	shf.l.wrap.b32 	%r14266, %r1020, %r1021, 2;
	and.b32  	%r14267, %r13923, %r14266;
	or.b32  	%r1370, %r14265, %r14267;
	shf.l.wrap.b32 	%r14268, %r1020, %r1021, 30;
	and.b32  	%r14269, %r13925, %r14268;
	and.b32  	%r14270, %r13927, %r1020;
	or.b32  	%r14271, %r14270, %r14269;
	shl.b32 	%r14272, %r1020, 2;
	and.b32  	%r14273, %r13929, %r14272;
	or.b32  	%r1367, %r14271, %r14273;
	shr.u32 	%r14274, %r1029, 2;
	and.b32  	%r14275, %r13921, %r14274;
	and.b32  	%r14276, %r13922, %r1029;
	or.b32  	%r14277, %r14276, %r14275;
	shf.l.wrap.b32 	%r14278, %r1028, %r1029, 2;
	and.b32  	%r14279, %r13923, %r14278;
	or.b32  	%r1526, %r14277, %r14279;
	shf.l.wrap.b32 	%r14280, %r1028, %r1029, 30;
	and.b32  	%r14281, %r13925, %r14280;
	and.b32  	%r14282, %r13927, %r1028;
	or.b32  	%r14283, %r14282, %r14281;
	shl.b32 	%r14284, %r1028, 2;
	and.b32  	%r14285, %r13929, %r14284;
	or.b32  	%r1523, %r14283, %r14285;
	shr.u32 	%r14286, %r1037, 2;
	and.b32  	%r14287, %r13921, %r14286;
	and.b32  	%r14288, %r13922, %r1037;
	or.b32  	%r14289, %r14288, %r14287;
	shf.l.wrap.b32 	%r14290, %r1036, %r1037, 2;
	and.b32  	%r14291, %r13923, %r14290;
	or.b32  	%r1448, %r14289, %r14291;
	shf.l.wrap.b32 	%r14292, %r1036, %r1037, 30;
	and.b32  	%r14293, %r13925, %r14292;
	and.b32  	%r14294, %r13927, %r1036;
	or.b32  	%r14295, %r14294, %r14293;
	shl.b32 	%r14296, %r1036, 2;
	and.b32  	%r14297, %r13929, %r14296;
	or.b32  	%r1445, %r14295, %r14297;
	shr.u32 	%r14298, %r1045, 2;
	and.b32  	%r14299, %r13921, %r14298;
	and.b32  	%r14300, %r13922, %r1045;
	or.b32  	%r14301, %r14300, %r14299;
	shf.l.wrap.b32 	%r14302, %r1044, %r1045, 2;
	and.b32  	%r14303, %r13923, %r14302;
	or.b32  	%r1513, %r14301, %r14303;
	shf.l.wrap.b32 	%r14304, %r1044, %r1045, 30;
	and.b32  	%r14305, %r13925, %r14304;
	and.b32  	%r14306, %r13927, %r1044;
	or.b32  	%r14307, %r14306, %r14305;
	shl.b32 	%r14308, %r1044, 2;
	and.b32  	%r14309, %r13929, %r14308;
	or.b32  	%r1510, %r14307, %r14309;
	shr.u32 	%r14310, %r1053, 2;
	and.b32  	%r14311, %r13921, %r14310;
	and.b32  	%r14312, %r13922, %r1053;
	or.b32  	%r14313, %r14312, %r14311;
	shf.l.wrap.b32 	%r14314, %r1052, %r1053, 2;
	and.b32  	%r14315, %r13923, %r14314;
	or.b32  	%r1305, %r14313, %r14315;
	shf.l.wrap.b32 	%r14316, %r1052, %r1053, 30;
	and.b32  	%r14317, %r13925, %r14316;
	and.b32  	%r14318, %r13927, %r1052;
	or.b32  	%r14319, %r14318, %r14317;
	shl.b32 	%r14320, %r1052, 2;
	and.b32  	%r14321, %r13929, %r14320;
	or.b32  	%r1302, %r14319, %r14321;
	shr.u32 	%r14322, %r1061, 2;
	and.b32  	%r14323, %r13921, %r14322;
	and.b32  	%r14324, %r13922, %r1061;
	or.b32  	%r14325, %r14324, %r14323;
	shf.l.wrap.b32 	%r14326, %r1060, %r1061, 2;
	and.b32  	%r14327, %r13923, %r14326;
	or.b32  	%r1578, %r14325, %r14327;
	shf.l.wrap.b32 	%r14328, %r1060, %r1061, 30;
	and.b32  	%r14329, %r13925, %r14328;
	and.b32  	%r14330, %r13927, %r1060;
	or.b32  	%r14331, %r14330, %r14329;
	shl.b32 	%r14332, %r1060, 2;
	and.b32  	%r14333, %r13929, %r14332;
	or.b32  	%r1575, %r14331, %r14333;
	shr.u32 	%r14334, %r1069, 2;
	and.b32  	%r14335, %r13921, %r14334;
	and.b32  	%r14336, %r13922, %r1069;
	or.b32  	%r14337, %r14336, %r14335;
	shf.l.wrap.b32 	%r14338, %r1068, %r1069, 2;
	and.b32  	%r14339, %r13923, %r14338;
	or.b32  	%r1487, %r14337, %r14339;
	shf.l.wrap.b32 	%r14340, %r1068, %r1069, 30;
	and.b32  	%r14341, %r13925, %r14340;
	and.b32  	%r14342, %r13927, %r1068;
	or.b32  	%r14343, %r14342, %r14341;
	shl.b32 	%r14344, %r1068, 2;
	and.b32  	%r14345, %r13929, %r14344;
	or.b32  	%r1484, %r14343, %r14345;
	shr.u32 	%r14346, %r1077, 2;
	and.b32  	%r14347, %r13921, %r14346;
	and.b32  	%r14348, %r13922, %r1077;
	or.b32  	%r14349, %r14348, %r14347;
	shf.l.wrap.b32 	%r14350, %r1076, %r1077, 2;
	and.b32  	%r14351, %r13923, %r14350;
	or.b32  	%r1318, %r14349, %r14351;
	shf.l.wrap.b32 	%r14352, %r1076, %r1077, 30;
	and.b32  	%r14353, %r13925, %r14352;
	and.b32  	%r14354, %r13927, %r1076;
	or.b32  	%r14355, %r14354, %r14353;
	shl.b32 	%r14356, %r1076, 2;
	and.b32  	%r14357, %r13929, %r14356;
	or.b32  	%r1315, %r14355, %r14357;
	shr.u32 	%r14358, %r1085, 2;
	and.b32  	%r14359, %r13921, %r14358;
	and.b32  	%r14360, %r13922, %r1085;
	or.b32  	%r14361, %r14360, %r14359;
	shf.l.wrap.b32 	%r14362, %r1084, %r1085, 2;
	and.b32  	%r14363, %r13923, %r14362;
	or.b32  	%r1591, %r14361, %r14363;
	shf.l.wrap.b32 	%r14364, %r1084, %r1085, 30;
	and.b32  	%r14365, %r13925, %r14364;
	and.b32  	%r14366, %r13927, %r1084;
	or.b32  	%r14367, %r14366, %r14365;
	shl.b32 	%r14368, %r1084, 2;
	and.b32  	%r14369, %r13929, %r14368;
	or.b32  	%r1588, %r14367, %r14369;
	shr.u32 	%r14370, %r1093, 2;
	and.b32  	%r14371, %r13921, %r14370;
	and.b32  	%r14372, %r13922, %r1093;
	or.b32  	%r14373, %r14372, %r14371;
	shf.l.wrap.b32 	%r14374, %r1092, %r1093, 2;
	and.b32  	%r14375, %r13923, %r14374;
	or.b32  	%r1565, %r14373, %r14375;
	shf.l.wrap.b32 	%r14376, %r1092, %r1093, 30;
	and.b32  	%r14377, %r13925, %r14376;
	and.b32  	%r14378, %r13927, %r1092;
	or.b32  	%r14379, %r14378, %r14377;
	shl.b32 	%r14380, %r1092, 2;
	and.b32  	%r14381, %r13929, %r14380;
	or.b32  	%r1562, %r14379, %r14381;
	shr.u32 	%r14382, %r1101, 2;
	and.b32  	%r14383, %r13921, %r14382;
	and.b32  	%r14384, %r13922, %r1101;
	or.b32  	%r14385, %r14384, %r14383;
	shf.l.wrap.b32 	%r14386, %r1100, %r1101, 2;
	and.b32  	%r14387, %r13923, %r14386;
	or.b32  	%r1383, %r14385, %r14387;
	shf.l.wrap.b32 	%r14388, %r1100, %r1101, 30;
	and.b32  	%r14389, %r13925, %r14388;
	and.b32  	%r14390, %r13927, %r1100;
	or.b32  	%r14391, %r14390, %r14389;
	shl.b32 	%r14392, %r1100, 2;
	and.b32  	%r14393, %r13929, %r14392;
	or.b32  	%r1380, %r14391, %r14393;
	shr.u32 	%r14394, %r1109, 2;
	and.b32  	%r14395, %r13921, %r14394;
	and.b32  	%r14396, %r13922, %r1109;
	or.b32  	%r14397, %r14396, %r14395;
	shf.l.wrap.b32 	%r14398, %r1108, %r1109, 2;
	and.b32  	%r14399, %r13923, %r14398;
	or.b32  	%r1396, %r14397, %r14399;
	shf.l.wrap.b32 	%r14400, %r1108, %r1109, 30;
	and.b32  	%r14401, %r13925, %r14400;
	and.b32  	%r14402, %r13927, %r1108;
	or.b32  	%r14403, %r14402, %r14401;
	shl.b32 	%r14404, %r1108, 2;
	and.b32  	%r14405, %r13929, %r14404;
	or.b32  	%r1393, %r14403, %r14405;
	shr.u32 	%r14406, %r1117, 2;
	and.b32  	%r14407, %r13921, %r14406;
	and.b32  	%r14408, %r13922, %r1117;
	or.b32  	%r14409, %r14408, %r14407;
	shf.l.wrap.b32 	%r14410, %r1116, %r1117, 2;
	and.b32  	%r14411, %r13923, %r14410;
	or.b32  	%r1344, %r14409, %r14411;
	shf.l.wrap.b32 	%r14412, %r1116, %r1117, 30;
	and.b32  	%r14413, %r13925, %r14412;
	and.b32  	%r14414, %r13927, %r1116;
	or.b32  	%r14415, %r14414, %r14413;
	shl.b32 	%r14416, %r1116, 2;
	and.b32  	%r14417, %r13929, %r14416;
	or.b32  	%r1341, %r14415, %r14417;
	shr.u32 	%r14418, %r1125, 2;
	and.b32  	%r14419, %r13921, %r14418;
	and.b32  	%r14420, %r13922, %r1125;
	or.b32  	%r14421, %r14420, %r14419;
	shf.l.wrap.b32 	%r14422, %r1124, %r1125, 2;
	and.b32  	%r14423, %r13923, %r14422;
	or.b32  	%r1435, %r14421, %r14423;
	shf.l.wrap.b32 	%r14424, %r1124, %r1125, 30;
	and.b32  	%r14425, %r13925, %r14424;
	and.b32  	%r14426, %r13927, %r1124;
	or.b32  	%r14427, %r14426, %r14425;
	shl.b32 	%r14428, %r1124, 2;
	and.b32  	%r14429, %r13929, %r14428;
	or.b32  	%r1432, %r14427, %r14429;
	shr.u32 	%r14430, %r1133, 2;
	and.b32  	%r14431, %r13921, %r14430;
	and.b32  	%r14432, %r13922, %r1133;
	or.b32  	%r14433, %r14432, %r14431;
	shf.l.wrap.b32 	%r14434, %r1132, %r1133, 2;
	and.b32  	%r14435, %r13923, %r14434;
	or.b32  	%r1500, %r14433, %r14435;
	shf.l.wrap.b32 	%r14436, %r1132, %r1133, 30;
	and.b32  	%r14437, %r13925, %r14436;
	and.b32  	%r14438, %r13927, %r1132;
	or.b32  	%r14439, %r14438, %r14437;
	shl.b32 	%r14440, %r1132, 2;
	and.b32  	%r14441, %r13929, %r14440;
	or.b32  	%r1497, %r14439, %r14441;
	shr.u32 	%r14442, %r1141, 2;
	and.b32  	%r14443, %r13921, %r14442;
	and.b32  	%r14444, %r13922, %r1141;
	or.b32  	%r14445, %r14444, %r14443;
	shf.l.wrap.b32 	%r14446, %r1140, %r1141, 2;
	and.b32  	%r14447, %r13923, %r14446;
	or.b32  	%r1552, %r14445, %r14447;
	shf.l.wrap.b32 	%r14448, %r1140, %r1141, 30;
	and.b32  	%r14449, %r13925, %r14448;
	and.b32  	%r14450, %r13927, %r1140;
	or.b32  	%r14451, %r14450, %r14449;
	shl.b32 	%r14452, %r1140, 2;
	and.b32  	%r14453, %r13929, %r14452;
	or.b32  	%r1549, %r14451, %r14453;
	shr.u32 	%r14454, %r1149, 2;
	and.b32  	%r14455, %r13921, %r14454;
	and.b32  	%r14456, %r13922, %r1149;
	or.b32  	%r14457, %r14456, %r14455;
	shf.l.wrap.b32 	%r14458, %r1148, %r1149, 2;
	and.b32  	%r14459, %r13923, %r14458;
	or.b32  	%r1539, %r14457, %r14459;
	shf.l.wrap.b32 	%r14460, %r1148, %r1149, 30;
	and.b32  	%r14461, %r13925, %r14460;
	and.b32  	%r14462, %r13927, %r1148;
	or.b32  	%r14463, %r14462, %r14461;
	shl.b32 	%r14464, %r1148, 2;
	and.b32  	%r14465, %r13929, %r14464;
	or.b32  	%r1536, %r14463, %r14465;
	shr.u32 	%r14466, %r1157, 2;
	and.b32  	%r14467, %r13921, %r14466;
	and.b32  	%r14468, %r13922, %r1157;
	or.b32  	%r14469, %r14468, %r14467;
	shf.l.wrap.b32 	%r14470, %r1156, %r1157, 2;
	and.b32  	%r14471, %r13923, %r14470;
	or.b32  	%r1409, %r14469, %r14471;
	shf.l.wrap.b32 	%r14472, %r1156, %r1157, 30;
	and.b32  	%r14473, %r13925, %r14472;
	and.b32  	%r14474, %r13927, %r1156;
	or.b32  	%r14475, %r14474, %r14473;
	shl.b32 	%r14476, %r1156, 2;
	and.b32  	%r14477, %r13929, %r14476;
	or.b32  	%r1406, %r14475, %r14477;
	shr.u32 	%r14478, %r1165, 2;
	and.b32  	%r14479, %r13921, %r14478;
	and.b32  	%r14480, %r13922, %r1165;
	or.b32  	%r14481, %r14480, %r14479;
	shf.l.wrap.b32 	%r14482, %r1164, %r1165, 2;
	and.b32  	%r14483, %r13923, %r14482;
	or.b32  	%r1357, %r14481, %r14483;
	shf.l.wrap.b32 	%r14484, %r1164, %r1165, 30;
	and.b32  	%r14485, %r13925, %r14484;
	and.b32  	%r14486, %r13927, %r1164;
	or.b32  	%r14487, %r14486, %r14485;
	shl.b32 	%r14488, %r1164, 2;
	and.b32  	%r14489, %r13929, %r14488;
	or.b32  	%r1354, %r14487, %r14489;
	shr.u32 	%r14490, %r1173, 2;
	and.b32  	%r14491, %r13921, %r14490;
	and.b32  	%r14492, %r13922, %r1173;
	or.b32  	%r14493, %r14492, %r14491;
	shf.l.wrap.b32 	%r14494, %r1172, %r1173, 2;
	and.b32  	%r14495, %r13923, %r14494;
	or.b32  	%r1474, %r14493, %r14495;
	shf.l.wrap.b32 	%r14496, %r1172, %r1173, 30;
	and.b32  	%r14497, %r13925, %r14496;
	and.b32  	%r14498, %r13927, %r1172;
	or.b32  	%r14499, %r14498, %r14497;
	shl.b32 	%r14500, %r1172, 2;
	and.b32  	%r14501, %r13929, %r14500;
	or.b32  	%r1471, %r14499, %r14501;
	shr.u32 	%r14502, %r1181, 2;
	and.b32  	%r14503, %r13921, %r14502;
	and.b32  	%r14504, %r13922, %r1181;
	or.b32  	%r14505, %r14504, %r14503;
	shf.l.wrap.b32 	%r14506, %r1180, %r1181, 2;
	and.b32  	%r14507, %r13923, %r14506;
	or.b32  	%r1331, %r14505, %r14507;
	shf.l.wrap.b32 	%r14508, %r1180, %r1181, 30;
	and.b32  	%r14509, %r13925, %r14508;
	and.b32  	%r14510, %r13927, %r1180;
	or.b32  	%r14511, %r14510, %r14509;
	shl.b32 	%r14512, %r1180, 2;
	and.b32  	%r14513, %r13929, %r14512;
	or.b32  	%r1328, %r14511, %r14513;
	shr.u32 	%r14514, %r1189, 2;
	and.b32  	%r14515, %r13921, %r14514;
	and.b32  	%r14516, %r13922, %r1189;
	or.b32  	%r14517, %r14516, %r14515;
	shf.l.wrap.b32 	%r14518, %r1188, %r1189, 2;
	and.b32  	%r14519, %r13923, %r14518;
	or.b32  	%r1422, %r14517, %r14519;
	shf.l.wrap.b32 	%r14520, %r1188, %r1189, 30;
	and.b32  	%r14521, %r13925, %r14520;
	and.b32  	%r14522, %r13927, %r1188;
	or.b32  	%r14523, %r14522, %r14521;
	shl.b32 	%r14524, %r1188, 2;
	and.b32  	%r14525, %r13929, %r14524;
	or.b32  	%r1419, %r14523, %r14525;
	shr.u32 	%r14526, %r1197, 2;
	and.b32  	%r14527, %r13921, %r14526;
	and.b32  	%r14528, %r13922, %r1197;
	or.b32  	%r14529, %r14528, %r14527;
	shf.l.wrap.b32 	%r14530, %r1196, %r1197, 2;
	and.b32  	%r14531, %r13923, %r14530;
	or.b32  	%r1461, %r14529, %r14531;
	shf.l.wrap.b32 	%r14532, %r1196, %r1197, 30;
	and.b32  	%r14533, %r13925, %r14532;
	and.b32  	%r14534, %r13927, %r1196;
	or.b32  	%r14535, %r14534, %r14533;
	shl.b32 	%r14536, %r1196, 2;
	and.b32  	%r14537, %r13929, %r14536;
	or.b32  	%r1458, %r14535, %r14537;
	// begin inline asm
	lop3.b32 %r1204, %r1294, %r1510, %r1588, 0x96; lop3.b32 %r1204, %r1204, %r1432, %r1354, 0x96; lop3.b32 %r1205, %r1297, %r1513, %r1591, 0x96; lop3.b32 %r1205, %r1205, %r1435, %r1357, 0x96;
	// end inline asm
	// begin inline asm
	lop3.b32 %r1216, %r1286, %r1302, %r1562, 0x96; lop3.b32 %r1216, %r1216, %r1497, %r1471, 0x96; lop3.b32 %r1217, %r1289, %r1305, %r1565, 0x96; lop3.b32 %r1217, %r1217, %r1500, %r1474, 0x96;
	// end inline asm
	// begin inline asm
	lop3.b32 %r1228, %r1367, %r1575, %r1380, 0x96; lop3.b32 %r1228, %r1228, %r1549, %r1328, 0x96; lop3.b32 %r1229, %r1370, %r1578, %r1383, 0x96; lop3.b32 %r1229, %r1229, %r1552, %r1331, 0x96;
	// end inline asm
	// begin inline asm
	lop3.b32 %r1240, %r1523, %r1484, %r1393, 0x96; lop3.b32 %r1240, %r1240, %r1536, %r1419, 0x96; lop3.b32 %r1241, %r1526, %r1487, %r1396, 0x96; lop3.b32 %r1241, %r1241, %r1539, %r1422, 0x96;
	// end inline asm
	// begin inline asm
	lop3.b32 %r1252, %r1445, %r1315, %r1341, 0x96; lop3.b32 %r1252, %r1252, %r1406, %r1458, 0x96; lop3.b32 %r1253, %r1448, %r1318, %r1344, 0x96; lop3.b32 %r1253, %r1253, %r1409, %r1461, 0x96;
	// end inline asm
	// begin inline asm
	shf.l.wrap.b32 %r1264, %r1205, %r1204, 1; shf.l.wrap.b32 %r1265, %r1204, %r1205, 1;
	// end inline asm
	// begin inline asm
	shf.l.wrap.b32 %r1268, %r1217, %r1216, 1; shf.l.wrap.b32 %r1269, %r1216, %r1217, 1;
	// end inline asm
	// begin inline asm
	shf.l.wrap.b32 %r1272, %r1229, %r1228, 1; shf.l.wrap.b32 %r1273, %r1228, %r1229, 1;
	// end inline asm
	// begin inline asm
	shf.l.wrap.b32 %r1276, %r1241, %r1240, 1; shf.l.wrap.b32 %r1277, %r1240, %r1241, 1;
	// end inline asm
	// begin inline asm
	shf.l.wrap.b32 %r1280, %r1253, %r1252, 1; shf.l.wrap.b32 %r1281, %r1252, %r1253, 1;
	// end inline asm
	// begin inline asm
	lop3.b32 %r1284, %r1286, %r1204, %r1272, 0x96; lop3.b32 %r1285, %r1289, %r1205, %r1273, 0x96;
	// end inline asm
	// begin inline asm
	lop3.b32 %r1292, %r1294, %r1252, %r1268, 0x96; lop3.b32 %r1293, %r1297, %r1253, %r1269, 0x96;
	// end inline asm
	// begin inline asm
	lop3.b32 %r1300, %r1302, %r1204, %r1272, 0x96; lop3.b32 %r1301, %r1305, %r1205, %r1273, 0x96;
	// end inline asm
	// begin inline asm
	shf.l.wrap.b32 %r1308, %r1300, %r1301, %r13892; shf.l.wrap.b32 %r1309, %r1301, %r1300, %r13892;
	// end inline asm
	// begin inline asm
	lop3.b32 %r1313, %r1315, %r1240, %r1264, 0x96; lop3.b32 %r1314, %r1318, %r1241, %r1265, 0x96;
	// end inline asm
	// begin inline asm
	shf.l.wrap.b32 %r1321, %r1314, %r1313, %r13325; shf.l.wrap.b32 %r1322, %r1313, %r1314, %r13325;
	// end inline asm
	// begin inline asm
	lop3.b32 %r1326, %r1328, %r1216, %r1276, 0x96; lop3.b32 %r1327, %r1331, %r1217, %r1277, 0x96;
	// end inline asm
	// begin inline asm
	shf.l.wrap.b32 %r1334, %r1326, %r1327, %r13338; shf.l.wrap.b32 %r1335, %r1327, %r1326, %r13338;
	// end inline asm
	// begin inline asm
	lop3.b32 %r1339, %r1341, %r1240, %r1264, 0x96; lop3.b32 %r1340, %r1344, %r1241, %r1265, 0x96;
	// end inline asm
	// begin inline asm
	shf.l.wrap.b32 %r1347, %r1339, %r1340, %r13351; shf.l.wrap.b32 %r1348, %r1340, %r1339, %r13351;
	// end inline asm
	// begin inline asm
	lop3.b32 %r1352, %r1354, %r1252, %r1268, 0x96; lop3.b32 %r1353, %r1357, %r1253, %r1269, 0x96;
	// end inline asm
	// begin inline asm
	shf.l.wrap.b32 %r1360, %r1353, %r1352, %r13364; shf.l.wrap.b32 %r1361, %r1352, %r1353, %r13364;
	// end inline asm
	// begin inline asm
	lop3.b32 %r1365, %r1367, %r1216, %r1276, 0x96; lop3.b32 %r1366, %r1370, %r1217, %r1277, 0x96;
	// end inline asm
	// begin inline asm
	shf.l.wrap.b32 %r1373, %r1365, %r1366, %r13377; shf.l.wrap.b32 %r1374, %r1366, %r1365, %r13377;
	// end inline asm
	// begin inline asm
	lop3.b32 %r1378, %r1380, %r1216, %r1276, 0x96; lop3.b32 %r1379, %r1383, %r1217, %r1277, 0x96;
	// end inline asm
	// begin inline asm
	shf.l.wrap.b32 %r1386, %r1378, %r1379, %r13909; shf.l.wrap.b32 %r1387, %r1379, %r1378, %r13909;
	// end inline asm
	// begin inline asm
	lop3.b32 %r1391, %r1393, %r1228, %r1280, 0x96; lop3.b32 %r1392, %r1396, %r1229, %r1281, 0x96;
	// end inline asm
	// begin inline asm
	shf.l.wrap.b32 %r1399, %r1392, %r1391, %r13403; shf.l.wrap.b32 %r1400, %r1391, %r1392, %r13403;
	// end inline asm
	// begin inline asm
	lop3.b32 %r1404, %r1406, %r1240, %r1264, 0x96; lop3.b32 %r1405, %r1409, %r1241, %r1265, 0x96;
	// end inline asm
	// begin inline asm
	shf.l.wrap.b32 %r1412, %r1405, %r1404, %r13416; shf.l.wrap.b32 %r1413, %r1404, %r1405, %r13416;
	// end inline asm
	// begin inline asm
	lop3.b32 %r1417, %r1419, %r1228, %r1280, 0x96; lop3.b32 %r1418, %r1422, %r1229, %r1281, 0x96;
	// end inline asm
	// begin inline asm
	shf.l.wrap.b32 %r1425, %r1417, %r1418, %r13429; shf.l.wrap.b32 %r1426, %r1418, %r1417, %r13429;
	// end inline asm
	// begin inline asm
	lop3.b32 %r1430, %r1432, %r1252, %r1268, 0x96; lop3.b32 %r1431, %r1435, %r1253, %r1269, 0x96;
	// end inline asm
	// begin inline asm
	shf.l.wrap.b32 %r1438, %r1430, %r1431, %r13442; shf.l.wrap.b32 %r1439, %r1431, %r1430, %r13442;
	// end inline asm
	// begin inline asm
	lop3.b32 %r1443, %r1445, %r1240, %r1264, 0x96; lop3.b32 %r1444, %r1448, %r1241, %r1265, 0x96;
	// end inline asm
	// begin inline asm
	shf.l.wrap.b32 %r1451, %r1444, %r1443, %r13455; shf.l.wrap.b32 %r1452, %r1443, %r1444, %r13455;
	// end inline asm
	// begin inline asm
	lop3.b32 %r1456, %r1458, %r1240, %r1264, 0x96; lop3.b32 %r1457, %r1461, %r1241, %r1265, 0x96;
	// end inline asm
	// begin inline asm
	shf.l.wrap.b32 %r1464, %r1457, %r1456, %r13468; shf.l.wrap.b32 %r1465, %r1456, %r1457, %r13468;
	// end inline asm
	// begin inline asm
	lop3.b32 %r1469, %r1471, %r1204, %r1272, 0x96; lop3.b32 %r1470, %r1474, %r1205, %r1273, 0x96;
	// end inline asm
	// begin inline asm
	shf.l.wrap.b32 %r1477, %r1470, %r1469, %r13481; shf.l.wrap.b32 %r1478, %r1469, %r1470, %r13481;
	// end inline asm
	// begin inline asm
	lop3.b32 %r1482, %r1484, %r1228, %r1280, 0x96; lop3.b32 %r1483, %r1487, %r1229, %r1281, 0x96;
	// end inline asm
	// begin inline asm
	shf.l.wrap.b32 %r1490, %r1482, %r1483, %r13494; shf.l.wrap.b32 %r1491, %r1483, %r1482, %r13494;
	// end inline asm
	// begin inline asm
	lop3.b32 %r1495, %r1497, %r1204, %r1272, 0x96; lop3.b32 %r1496, %r1500, %r1205, %r1273, 0x96;
	// end inline asm
	// begin inline asm
	shf.l.wrap.b32 %r1503, %r1495, %r1496, %r13507; shf.l.wrap.b32 %r1504, %r1496, %r1495, %r13507;
	// end inline asm
	// begin inline asm
	lop3.b32 %r1508, %r1510, %r1252, %r1268, 0x96; lop3.b32 %r1509, %r1513, %r1253, %r1269, 0x96;
	// end inline asm
	// begin inline asm
	shf.l.wrap.b32 %r1516, %r1508, %r1509, %r13520; shf.l.wrap.b32 %r1517, %r1509, %r1508, %r13520;
	// end inline asm
	// begin inline asm
	lop3.b32 %r1521, %r1523, %r1228, %r1280, 0x96; lop3.b32 %r1522, %r1526, %r1229, %r1281, 0x96;
	// end inline asm
	// begin inline asm
	shf.l.wrap.b32 %r1529, %r1522, %r1521, %r13533; shf.l.wrap.b32 %r1530, %r1521, %r1522, %r13533;
	// end inline asm
	// begin inline asm
	lop3.b32 %r1534, %r1536, %r1228, %r1280, 0x96; lop3.b32 %r1535, %r1539, %r1229, %r1281, 0x96;
	// end inline asm
	// begin inline asm
	shf.l.wrap.b32 %r1542, %r1535, %r1534, %r13546; shf.l.wrap.b32 %r1543, %r1534, %r1535, %r13546;
	// end inline asm
	// begin inline asm
	lop3.b32 %r1547, %r1549, %r1216, %r1276, 0x96; lop3.b32 %r1548, %r1552, %r1217, %r1277, 0x96;
	// end inline asm
	// begin inline asm
	shf.l.wrap.b32 %r1555, %r1548, %r1547, %r13559; shf.l.wrap.b32 %r1556, %r1547, %r1548, %r13559;
	// end inline asm
	// begin inline asm
	lop3.b32 %r1560, %r1562, %r1204, %r1272, 0x96; lop3.b32 %r1561, %r1565, %r1205, %r1273, 0x96;
	// end inline asm
	// begin inline asm
	shf.l.wrap.b32 %r1568, %r1561, %r1560, %r13572; shf.l.wrap.b32 %r1569, %r1560, %r1561, %r13572;
	// end inline asm
	// begin inline asm
	lop3.b32 %r1573, %r1575, %r1216, %r1276, 0x96; lop3.b32 %r1574, %r1578, %r1217, %r1277, 0x96;
	// end inline asm
	// begin inline asm
	shf.l.wrap.b32 %r1581, %r1574, %r1573, %r13585; shf.l.wrap.b32 %r1582, %r1573, %r1574, %r13585;
	// end inline asm
	// begin inline asm
	lop3.b32 %r1586, %r1588, %r1252, %r1268, 0x96; lop3.b32 %r1587, %r1591, %r1253, %r1269, 0x96;
	// end inline asm
	// begin inline asm
	shf.l.wrap.b32 %r1594, %r1587, %r1586, %r13598; shf.l.wrap.b32 %r1595, %r1586, %r1587, %r13598;
	// end inline asm
	// begin inline asm
	shf.l.wrap.b32 %r1599, %r1285, %r1284, %r13603; shf.l.wrap.b32 %r1600, %r1284, %r1285, %r13603;
	// end inline asm
	// begin inline asm
	lop3.b32 %r1604, %r1292, %r1308, %r1386, 0xD2; lop3.b32 %r1605, %r1293, %r1309, %r1387, 0xD2;
	// end inline asm
	// begin inline asm
	lop3.b32 %r1612, %r1308, %r1386, %r1542, 0xD2; lop3.b32 %r1613, %r1309, %r1387, %r1543, 0xD2;
	// end inline asm
	// begin inline asm
	lop3.b32 %r1620, %r1386, %r1542, %r1464, 0xD2; lop3.b32 %r1621, %r1387, %r1543, %r1465, 0xD2;
	// end inline asm
	// begin inline asm
	lop3.b32 %r1628, %r1542, %r1464, %r1292, 0xD2; lop3.b32 %r1629, %r1543, %r1465, %r1293, 0xD2;
	// end inline asm
	// begin inline asm
	lop3.b32 %r1636, %r1464, %r1292, %r1308, 0xD2; lop3.b32 %r1637, %r1465, %r1293, %r1309, 0xD2;
	// end inline asm
	// begin inline asm
	lop3.b32 %r1644, %r1529, %r1321, %r1594, 0xD2; lop3.b32 %r1645, %r1530, %r1322, %r1595, 0xD2;
	// end inline asm
	// begin inline asm
	lop3.b32 %r1652, %r1321, %r1594, %r1503, 0xD2; lop3.b32 %r1653, %r1322, %r1595, %r1504, 0xD2;
	// end inline asm
	// begin inline asm
	lop3.b32 %r1660, %r1594, %r1503, %r1334, 0xD2; lop3.b32 %r1661, %r1595, %r1504, %r1335, 0xD2;
	// end inline asm
	// begin inline asm
	lop3.b32 %r1668, %r1503, %r1334, %r1529, 0xD2; lop3.b32 %r1669, %r1504, %r1335, %r1530, 0xD2;
	// end inline asm
	// begin inline asm
	lop3.b32 %r1676, %r1334, %r1529, %r1321, 0xD2; lop3.b32 %r1677, %r1335, %r1530, %r1322, 0xD2;
	// end inline asm
	// begin inline asm
	lop3.b32 %r1684, %r1599, %r1581, %r1399, 0xD2; lop3.b32 %r1685, %r1600, %r1582, %r1400, 0xD2;
	// end inline asm
	// begin inline asm
	lop3.b32 %r1692, %r1581, %r1399, %r1412, 0xD2; lop3.b32 %r1693, %r1582, %r1400, %r1413, 0xD2;
	// end inline asm
	// begin inline asm
	lop3.b32 %r1700, %r1399, %r1412, %r1360, 0xD2; lop3.b32 %r1701, %r1400, %r1413, %r1361, 0xD2;
	// end inline asm
	// begin inline asm
	lop3.b32 %r1708, %r1412, %r1360, %r1599, 0xD2; lop3.b32 %r1709, %r1413, %r1361, %r1600, 0xD2;
	// end inline asm
	// begin inline asm
	lop3.b32 %r1716, %r1360, %r1599, %r1581, 0xD2; lop3.b32 %r1717, %r1361, %r1600, %r1582, 0xD2;
	// end inline asm
	// begin inline asm
	lop3.b32 %r1724, %r1451, %r1516, %r1568, 0xD2; lop3.b32 %r1725, %r1452, %r1517, %r1569, 0xD2;
	// end inline asm
	// begin inline asm
	lop3.b32 %r1732, %r1516, %r1568, %r1555, 0xD2; lop3.b32 %r1733, %r1517, %r1569, %r1556, 0xD2;
	// end inline asm
	// begin inline asm
	lop3.b32 %r1740, %r1568, %r1555, %r1425, 0xD2; lop3.b32 %r1741, %r1569, %r1556, %r1426, 0xD2;
	// end inline asm
	// begin inline asm
	lop3.b32 %r1748, %r1555, %r1425, %r1451, 0xD2; lop3.b32 %r1749, %r1556, %r1426, %r1452, 0xD2;
	// end inline asm
	// begin inline asm
	lop3.b32 %r1756, %r1425, %r1451, %r1516, 0xD2; lop3.b32 %r1757, %r1426, %r1452, %r1517, 0xD2;
	// end inline asm
	// begin inline asm
	lop3.b32 %r1764, %r1373, %r1490, %r1347, 0xD2; lop3.b32 %r1765, %r1374, %r1491, %r1348, 0xD2;
	// end inline asm
	// begin inline asm
	lop3.b32 %r1772, %r1490, %r1347, %r1438, 0xD2; lop3.b32 %r1773, %r1491, %r1348, %r1439, 0xD2;
	// end inline asm
	// begin inline asm
	lop3.b32 %r1780, %r1347, %r1438, %r1477, 0xD2; lop3.b32 %r1781, %r1348, %r1439, %r1478, 0xD2;
	// end inline asm
	// begin inline asm
	lop3.b32 %r1788, %r1438, %r1477, %r1373, 0xD2; lop3.b32 %r1789, %r1439, %r1478, %r1374, 0xD2;
	// end inline asm
	// begin inline asm
	lop3.b32 %r1796, %r1477, %r1373, %r1490, 0xD2; lop3.b32 %r1797, %r1478, %r1374, %r1491, 0xD2;
	// end inline asm
	ld.const.u32 	%r14538, [rc_x+8];
	xor.b32  	%r14539, %r14538, %r1604;
	ld.const.u32 	%r14540, [rc_y+8];
	xor.b32  	%r14541, %r14540, %r1605;
	shr.u32 	%r14542, %r14541, 2;
	and.b32  	%r14543, %r13921, %r14542;
	and.b32  	%r14544, %r13922, %r14541;
	or.b32  	%r14545, %r14544, %r14543;
	shf.l.wrap.b32 	%r14546, %r14539, %r14541, 2;
	and.b32  	%r14547, %r13923, %r14546;
	or.b32  	%r1897, %r14545, %r14547;
	shf.l.wrap.b32 	%r14548, %r14539, %r14541, 30;
	and.b32  	%r14549, %r13925, %r14548;
	and.b32  	%r14550, %r13927, %r14539;
	or.b32  	%r14551, %r14550, %r14549;
	shl.b32 	%r14552, %r14539, 2;
	and.b32  	%r14553, %r13929, %r14552;
	or.b32  	%r1894, %r14551, %r14553;
	shr.u32 	%r14554, %r1613, 2;
	and.b32  	%r14555, %r13921, %r14554;
	and.b32  	%r14556, %r13922, %r1613;
	or.b32  	%r14557, %r14556, %r14555;
	shf.l.wrap.b32 	%r14558, %r1612, %r1613, 2;
	and.b32  	%r14559, %r13923, %r14558;
	or.b32  	%r1889, %r14557, %r14559;
	shf.l.wrap.b32 	%r14560, %r1612, %r1613, 30;
	and.b32  	%r14561, %r13925, %r14560;
	and.b32  	%r14562, %r13927, %r1612;
	or.b32  	%r14563, %r14562, %r14561;
	shl.b32 	%r14564, %r1612, 2;
	and.b32  	%r14565, %r13929, %r14564;
	or.b32  	%r1886, %r14563, %r14565;
	shr.u32 	%r14566, %r1621, 2;
	and.b32  	%r14567, %r13921, %r14566;
	and.b32  	%r14568, %r13922, %r1621;
	or.b32  	%r14569, %r14568, %r14567;
	shf.l.wrap.b32 	%r14570, %r1620, %r1621, 2;
	and.b32  	%r14571, %r13923, %r14570;
	or.b32  	%r1970, %r14569, %r14571;
	shf.l.wrap.b32 	%r14572, %r1620, %r1621, 30;
	and.b32  	%r14573, %r13925, %r14572;
	and.b32  	%r14574, %r13927, %r1620;
	or.b32  	%r14575, %r14574, %r14573;
	shl.b32 	%r14576, %r1620, 2;
	and.b32  	%r14577, %r13929, %r14576;
	or.b32  	%r1967, %r14575, %r14577;
	shr.u32 	%r14578, %r1629, 2;
	and.b32  	%r14579, %r13921, %r14578;
	and.b32  	%r14580, %r13922, %r1629;
	or.b32  	%r14581, %r14580, %r14579;
	shf.l.wrap.b32 	%r14582, %r1628, %r1629, 2;
	and.b32  	%r14583, %r13923, %r14582;
	or.b32  	%r2126, %r14581, %r14583;
	shf.l.wrap.b32 	%r14584, %r1628, %r1629, 30;
	and.b32  	%r14585, %r13925, %r14584;
	and.b32  	%r14586, %r13927, %r1628;
	or.b32  	%r14587, %r14586, %r14585;
	shl.b32 	%r14588, %r1628, 2;
	and.b32  	%r14589, %r13929, %r14588;
	or.b32  	%r2123, %r14587, %r14589;
	shr.u32 	%r14590, %r1637, 2;
	and.b32  	%r14591, %r13921, %r14590;
	and.b32  	%r14592, %r13922, %r1637;
	or.b32  	%r14593, %r14592, %r14591;
	shf.l.wrap.b32 	%r14594, %r1636, %r1637, 2;
	and.b32  	%r14595, %r13923, %r14594;
	or.b32  	%r2048, %r14593, %r14595;
	shf.l.wrap.b32 	%r14596, %r1636, %r1637, 30;
	and.b32  	%r14597, %r13925, %r14596;
	and.b32  	%r14598, %r13927, %r1636;
	or.b32  	%r14599, %r14598, %r14597;
	shl.b32 	%r14600, %r1636, 2;
	and.b32  	%r14601, %r13929, %r14600;
	or.b32  	%r2045, %r14599, %r14601;
	shr.u32 	%r14602, %r1645, 2;
	and.b32  	%r14603, %r13921, %r14602;
	and.b32  	%r14604, %r13922, %r1645;
	or.b32  	%r14605, %r14604, %r14603;
	shf.l.wrap.b32 	%r14606, %r1644, %r1645, 2;
	and.b32  	%r14607, %r13923, %r14606;
	or.b32  	%r2113, %r14605, %r14607;
	shf.l.wrap.b32 	%r14608, %r1644, %r1645, 30;
	and.b32  	%r14609, %r13925, %r14608;
	and.b32  	%r14610, %r13927, %r1644;
	or.b32  	%r14611, %r14610, %r14609;
	shl.b32 	%r14612, %r1644, 2;
	and.b32  	%r14613, %r13929, %r14612;
	or.b32  	%r2110, %r14611, %r14613;
	shr.u32 	%r14614, %r1653, 2;
	and.b32  	%r14615, %r13921, %r14614;
	and.b32  	%r14616, %r13922, %r1653;
	or.b32  	%r14617, %r14616, %r14615;
	shf.l.wrap.b32 	%r14618, %r1652, %r1653, 2;
	and.b32  	%r14619, %r13923, %r14618;
	or.b32  	%r1905, %r14617, %r14619;
	shf.l.wrap.b32 	%r14620, %r1652, %r1653, 30;
	and.b32  	%r14621, %r13925, %r14620;
	and.b32  	%r14622, %r13927, %r1652;
	or.b32  	%r14623, %r14622, %r14621;
	shl.b32 	%r14624, %r1652, 2;
	and.b32  	%r14625, %r13929, %r14624;
	or.b32  	%r1902, %r14623, %r14625;
	shr.u32 	%r14626, %r1661, 2;
	and.b32  	%r14627, %r13921, %r14626;
	and.b32  	%r14628, %r13922, %r1661;
	or.b32  	%r14629, %r14628, %r14627;
	shf.l.wrap.b32 	%r14630, %r1660, %r1661, 2;
	and.b32  	%r14631, %r13923, %r14630;
	or.b32  	%r2178, %r14629, %r14631;
	shf.l.wrap.b32 	%r14632, %r1660, %r1661, 30;
	and.b32  	%r14633, %r13925, %r14632;
	and.b32  	%r14634, %r13927, %r1660;
	or.b32  	%r14635, %r14634, %r14633;
	shl.b32 	%r14636, %r1660, 2;
	and.b32  	%r14637, %r13929, %r14636;
	or.b32  	%r2175, %r14635, %r14637;
	shr.u32 	%r14638, %r1669, 2;
	and.b32  	%r14639, %r13921, %r14638;
	and.b32  	%r14640, %r13922, %r1669;
	or.b32  	%r14641, %r14640, %r14639;
	shf.l.wrap.b32 	%r14642, %r1668, %r1669, 2;
	and.b32  	%r14643, %r13923, %r14642;
	or.b32  	%r2087, %r14641, %r14643;
	shf.l.wrap.b32 	%r14644, %r1668, %r1669, 30;
	and.b32  	%r14645, %r13925, %r14644;
	and.b32  	%r14646, %r13927, %r1668;
	or.b32  	%r14647, %r14646, %r14645;
	shl.b32 	%r14648, %r1668, 2;
	and.b32  	%r14649, %r13929, %r14648;
	or.b32  	%r2084, %r14647, %r14649;
	shr.u32 	%r14650, %r1677, 2;
	and.b32  	%r14651, %r13921, %r14650;
	and.b32  	%r14652, %r13922, %r1677;
	or.b32  	%r14653, %r14652, %r14651;
	shf.l.wrap.b32 	%r14654, %r1676, %r1677, 2;
	and.b32  	%r14655, %r13923, %r14654;
	or.b32  	%r1918, %r14653, %r14655;
	shf.l.wrap.b32 	%r14656, %r1676, %r1677, 30;
	and.b32  	%r14657, %r13925, %r14656;
	and.b32  	%r14658, %r13927, %r1676;
	or.b32  	%r14659, %r14658, %r14657;
	shl.b32 	%r14660, %r1676, 2;
	and.b32  	%r14661, %r13929, %r14660;
	or.b32  	%r1915, %r14659, %r14661;
	shr.u32 	%r14662, %r1685, 2;
	and.b32  	%r14663, %r13921, %r14662;
	and.b32  	%r14664, %r13922, %r1685;
	or.b32  	%r14665, %r14664, %r14663;
	shf.l.wrap.b32 	%r14666, %r1684, %r1685, 2;
	and.b32  	%r14667, %r13923, %r14666;
	or.b32  	%r2191, %r14665, %r14667;
	shf.l.wrap.b32 	%r14668, %r1684, %r1685, 30;
	and.b32  	%r14669, %r13925, %r14668;
	and.b32  	%r14670, %r13927, %r1684;
	or.b32  	%r14671, %r14670, %r14669;
	shl.b32 	%r14672, %r1684, 2;
	and.b32  	%r14673, %r13929, %r14672;
	or.b32  	%r2188, %r14671, %r14673;
	shr.u32 	%r14674, %r1693, 2;
	and.b32  	%r14675, %r13921, %r14674;
	and.b32  	%r14676, %r13922, %r1693;
	or.b32  	%r14677, %r14676, %r14675;
	shf.l.wrap.b32 	%r14678, %r1692, %r1693, 2;
	and.b32  	%r14679, %r13923, %r14678;
	or.b32  	%r2165, %r14677, %r14679;
	shf.l.wrap.b32 	%r14680, %r1692, %r1693, 30;
	and.b32  	%r14681, %r13925, %r14680;
	and.b32  	%r14682, %r13927, %r1692;
	or.b32  	%r14683, %r14682, %r14681;
	shl.b32 	%r14684, %r1692, 2;
	and.b32  	%r14685, %r13929, %r14684;
	or.b32  	%r2162, %r14683, %r14685;
	shr.u32 	%r14686, %r1701, 2;
	and.b32  	%r14687, %r13921, %r14686;
	and.b32  	%r14688, %r13922, %r1701;
	or.b32  	%r14689, %r14688, %r14687;
	shf.l.wrap.b32 	%r14690, %r1700, %r1701, 2;
	and.b32  	%r14691, %r13923, %r14690;
	or.b32  	%r1983, %r14689, %r14691;
	shf.l.wrap.b32 	%r14692, %r1700, %r1701, 30;
	and.b32  	%r14693, %r13925, %r14692;
	and.b32  	%r14694, %r13927, %r1700;
	or.b32  	%r14695, %r14694, %r14693;
	shl.b32 	%r14696, %r1700, 2;
	and.b32  	%r14697, %r13929, %r14696;
	or.b32  	%r1980, %r14695, %r14697;
	shr.u32 	%r14698, %r1709, 2;
	and.b32  	%r14699, %r13921, %r14698;
	and.b32  	%r14700, %r13922, %r1709;
	or.b32  	%r14701, %r14700, %r14699;
	shf.l.wrap.b32 	%r14702, %r1708, %r1709, 2;
	and.b32  	%r14703, %r13923, %r14702;
	or.b32  	%r1996, %r14701, %r14703;
	shf.l.wrap.b32 	%r14704, %r1708, %r1709, 30;
	and.b32  	%r14705, %r13925, %r14704;
	and.b32  	%r14706, %r13927, %r1708;
	or.b32  	%r14707, %r14706, %r14705;
	shl.b32 	%r14708, %r1708, 2;
	and.b32  	%r14709, %r13929, %r14708;
	or.b32  	%r1993, %r14707, %r14709;
	shr.u32 	%r14710, %r1717, 2;
	and.b32  	%r14711, %r13921, %r14710;
	and.b32  	%r14712, %r13922, %r1717;
	or.b32  	%r14713, %r14712, %r14711;
	shf.l.wrap.b32 	%r14714, %r1716, %r1717, 2;
	and.b32  	%r14715, %r13923, %r14714;
	or.b32  	%r1944, %r14713, %r14715;
	shf.l.wrap.b32 	%r14716, %r1716, %r1717, 30;
	and.b32  	%r14717, %r13925, %r14716;
	and.b32  	%r14718, %r13927, %r1716;
	or.b32  	%r14719, %r14718, %r14717;
	shl.b32 	%r14720, %r1716, 2;
	and.b32  	%r14721, %r13929, %r14720;
	or.b32  	%r1941, %r14719, %r14721;
	shr.u32 	%r14722, %r1725, 2;
	and.b32  	%r14723, %r13921, %r14722;
	and.b32  	%r14724, %r13922, %r1725;
	or.b32  	%r14725, %r14724, %r14723;
	shf.l.wrap.b32 	%r14726, %r1724, %r1725, 2;
	and.b32  	%r14727, %r13923, %r14726;
	or.b32  	%r2035, %r14725, %r14727;
	shf.l.wrap.b32 	%r14728, %r1724, %r1725, 30;
	and.b32  	%r14729, %r13925, %r14728;
	and.b32  	%r14730, %r13927, %r1724;
	or.b32  	%r14731, %r14730, %r14729;
	shl.b32 	%r14732, %r1724, 2;
	and.b32  	%r14733, %r13929, %r14732;
	or.b32  	%r2032, %r14731, %r14733;
	shr.u32 	%r14734, %r1733, 2;
	and.b32  	%r14735, %r13921, %r14734;
	and.b32  	%r14736, %r13922, %r1733;
	or.b32  	%r14737, %r14736, %r14735;
	shf.l.wrap.b32 	%r14738, %r1732, %r1733, 2;
	and.b32  	%r14739, %r13923, %r14738;
	or.b32  	%r2100, %r14737, %r14739;
	shf.l.wrap.b32 	%r14740, %r1732, %r1733, 30;
	and.b32  	%r14741, %r13925, %r14740;
	and.b32  	%r14742, %r13927, %r1732;
	or.b32  	%r14743, %r14742, %r14741;
	shl.b32 	%r14744, %r1732, 2;
	and.b32  	%r14745, %r13929, %r14744;
	or.b32  	%r2097, %r14743, %r14745;
	shr.u32 	%r14746, %r1741, 2;
	and.b32  	%r14747, %r13921, %r14746;
	and.b32  	%r14748, %r13922, %r1741;
	or.b32  	%r14749, %r14748, %r14747;
	shf.l.wrap.b32 	%r14750, %r1740, %r1741, 2;
	and.b32  	%r14751, %r13923, %r14750;
	or.b32  	%r2152, %r14749, %r14751;
	shf.l.wrap.b32 	%r14752, %r1740, %r1741, 30;
	and.b32  	%r14753, %r13925, %r14752;
	and.b32  	%r14754, %r13927, %r1740;
	or.b32  	%r14755, %r14754, %r14753;
	shl.b32 	%r14756, %r1740, 2;
	and.b32  	%r14757, %r13929, %r14756;
	or.b32  	%r2149, %r14755, %r14757;
	shr.u32 	%r14758, %r1749, 2;
	and.b32  	%r14759, %r13921, %r14758;
	and.b32  	%r14760, %r13922, %r1749;
	or.b32  	%r14761, %r14760, %r14759;
	shf.l.wrap.b32 	%r14762, %r1748, %r1749, 2;
	and.b32  	%r14763, %r13923, %r14762;
	or.b32  	%r2139, %r14761, %r14763;
	shf.l.wrap.b32 	%r14764, %r1748, %r1749, 30;
	and.b32  	%r14765, %r13925, %r14764;
	and.b32  	%r14766, %r13927, %r1748;
	or.b32  	%r14767, %r14766, %r14765;
	shl.b32 	%r14768, %r1748, 2;
	and.b32  	%r14769, %r13929, %r14768;
	or.b32  	%r2136, %r14767, %r14769;
	shr.u32 	%r14770, %r1757, 2;
	and.b32  	%r14771, %r13921, %r14770;
	and.b32  	%r14772, %r13922, %r1757;
	or.b32  	%r14773, %r14772, %r14771;
	shf.l.wrap.b32 	%r14774, %r1756, %r1757, 2;
	and.b32  	%r14775, %r13923, %r14774;
	or.b32  	%r2009, %r14773, %r14775;
	shf.l.wrap.b32 	%r14776, %r1756, %r1757, 30;
	and.b32  	%r14777, %r13925, %r14776;
	and.b32  	%r14778, %r13927, %r1756;
	or.b32  	%r14779, %r14778, %r14777;
	shl.b32 	%r14780, %r1756, 2;
	and.b32  	%r14781, %r13929, %r14780;
	or.b32  	%r2006, %r14779, %r14781;
	shr.u32 	%r14782, %r1765, 2;
	and.b32  	%r14783, %r13921, %r14782;
	and.b32  	%r14784, %r13922, %r1765;
	or.b32  	%r14785, %r14784, %r14783;
	shf.l.wrap.b32 	%r14786, %r1764, %r1765, 2;
	and.b32  	%r14787, %r13923, %r14786;
	or.b32  	%r1957, %r14785, %r14787;
	shf.l.wrap.b32 	%r14788, %r1764, %r1765, 30;
	and.b32  	%r14789, %r13925, %r14788;
	and.b32  	%r14790, %r13927, %r1764;
	or.b32  	%r14791, %r14790, %r14789;
	shl.b32 	%r14792, %r1764, 2;
	and.b32  	%r14793, %r13929, %r14792;
	or.b32  	%r1954, %r14791, %r14793;
	shr.u32 	%r14794, %r1773, 2;
	and.b32  	%r14795, %r13921, %r14794;
	and.b32  	%r14796, %r13922, %r1773;
	or.b32  	%r14797, %r14796, %r14795;
	shf.l.wrap.b32 	%r14798, %r1772, %r1773, 2;
	and.b32  	%r14799, %r13923, %r14798;
	or.b32  	%r2074, %r14797, %r14799;
	shf.l.wrap.b32 	%r14800, %r1772, %r1773, 30;
	and.b32  	%r14801, %r13925, %r14800;
	and.b32  	%r14802, %r13927, %r1772;
	or.b32  	%r14803, %r14802, %r14801;
	shl.b32 	%r14804, %r1772, 2;
	and.b32  	%r14805, %r13929, %r14804;
	or.b32  	%r2071, %r14803, %r14805;
	shr.u32 	%r14806, %r1781, 2;
	and.b32  	%r14807, %r13921, %r14806;
	and.b32  	%r14808, %r13922, %r1781;
	or.b32  	%r14809, %r14808, %r14807;
	shf.l.wrap.b32 	%r14810, %r1780, %r1781, 2;
	and.b32  	%r14811, %r13923, %r14810;
	or.b32  	%r1931, %r14809, %r14811;
	shf.l.wrap.b32 	%r14812, %r1780, %r1781, 30;
	and.b32  	%r14813, %r13925, %r14812;
	and.b32  	%r14814, %r13927, %r1780;
	or.b32  	%r14815, %r14814, %r14813;
	shl.b32 	%r14816, %r1780, 2;
	and.b32  	%r14817, %r13929, %r14816;
	or.b32  	%r1928, %r14815, %r14817;
	shr.u32 	%r14818, %r1789, 2;
	and.b32  	%r14819, %r13921, %r14818;
	and.b32  	%r14820, %r13922, %r1789;
	or.b32  	%r14821, %r14820, %r14819;
	shf.l.wrap.b32 	%r14822, %r1788, %r1789, 2;
	and.b32  	%r14823, %r13923, %r14822;
	or.b32  	%r2022, %r14821, %r14823;
	shf.l.wrap.b32 	%r14824, %r1788, %r1789, 30;
	and.b32  	%r14825, %r13925, %r14824;
	and.b32  	%r14826, %r13927, %r1788;
	or.b32  	%r14827, %r14826, %r14825;
	shl.b32 	%r14828, %r1788, 2;
	and.b32  	%r14829, %r13929, %r14828;
	or.b32  	%r2019, %r14827, %r14829;
	shr.u32 	%r14830, %r1797, 2;
	and.b32  	%r14831, %r13921, %r14830;
	and.b32  	%r14832, %r13922, %r1797;
	or.b32  	%r14833, %r14832, %r14831;
	shf.l.wrap.b32 	%r14834, %r1796, %r1797, 2;
	and.b32  	%r14835, %r13923, %r14834;
	or.b32  	%r2061, %r14833, %r14835;
	shf.l.wrap.b32 	%r14836, %r1796, %r1797, 30;
	and.b32  	%r14837, %r13925, %r14836;
	and.b32  	%r14838, %r13927, %r1796;
	or.b32  	%r14839, %r14838, %r14837;
	shl.b32 	%r14840, %r1796, 2;
	and.b32  	%r14841, %r13929, %r14840;
	or.b32  	%r2058, %r14839, %r14841;
	// begin inline asm
	lop3.b32 %r1804, %r1894, %r2110, %r2188, 0x96; lop3.b32 %r1804, %r1804, %r2032, %r1954, 0x96; lop3.b32 %r1805, %r1897, %r2113, %r2191, 0x96; lop3.b32 %r1805, %r1805, %r2035, %r1957, 0x96;
	// end inline asm
	// begin inline asm
	lop3.b32 %r1816, %r1886, %r1902, %r2162, 0x96; lop3.b32 %r1816, %r1816, %r2097, %r2071, 0x96; lop3.b32 %r1817, %r1889, %r1905, %r2165, 0x96; lop3.b32 %r1817, %r1817, %r2100, %r2074, 0x96;
	// end inline asm
	// begin inline asm
	lop3.b32 %r1828, %r1967, %r2175, %r1980, 0x96; lop3.b32 %r1828, %r1828, %r2149, %r1928, 0x96; lop3.b32 %r1829, %r1970, %r2178, %r1983, 0x96; lop3.b32 %r1829, %r1829, %r2152, %r1931, 0x96;
	// end inline asm
	// begin inline asm
	lop3.b32 %r1840, %r2123, %r2084, %r1993, 0x96; lop3.b32 %r1840, %r1840, %r2136, %r2019, 0x96; lop3.b32 %r1841, %r2126, %r2087, %r1996, 0x96; lop3.b32 %r1841, %r1841, %r2139, %r2022, 0x96;
	// end inline asm
	// begin inline asm
	lop3.b32 %r1852, %r2045, %r1915, %r1941, 0x96; lop3.b32 %r1852, %r1852, %r2006, %r2058, 0x96; lop3.b32 %r1853, %r2048, %r1918, %r1944, 0x96; lop3.b32 %r1853, %r1853, %r2009, %r2061, 0x96;
	// end inline asm
	// begin inline asm
	shf.l.wrap.b32 %r1864, %r1805, %r1804, 1; shf.l.wrap.b32 %r1865, %r1804, %r1805, 1;
	// end inline asm
	// begin inline asm
	shf.l.wrap.b32 %r1868, %r1817, %r1816, 1; shf.l.wrap.b32 %r1869, %r1816, %r1817, 1;
	// end inline asm
	// begin inline asm
	shf.l.wrap.b32 %r1872, %r1829, %r1828, 1; shf.l.wrap.b32 %r1873, %r1828, %r1829, 1;
	// end inline asm
	// begin inline asm
	shf.l.wrap.b32 %r1876, %r1841, %r1840, 1; shf.l.wrap.b32 %r1877, %r1840, %r1841, 1;
	// end inline asm
	// begin inline asm
	shf.l.wrap.b32 %r1880, %r1853, %r1852, 1; shf.l.wrap.b32 %r1881, %r1852, %r1853, 1;
	// end inline asm
	// begin inline asm
	lop3.b32 %r1884, %r1886, %r1804, %r1872, 0x96; lop3.b32 %r1885, %r1889, %r1805, %r1873, 0x96;
	// end inline asm
	// begin inline asm
	lop3.b32 %r1892, %r1894, %r1852, %r1868, 0x96; lop3.b32 %r1893, %r1897, %r1853, %r1869, 0x96;
	// end inline asm
	// begin inline asm
	lop3.b32 %r1900, %r1902, %r1804, %r1872, 0x96; lop3.b32 %r1901, %r1905, %r1805, %r1873, 0x96;
	// end inline asm
	// begin inline asm
	shf.l.wrap.b32 %r1908, %r1900, %r1901, %r13892; shf.l.wrap.b32 %r1909, %r1901, %r1900, %r13892;
	// end inline asm
	// begin inline asm
	lop3.b32 %r1913, %r1915, %r1840, %r1864, 0x96; lop3.b32 %r1914, %r1918, %r1841, %r1865, 0x96;
	// end inline asm
	// begin inline asm
	shf.l.wrap.b32 %r1921, %r1914, %r1913, %r13325; shf.l.wrap.b32 %r1922, %r1913, %r1914, %r13325;
	// end inline asm
	// begin inline asm
	lop3.b32 %r1926, %r1928, %r1816, %r1876, 0x96; lop3.b32 %r1927, %r1931, %r1817, %r1877, 0x96;
	// end inline asm
	// begin inline asm
	shf.l.wrap.b32 %r1934, %r1926, %r1927, %r13338; shf.l.wrap.b32 %r1935, %r1927, %r1926, %r13338;
	// end inline asm
	// begin inline asm
	lop3.b32 %r1939, %r1941, %r1840, %r1864, 0x96; lop3.b32 %r1940, %r1944, %r1841, %r1865, 0x96;
	// end inline asm
	// begin inline asm
	shf.l.wrap.b32 %r1947, %r1939, %r1940, %r13351; shf.l.wrap.b32 %r1948, %r1940, %r1939, %r13351;
	// end inline asm
	// begin inline asm
	lop3.b32 %r1952, %r1954, %r1852, %r1868, 0x96; lop3.b32 %r1953, %r1957, %r1853, %r1869, 0x96;
	// end inline asm
	// begin inline asm
	shf.l.wrap.b32 %r1960, %r1953, %r1952, %r13364; shf.l.wrap.b32 %r1961, %r1952, %r1953, %r13364;
	// end inline asm
	// begin inline asm
	lop3.b32 %r1965, %r1967, %r1816, %r1876, 0x96; lop3.b32 %r1966, %r1970, %r1817, %r1877, 0x96;
	// end inline asm
	// begin inline asm
	shf.l.wrap.b32 %r1973, %r1965, %r1966, %r13377; shf.l.wrap.b32 %r1974, %r1966, %r1965, %r13377;
	// end inline asm
	// begin inline asm
	lop3.b32 %r1978, %r1980, %r1816, %r1876, 0x96; lop3.b32 %r1979, %r1983, %r1817, %r1877, 0x96;
	// end inline asm
	// begin inline asm
	shf.l.wrap.b32 %r1986, %r1978, %r1979, %r13909; shf.l.wrap.b32 %r1987, %r1979, %r1978, %r13909;
	// end inline asm
	// begin inline asm
	lop3.b32 %r1991, %r1993, %r1828, %r1880, 0x96; lop3.b32 %r1992, %r1996, %r1829, %r1881, 0x96;
	// end inline asm
	// begin inline asm
	shf.l.wrap.b32 %r1999, %r1992, %r1991, %r13403; shf.l.wrap.b32 %r2000, %r1991, %r1992, %r13403;
	// end inline asm
	// begin inline asm
	lop3.b32 %r2004, %r2006, %r1840, %r1864, 0x96; lop3.b32 %r2005, %r2009, %r1841, %r1865, 0x96;
	// end inline asm
	// begin inline asm
	shf.l.wrap.b32 %r2012, %r2005, %r2004, %r13416; shf.l.wrap.b32 %r2013, %r2004, %r2005, %r13416;
	// end inline asm
	// begin inline asm
	lop3.b32 %r2017, %r2019, %r1828, %r1880, 0x96; lop3.b32 %r2018, %r2022, %r1829, %r1881, 0x96;
	// end inline asm
	// begin inline asm
	shf.l.wrap.b32 %r2025, %r2017, %r2018, %r13429; shf.l.wrap.b32 %r2026, %r2018, %r2017, %r13429;
	// end inline asm
	// begin inline asm
	lop3.b32 %r2030, %r2032, %r1852, %r1868, 0x96; lop3.b32 %r2031, %r2035, %r1853, %r1869, 0x96;
	// end inline asm
	// begin inline asm
	shf.l.wrap.b32 %r2038, %r2030, %r2031, %r13442; shf.l.wrap.b32 %r2039, %r2031, %r2030, %r13442;
	// end inline asm
	// begin inline asm
	lop3.b32 %r2043, %r2045, %r1840, %r1864, 0x96; lop3.b32 %r2044, %r2048, %r1841, %r1865, 0x96;
	// end inline asm
	// begin inline asm
	shf.l.wrap.b32 %r2051, %r2044, %r2043, %r13455; shf.l.wrap.b32 %r2052, %r2043, %r2044, %r13455;
	// end inline asm
	// begin inline asm
	lop3.b32 %r2056, %r2058, %r1840, %r1864, 0x96; lop3.b32 %r2057, %r2061, %r1841, %r1865, 0x96;
	// end inline asm
	// begin inline asm
	shf.l.wrap.b32 %r2064, %r2057, %r2056, %r13468; shf.l.wrap.b32 %r2065, %r2056, %r2057, %r13468;
	// end inline asm
	// begin inline asm
	lop3.b32 %r2069, %r2071, %r1804, %r1872, 0x96; lop3.b32 %r2070, %r2074, %r1805, %r1873, 0x96;
	// end inline asm
	// begin inline asm
	shf.l.wrap.b32 %r2077, %r2070, %r2069, %r13481; shf.l.wrap.b32 %r2078, %r2069, %r2070, %r13481;
	// end inline asm
	// begin inline asm
	lop3.b32 %r2082, %r2084, %r1828, %r1880, 0x96; lop3.b32 %r2083, %r2087, %r1829, %r1881, 0x96;
	// end inline asm
	// begin inline asm
	shf.l.wrap.b32 %r2090, %r2082, %r2083, %r13494; shf.l.wrap.b32 %r2091, %r2083, %r2082, %r13494;
	// end inline asm
	// begin inline asm
	lop3.b32 %r2095, %r2097, %r1804, %r1872, 0x96; lop3.b32 %r2096, %r2100, %r1805, %r1873, 0x96;
	// end inline asm
	// begin inline asm
	shf.l.wrap.b32 %r2103, %r2095, %r2096, %r13507; shf.l.wrap.b32 %r2104, %r2096, %r2095, %r13507;
	// end inline asm
	// begin inline asm
	lop3.b32 %r2108, %r2110, %r1852, %r1868, 0x96; lop3.b32 %r2109, %r2113, %r1853, %r1869, 0x96;
	// end inline asm
	// begin inline asm
	shf.l.wrap.b32 %r2116, %r2108, %r2109, %r13520; shf.l.wrap.b32 %r2117, %r2109, %r2108, %r13520;
	// end inline asm
	// begin inline asm
	lop3.b32 %r2121, %r2123, %r1828, %r1880, 0x96; lop3.b32 %r2122, %r2126, %r1829, %r1881, 0x96;
	// end inline asm
	// begin inline asm
	shf.l.wrap.b32 %r2129, %r2122, %r2121, %r13533; shf.l.wrap.b32 %r2130, %r2121, %r2122, %r13533;
	// end inline asm
	// begin inline asm
	lop3.b32 %r2134, %r2136, %r1828, %r1880, 0x96; lop3.b32 %r2135, %r2139, %r1829, %r1881, 0x96;
	// end inline asm
	// begin inline asm
	shf.l.wrap.b32 %r2142, %r2135, %r2134, %r13546; shf.l.wrap.b32 %r2143, %r2134, %r2135, %r13546;
	// end inline asm
	// begin inline asm
	lop3.b32 %r2147, %r2149, %r1816, %r1876, 0x96; lop3.b32 %r2148, %r2152, %r1817, %r1877, 0x96;
	// end inline asm
	// begin inline asm
	shf.l.wrap.b32 %r2155, %r2148, %r2147, %r13559; shf.l.wrap.b32 %r2156, %r2147, %r2148, %r13559;
	// end inline asm
	// begin inline asm
	lop3.b32 %r2160, %r2162, %r1804, %r1872, 0x96; lop3.b32 %r2161, %r2165, %r1805, %r1873, 0x96;
	// end inline asm
	// begin inline asm
	shf.l.wrap.b32 %r2168, %r2161, %r2160, %r13572; shf.l.wrap.b32 %r2169, %r2160, %r2161, %r13572;
	// end inline asm
	// begin inline asm
	lop3.b32 %r2173, %r2175, %r1816, %r1876, 0x96; lop3.b32 %r2174, %r2178, %r1817, %r1877, 0x96;
	// end inline asm
	// begin inline asm
	shf.l.wrap.b32 %r2181, %r2174, %r2173, %r13585; shf.l.wrap.b32 %r2182, %r2173, %r2174, %r13585;
	// end inline asm
	// begin inline asm
	lop3.b32 %r2186, %r2188, %r1852, %r1868, 0x96; lop3.b32 %r2187, %r2191, %r1853, %r1869, 0x96;
	// end inline asm
	// begin inline asm
	shf.l.wrap.b32 %r2194, %r2187, %r2186, %r13598; shf.l.wrap.b32 %r2195, %r2186, %r2187, %r13598;
	// end inline asm
	// begin inline asm
	shf.l.wrap.b32 %r2199, %r1885, %r1884, %r13603; shf.l.wrap.b32 %r2200, %r1884, %r1885, %r13603;
	// end inline asm
	// begin inline asm
	lop3.b32 %r2204, %r1892, %r1908, %r1986, 0xD2; lop3.b32 %r2205, %r1893, %r1909, %r1987, 0xD2;
	// end inline asm
	// begin inline asm
	lop3.b32 %r2212, %r1908, %r1986, %r2142, 0xD2; lop3.b32 %r2213, %r1909, %r1987, %r2143, 0xD2;
	// end inline asm
	// begin inline asm
	lop3.b32 %r2220, %r1986, %r2142, %r2064, 0xD2; lop3.b32 %r2221, %r1987, %r2143, %r2065, 0xD2;
	// end inline asm
	// begin inline asm
	lop3.b32 %r2228, %r2142, %r2064, %r1892, 0xD2; lop3.b32 %r2229, %r2143, %r2065, %r1893, 0xD2;
	// end inline asm
	// begin inline asm
	lop3.b32 %r2236, %r2064, %r1892, %r1908, 0xD2; lop3.b32 %r2237, %r2065, %r1893, %r1909, 0xD2;
	// end inline asm
	// begin inline asm
	lop3.b32 %r2244, %r2129, %r1921, %r2194, 0xD2; lop3.b32 %r2245, %r2130, %r1922, %r2195, 0xD2;
	// end inline asm
	// begin inline asm
	lop3.b32 %r2252, %r1921, %r2194, %r2103, 0xD2; lop3.b32 %r2253, %r1922, %r2195, %r2104, 0xD2;
	// end inline asm
	// begin inline asm
	lop3.b32 %r2260, %r2194, %r2103, %r1934, 0xD2; lop3.b32 %r2261, %r2195, %r2104, %r1935, 0xD2;
	// end inline asm
	// begin inline asm
	lop3.b32 %r2268, %r2103, %r1934, %r2129, 0xD2; lop3.b32 %r2269, %r2104, %r1935, %r2130, 0xD2;
	// end inline asm
	// begin inline asm
	lop3.b32 %r2276, %r1934, %r2129, %r1921, 0xD2; lop3.b32 %r2277, %r1935, %r2130, %r1922, 0xD2;
	// end inline asm
	// begin inline asm
	lop3.b32 %r2284, %r2199, %r2181, %r1999, 0xD2; lop3.b32 %r2285, %r2200, %r2182, %r2000, 0xD2;
	// end inline asm
	// begin inline asm
	lop3.b32 %r2292, %r2181, %r1999, %r2012, 0xD2; lop3.b32 %r2293, %r2182, %r2000, %r2013, 0xD2;
	// end inline asm
	// begin inline asm
	lop3.b32 %r2300, %r1999, %r2012, %r1960, 0xD2; lop3.b32 %r2301, %r2000, %r2013, %r1961, 0xD2;
	// end inline asm
	// begin inline asm
	lop3.b32 %r2308, %r2012, %r1960, %r2199, 0xD2; lop3.b32 %r2309, %r2013, %r1961, %r2200, 0xD2;
	// end inline asm
	// begin inline asm
	lop3.b32 %r2316, %r1960, %r2199, %r2181, 0xD2; lop3.b32 %r2317, %r1961, %r2200, %r2182, 0xD2;
	// end inline asm
	// begin inline asm
	lop3.b32 %r2324, %r2051, %r2116, %r2168, 0xD2; lop3.b32 %r2325, %r2052, %r2117, %r2169, 0xD2;
	// end inline asm
	// begin inline asm
	lop3.b32 %r2332, %r2116, %r2168, %r2155, 0xD2; lop3.b32 %r2333, %r2117, %r2169, %r2156, 0xD2;
	// end inline asm
	// begin inline asm
	lop3.b32 %r2340, %r2168, %r2155, %r2025, 0xD2; lop3.b32 %r2341, %r2169, %r2156, %r2026, 0xD2;
	// end inline asm
	// begin inline asm
	lop3.b32 %r2348, %r2155, %r2025, %r2051, 0xD2; lop3.b32 %r2349, %r2156, %r2026, %r2052, 0xD2;
	// end inline asm
	// begin inline asm
	lop3.b32 %r2356, %r2025, %r2051, %r2116, 0xD2; lop3.b32 %r2357, %r2026, %r2052, %r2117, 0xD2;
	// end inline asm
	// begin inline asm
	lop3.b32 %r2364, %r1973, %r2090, %r1947, 0xD2; lop3.b32 %r2365, %r1974, %r2091, %r1948, 0xD2;
	// end inline asm
	// begin inline asm
	lop3.b32 %r2372, %r2090, %r1947, %r2038, 0xD2; lop3.b32 %r2373, %r2091, %r1948, %r2039, 0xD2;
	// end inline asm
	// begin inline asm
	lop3.b32 %r2380, %r1947, %r2038, %r2077, 0xD2; lop3.b32 %r2381, %r1948, %r2039, %r2078, 0xD2;
	// end inline asm
	// begin inline asm
	lop3.b32 %r2388, %r2038, %r2077, %r1973, 0xD2; lop3.b32 %r2389, %r2039, %r2078, %r1974, 0xD2;
	// end inline asm
	// begin inline asm
	lop3.b32 %r2396, %r2077, %r1973, %r2090, 0xD2; lop3.b32 %r2397, %r2078, %r1974, %r2091, 0xD2;
	// end inline asm
	ld.const.u32 	%r14842, [rc_x+12];
	xor.b32  	%r14843, %r14842, %r2204;
	ld.const.u32 	%r14844, [rc_y+12];
	xor.b32  	%r14845, %r14844, %r2205;
	shr.u32 	%r14846, %r14845, 2;
	and.b32  	%r14847, %r13921, %r14846;
	and.b32  	%r14848, %r13922, %r14845;
	or.b32  	%r14849, %r14848, %r14847;
	shf.l.wrap.b32 	%r14850, %r14843, %r14845, 2;
	and.b32  	%r14851, %r13923, %r14850;
	or.b32  	%r2497, %r14849, %r14851;
	shf.l.wrap.b32 	%r14852, %r14843, %r14845, 30;
	and.b32  	%r14853, %r13925, %r14852;
	and.b32  	%r14854, %r13927, %r14843;
	or.b32  	%r14855, %r14854, %r14853;
	shl.b32 	%r14856, %r14843, 2;
	and.b32  	%r14857, %r13929, %r14856;
	or.b32  	%r2494, %r14855, %r14857;
	shr.u32 	%r14858, %r2213, 2;
	and.b32  	%r14859, %r13921, %r14858;
	and.b32  	%r14860, %r13922, %r2213;
	or.b32  	%r14861, %r14860, %r14859;
	shf.l.wrap.b32 	%r14862, %r2212, %r2213, 2;
	and.b32  	%r14863, %r13923, %r14862;
	or.b32  	%r2489, %r14861, %r14863;
	shf.l.wrap.b32 	%r14864, %r2212, %r2213, 30;
	and.b32  	%r14865, %r13925, %r14864;
	and.b32  	%r14866, %r13927, %r2212;
	or.b32  	%r14867, %r14866, %r14865;
	shl.b32 	%r14868, %r2212, 2;
	and.b32  	%r14869, %r13929, %r14868;
	or.b32  	%r2486, %r14867, %r14869;
	shr.u32 	%r14870, %r2221, 2;
	and.b32  	%r14871, %r13921, %r14870;
	and.b32  	%r14872, %r13922, %r2221;
	or.b32  	%r14873, %r14872, %r14871;
	shf.l.wrap.b32 	%r14874, %r2220, %r2221, 2;
	and.b32  	%r14875, %r13923, %r14874;
	or.b32  	%r2570, %r14873, %r14875;
	shf.l.wrap.b32 	%r14876, %r2220, %r2221, 30;
	and.b32  	%r14877, %r13925, %r14876;
	and.b32  	%r14878, %r13927, %r2220;
	or.b32  	%r14879, %r14878, %r14877;
	shl.b32 	%r14880, %r2220, 2;
	and.b32  	%r14881, %r13929, %r14880;
	or.b32  	%r2567, %r14879, %r14881;
	shr.u32 	%r14882, %r2229, 2;
	and.b32  	%r14883, %r13921, %r14882;
	and.b32  	%r14884, %r13922, %r2229;
	or.b32  	%r14885, %r14884, %r14883;
	shf.l.wrap.b32 	%r14886, %r2228, %r2229, 2;
	and.b32  	%r14887, %r13923, %r14886;
	or.b32  	%r2726, %r14885, %r14887;
	shf.l.wrap.b32 	%r14888, %r2228, %r2229, 30;
	and.b32  	%r14889, %r13925, %r14888;
	and.b32  	%r14890, %r13927, %r2228;
	or.b32  	%r14891, %r14890, %r14889;
	shl.b32 	%r14892, %r2228, 2;
	and.b32  	%r14893, %r13929, %r14892;
	or.b32  	%r2723, %r14891, %r14893;
	shr.u32 	%r14894, %r2237, 2;
	and.b32  	%r14895, %r13921, %r14894;
	and.b32  	%r14896, %r13922, %r2237;
	or.b32  	%r14897, %r14896, %r14895;
	shf.l.wrap.b32 	%r14898, %r2236, %r2237, 2;
	and.b32  	%r14899, %r13923, %r14898;
	or.b32  	%r2648, %r14897, %r14899;
	shf.l.wrap.b32 	%r14900, %r2236, %r2237, 30;
	and.b32  	%r14901, %r13925, %r14900;
	and.b32  	%r14902, %r13927, %r2236;
	or.b32  	%r14903, %r14902, %r14901;
	shl.b32 	%r14904, %r2236, 2;
	and.b32  	%r14905, %r13929, %r14904;
	or.b32  	%r2645, %r14903, %r14905;
	shr.u32 	%r14906, %r2245, 2;
	and.b32  	%r14907, %r13921, %r14906;
	and.b32  	%r14908, %r13922, %r2245;
	or.b32  	%r14909, %r14908, %r14907;
	shf.l.wrap.b32 	%r14910, %r2244, %r2245, 2;
	and.b32  	%r14911, %r13923, %r14910;
	or.b32  	%r2713, %r14909, %r14911;
	shf.l.wrap.b32 	%r14912, %r2244, %r2245, 30;
	and.b32  	%r14913, %r13925, %r14912;
	and.b32  	%r14914, %r13927, %r2244;
	or.b32  	%r14915, %r14914, %r14913;
	shl.b32 	%r14916, %r2244, 2;
	and.b32  	%r14917, %r13929, %r14916;
	or.b32  	%r2710, %r14915, %r14917;
	shr.u32 	%r14918, %r2253, 2;
	and.b32  	%r14919, %r13921, %r14918;
	and.b32  	%r14920, %r13922, %r2253;
	or.b32  	%r14921, %r14920, %r14919;
	shf.l.wrap.b32 	%r14922, %r2252, %r2253, 2;
	and.b32  	%r14923, %r13923, %r14922;
	or.b32  	%r2505, %r14921, %r14923;
	shf.l.wrap.b32 	%r14924, %r2252, %r2253, 30;
	and.b32  	%r14925, %r13925, %r14924;
	and.b32  	%r14926, %r13927, %r2252;
	or.b32  	%r14927, %r14926, %r14925;
	shl.b32 	%r14928, %r2252, 2;
	and.b32  	%r14929, %r13929, %r14928;
	or.b32  	%r2502, %r14927, %r14929;
	shr.u32 	%r14930, %r2261, 2;
	and.b32  	%r14931, %r13921, %r14930;
	and.b32  	%r14932, %r13922, %r2261;
	or.b32  	%r14933, %r14932, %r14931;
	shf.l.wrap.b32 	%r14934, %r2260, %r2261, 2;
	and.b32  	%r14935, %r13923, %r14934;
	or.b32  	%r2778, %r14933, %r14935;
	shf.l.wrap.b32 	%r14936, %r2260, %r2261, 30;
	and.b32  	%r14937, %r13925, %r14936;
	and.b32  	%r14938, %r13927, %r2260;
	or.b32  	%r14939, %r14938, %r14937;
	shl.b32 	%r14940, %r2260, 2;
	and.b32  	%r14941, %r13929, %r14940;
	or.b32  	%r2775, %r14939, %r14941;
	shr.u32 	%r14942, %r2269, 2;
	and.b32  	%r14943, %r13921, %r14942;
	and.b32  	%r14944, %r13922, %r2269;
	or.b32  	%r14945, %r14944, %r14943;
	shf.l.wrap.b32 	%r14946, %r2268, %r2269, 2;
	and.b32  	%r14947, %r13923, %r14946;
	or.b32  	%r2687, %r14945, %r14947;
	shf.l.wrap.b32 	%r14948, %r2268, %r2269, 30;
	and.b32  	%r14949, %r13925, %r14948;
	and.b32  	%r14950, %r13927, %r2268;
	or.b32  	%r14951, %r14950, %r14949;
	shl.b32 	%r14952, %r2268, 2;
	and.b32  	%r14953, %r13929, %r14952;
	or.b32  	%r2684, %r14951, %r14953;
	shr.u32 	%r14954, %r2277, 2;
	and.b32  	%r14955, %r13921, %r14954;
	and.b32  	%r14956, %r13922, %r2277;
	or.b32  	%r14957, %r14956, %r14955;
	shf.l.wrap.b32 	%r14958, %r2276, %r2277, 2;
	and.b32  	%r14959, %r13923, %r14958;
	or.b32  	%r2518, %r14957, %r14959;
	shf.l.wrap.b32 	%r14960, %r2276, %r2277, 30;
	and.b32  	%r14961, %r13925, %r14960;
	and.b32  	%r14962, %r13927, %r2276;
	or.b32  	%r14963, %r14962, %r14961;
	shl.b32 	%r14964, %r2276, 2;
	and.b32  	%r14965, %r13929, %r14964;
	or.b32  	%r2515, %r14963, %r14965;
	shr.u32 	%r14966, %r2285, 2;
	and.b32  	%r14967, %r13921, %r14966;
	and.b32  	%r14968, %r13922, %r2285;
	or.b32  	%r14969, %r14968, %r14967;
	shf.l.wrap.b32 	%r14970, %r2284, %r2285, 2;
	and.b32  	%r14971, %r13923, %r14970;
	or.b32  	%r2791, %r14969, %r14971;
	shf.l.wrap.b32 	%r14972, %r2284, %r2285, 30;
	and.b32  	%r14973, %r13925, %r14972;
	and.b32  	%r14974, %r13927, %r2284;
	or.b32  	%r14975, %r14974, %r14973;
	shl.b32 	%r14976, %r2284, 2;
	and.b32  	%r14977, %r13929, %r14976;
	or.b32  	%r2788, %r14975, %r14977;
	shr.u32 	%r14978, %r2293, 2;
	and.b32  	%r14979, %r13921, %r14978;
	and.b32  	%r14980, %r13922, %r2293;
	or.b32  	%r14981, %r14980, %r14979;
	shf.l.wrap.b32 	%r14982, %r2292, %r2293, 2;
	and.b32  	%r14983, %r13923, %r14982;
	or.b32  	%r2765, %r14981, %r14983;
	shf.l.wrap.b32 	%r14984, %r2292, %r2293, 30;
	and.b32  	%r14985, %r13925, %r14984;
	and.b32  	%r14986, %r13927, %r2292;
	or.b32  	%r14987, %r14986, %r14985;
	shl.b32 	%r14988, %r2292, 2;
	and.b32  	%r14989, %r13929, %r14988;
	or.b32  	%r2762, %r14987, %r14989;
	shr.u32 	%r14990, %r2301, 2;
	and.b32  	%r14991, %r13921, %r14990;
	and.b32  	%r14992, %r13922, %r2301;
	or.b32  	%r14993, %r14992, %r14991;
	shf.l.wrap.b32 	%r14994, %r2300, %r2301, 2;
	and.b32  	%r14995, %r13923, %r14994;
	or.b32  	%r2583, %r14993, %r14995;
	shf.l.wrap.b32 	%r14996, %r2300, %r2301, 30;
	and.b32  	%r14997, %r13925, %r14996;
	and.b32  	%r14998, %r13927, %r2300;
	or.b32  	%r14999, %r14998, %r14997;
	shl.b32 	%r15000, %r2300, 2;
	and.b32  	%r15001, %r13929, %r15000;
	or.b32  	%r2580, %r14999, %r15001;
	shr.u32 	%r15002, %r2309, 2;
	and.b32  	%r15003, %r13921, %r15002;
	and.b32  	%r15004, %r13922, %r2309;
	or.b32  	%r15005, %r15004, %r15003;
	shf.l.wrap.b32 	%r15006, %r2308, %r2309, 2;
	and.b32  	%r15007, %r13923, %r15006;
	or.b32  	%r2596, %r15005, %r15007;
	shf.l.wrap.b32 	%r15008, %r2308, %r2309, 30;
	and.b32  	%r15009, %r13925, %r15008;
	and.b32  	%r15010, %r13927, %r2308;
	or.b32  	%r15011, %r15010, %r15009;
	shl.b32 	%r15012, %r2308, 2;
	and.b32  	%r15013, %r13929, %r15012;
	or.b32  	%r2593, %r15011, %r15013;
	shr.u32 	%r15014, %r2317, 2;
	and.b32  	%r15015, %r13921, %r15014;
	and.b32  	%r15016, %r13922, %r2317;
	or.b32  	%r15017, %r15016, %r15015;
	shf.l.wrap.b32 	%r15018, %r2316, %r2317, 2;
	and.b32  	%r15019, %r13923, %r15018;
	or.b32  	%r2544, %r15017, %r15019;
	shf.l.wrap.b32 	%r15020, %r2316, %r2317, 30;
	and.b32  	%r15021, %r13925, %r15020;
	and.b32  	%r15022, %r13927, %r2316;
	or.b32  	%r15023, %r15022, %r15021;
	shl.b32 	%r15024, %r2316, 2;
	and.b32  	%r15025, %r13929, %r15024;
	or.b32  	%r2541, %r15023, %r15025;
	shr.u32 	%r15026, %r2325, 2;
	and.b32  	%r15027, %r13921, %r15026;
	and.b32  	%r15028, %r13922, %r2325;
	or.b32  	%r15029, %r15028, %r15027;
	shf.l.wrap.b32 	%r15030, %r2324, %r2325, 2;
	and.b32  	%r15031, %r13923, %r15030;
	or.b32  	%r2635, %r15029, %r15031;
	shf.l.wrap.b32 	%r15032, %r2324, %r2325, 30;
	and.b32  	%r15033, %r13925, %r15032;
	and.b32  	%r15034, %r13927, %r2324;
	or.b32  	%r15035, %r15034, %r15033;
	shl.b32 	%r15036, %r2324, 2;
	and.b32  	%r15037, %r13929, %r15036;
	or.b32  	%r2632, %r15035, %r15037;
	shr.u32 	%r15038, %r2333, 2;
	and.b32  	%r15039, %r13921, %r15038;
	and.b32  	%r15040, %r13922, %r2333;
	or.b32  	%r15041, %r15040, %r15039;
	shf.l.wrap.b32 	%r15042, %r2332, %r2333, 2;
	and.b32  	%r15043, %r13923, %r15042;
	or.b32  	%r2700, %r15041, %r15043;
	shf.l.wrap.b32 	%r15044, %r2332, %r2333, 30;
	and.b32  	%r15045, %r13925, %r15044;
	and.b32  	%r15046, %r13927, %r2332;
	or.b32  	%r15047, %r15046, %r15045;
	shl.b32 	%r15048, %r2332, 2;
	and.b32  	%r15049, %r13929, %r15048;
	or.b32  	%r2697, %r15047, %r15049;
	shr.u32 	%r15050, %r2341, 2;
	and.b32  	%r15051, %r13921, %r15050;
	and.b32  	%r15052, %r13922, %r2341;
	or.b32  	%r15053, %r15052, %r15051;
	shf.l.wrap.b32 	%r15054, %r2340, %r2341, 2;
	and.b32  	%r15055, %r13923, %r15054;
	or.b32  	%r2752, %r15053, %r15055;
	shf.l.wrap.b32 	%r15056, %r2340, %r2341, 30;
	and.b32  	%r15057, %r13925, %r15056;
	and.b32  	%r15058, %r13927, %r2340;
	or.b32  	%r15059, %r15058, %r15057;
	shl.b32 	%r15060, %r2340, 2;
	and.b32  	%r15061, %r13929, %r15060;
	or.b32  	%r2749, %r15059, %r15061;
	shr.u32 	%r15062, %r2349, 2;
	and.b32  	%r15063, %r13921, %r15062;
	and.b32  	%r15064, %r13922, %r2349;
	or.b32  	%r15065, %r15064, %r15063;
	shf.l.wrap.b32 	%r15066, %r2348, %r2349, 2;
	and.b32  	%r15067, %r13923, %r15066;
	or.b32  	%r2739, %r15065, %r15067;
	shf.l.wrap.b32 	%r15068, %r2348, %r2349, 30;
	and.b32  	%r15069, %r13925, %r15068;
	and.b32  	%r15070, %r13927, %r2348;
	or.b32  	%r15071, %r15070, %r15069;
	shl.b32 	%r15072, %r2348, 2;
	and.b32  	%r15073, %r13929, %r15072;
	or.b32  	%r2736, %r15071, %r15073;
	shr.u32 	%r15074, %r2357, 2;
	and.b32  	%r15075, %r13921, %r15074;
	and.b32  	%r15076, %r13922, %r2357;
	or.b32  	%r15077, %r15076, %r15075;
	shf.l.wrap.b32 	%r15078, %r2356, %r2357, 2;
	and.b32  	%r15079, %r13923, %r15078;
	or.b32  	%r2609, %r15077, %r15079;
	shf.l.wrap.b32 	%r15080, %r2356, %r2357, 30;
	and.b32  	%r15081, %r13925, %r15080;
	and.b32  	%r15082, %r13927, %r2356;
	or.b32  	%r15083, %r15082, %r15081;
	shl.b32 	%r15084, %r2356, 2;
	and.b32  	%r15085, %r13929, %r15084;
	or.b32  	%r2606, %r15083, %r15085;
	shr.u32 	%r15086, %r2365, 2;
	and.b32  	%r15087, %r13921, %r15086;
	and.b32  	%r15088, %r13922, %r2365;
	or.b32  	%r15089, %r15088, %r15087;
	shf.l.wrap.b32 	%r15090, %r2364, %r2365, 2;
	and.b32  	%r15091, %r13923, %r15090;
	or.b32  	%r2557, %r15089, %r15091;
	shf.l.wrap.b32 	%r15092, %r2364, %r2365, 30;
	and.b32  	%r15093, %r13925, %r15092;
	and.b32  	%r15094, %r13927, %r2364;
	or.b32  	%r15095, %r15094, %r15093;
	shl.b32 	%r15096, %r2364, 2;
	and.b32  	%r15097, %r13929, %r15096;
	or.b32  	%r2554, %r15095, %r15097;
	shr.u32 	%r15098, %r2373, 2;
	and.b32  	%r15099, %r13921, %r15098;
	and.b32  	%r15100, %r13922, %r2373;
	or.b32  	%r15101, %r15100, %r15099;
	shf.l.wrap.b32 	%r15102, %r2372, %r2373, 2;
	and.b32  	%r15103, %r13923, %r15102;
	or.b32  	%r2674, %r15101, %r15103;
	shf.l.wrap.b32 	%r15104, %r2372, %r2373, 30;
	and.b32  	%r15105, %r13925, %r15104;
	and.b32  	%r15106, %r13927, %r2372;
	or.b32  	%r15107, %r15106, %r15105;
	shl.b32 	%r15108, %r2372, 2;
	and.b32  	%r15109, %r13929, %r15108;
	or.b32  	%r2671, %r15107, %r15109;
	shr.u32 	%r15110, %r2381, 2;
	and.b32  	%r15111, %r13921, %r15110;
	and.b32  	%r15112, %r13922, %r2381;
	or.b32  	%r15113, %r15112, %r15111;
	shf.l.wrap.b32 	%r15114, %r2380, %r2381, 2;
	and.b32  	%r15115, %r13923, %r15114;
	or.b32  	%r2531, %r15113, %r15115;
	shf.l.wrap.b32 	%r15116, %r2380, %r2381, 30;
	and.b32  	%r15117, %r13925, %r15116;
	and.b32  	%r15118, %r13927, %r2380;
	or.b32  	%r15119, %r15118, %r15117;
	shl.b32 	%r15120, %r2380, 2;
	and.b32  	%r15121, %r13929, %r15120;
	or.b32  	%r2528, %r15119, %r15121;
	shr.u32 	%r15122, %r2389, 2;
	and.b32  	%r15123, %r13921, %r15122;
	and.b32  	%r15124, %r13922, %r2389;
	or.b32  	%r15125, %r15124, %r15123;
	shf.l.wrap.b32 	%r15126, %r2388, %r2389, 2;
	and.b32  	%r15127, %r13923, %r15126;
	or.b32  	%r2622, %r15125, %r15127;
	shf.l.wrap.b32 	%r15128, %r2388, %r2389, 30;
	and.b32  	%r15129, %r13925, %r15128;
	and.b32  	%r15130, %r13927, %r2388;
	or.b32  	%r15131, %r15130, %r15129;
	shl.b32 	%r15132, %r2388, 2;
	and.b32  	%r15133, %r13929, %r15132;
	or.b32  	%r2619, %r15131, %r15133;
	shr.u32 	%r15134, %r2397, 2;
	and.b32  	%r15135, %r13921, %r15134;
	and.b32  	%r15136, %r13922, %r2397;
	or.b32  	%r15137, %r15136, %r15135;
	shf.l.wrap.b32 	%r15138, %r2396, %r2397, 2;
	and.b32  	%r15139, %r13923, %r15138;
	or.b32  	%r2661, %r15137, %r15139;
	shf.l.wrap.b32 	%r15140, %r2396, %r2397, 30;
	and.b32  	%r15141, %r13925, %r15140;
	and.b32  	%r15142, %r13927, %r2396;
	or.b32  	%r15143, %r15142, %r15141;
	shl.b32 	%r15144, %r2396, 2;
	and.b32  	%r15145, %r13929, %r15144;
	or.b32  	%r2658, %r15143, %r15145;
	// begin inline asm
	lop3.b32 %r2404, %r2494, %r2710, %r2788, 0x96; lop3.b32 %r2404, %r2404, %r2632, %r2554, 0x96; lop3.b32 %r2405, %r2497, %r2713, %r2791, 0x96; lop3.b32 %r2405, %r2405, %r2635, %r2557, 0x96;
	// end inline asm
	// begin inline asm
	lop3.b32 %r2416, %r2486, %r2502, %r2762, 0x96; lop3.b32 %r2416, %r2416, %r2697, %r2671, 0x96; lop3.b32 %r2417, %r2489, %r2505, %r2765, 0x96; lop3.b32 %r2417, %r2417, %r2700, %r2674, 0x96;
	// end inline asm
	// begin inline asm
	lop3.b32 %r2428, %r2567, %r2775, %r2580, 0x96; lop3.b32 %r2428, %r2428, %r2749, %r2528, 0x96; lop3.b32 %r2429, %r2570, %r2778, %r2583, 0x96; lop3.b32 %r2429, %r2429, %r2752, %r2531, 0x96;
	// end inline asm
	// begin inline asm
	lop3.b32 %r2440, %r2723, %r2684, %r2593, 0x96; lop3.b32 %r2440, %r2440, %r2736, %r2619, 0x96; lop3.b32 %r2441, %r2726, %r2687, %r2596, 0x96; lop3.b32 %r2441, %r2441, %r2739, %r2622, 0x96;
	// end inline asm
	// begin inline asm
	lop3.b32 %r2452, %r2645, %r2515, %r2541, 0x96; lop3.b32 %r2452, %r2452, %r2606, %r2658, 0x96; lop3.b32 %r2453, %r2648, %r2518, %r2544, 0x96; lop3.b32 %r2453, %r2453, %r2609, %r2661, 0x96;
	// end inline asm
	// begin inline asm
	shf.l.wrap.b32 %r2464, %r2405, %r2404, 1; shf.l.wrap.b32 %r2465, %r2404, %r2405, 1;
	// end inline asm
	// begin inline asm
	shf.l.wrap.b32 %r2468, %r2417, %r2416, 1; shf.l.wrap.b32 %r2469, %r2416, %r2417, 1;
	// end inline asm
	// begin inline asm
	shf.l.wrap.b32 %r2472, %r2429, %r2428, 1; shf.l.wrap.b32 %r2473, %r2428, %r2429, 1;
	// end inline asm
	// begin inline asm
	shf.l.wrap.b32 %r2476, %r2441, %r2440, 1; shf.l.wrap.b32 %r2477, %r2440, %r2441, 1;
	// end inline asm
	// begin inline asm
	shf.l.wrap.b32 %r2480, %r2453, %r2452, 1; shf.l.wrap.b32 %r2481, %r2452, %r2453, 1;
	// end inline asm
	// begin inline asm
	lop3.b32 %r2484, %r2486, %r2404, %r2472, 0x96; lop3.b32 %r2485, %r2489, %r2405, %r2473, 0x96;
	// end inline asm
	// begin inline asm
	lop3.b32 %r2492, %r2494, %r2452, %r2468, 0x96; lop3.b32 %r2493, %r2497, %r2453, %r2469, 0x96;
	// end inline asm
	// begin inline asm
	lop3.b32 %r2500, %r2502, %r2404, %r2472, 0x96; lop3.b32 %r2501, %r2505, %r2405, %r2473, 0x96;
	// end inline asm
	// begin inline asm
	shf.l.wrap.b32 %r2508, %r2500, %r2501, %r13892; shf.l.wrap.b32 %r2509, %r2501, %r2500, %r13892;
	// end inline asm
	// begin inline asm
	lop3.b32 %r2513, %r2515, %r2440, %r2464, 0x96; lop3.b32 %r2514, %r2518, %r2441, %r2465, 0x96;
	// end inline asm
	// begin inline asm
	shf.l.wrap.b32 %r2521, %r2514, %r2513, %r13325; shf.l.wrap.b32 %r2522, %r2513, %r2514, %r13325;
	// end inline asm
	// begin inline asm
	lop3.b32 %r2526, %r2528, %r2416, %r2476, 0x96; lop3.b32 %r2527, %r2531, %r2417, %r2477, 0x96;
	// end inline asm
	// begin inline asm
	shf.l.wrap.b32 %r2534, %r2526, %r2527, %r13338; shf.l.wrap.b32 %r2535, %r2527, %r2526, %r13338;
	// end inline asm
	// begin inline asm
	lop3.b32 %r2539, %r2541, %r2440, %r2464, 0x96; lop3.b32 %r2540, %r2544, %r2441, %r2465, 0x96;
	// end inline asm
	// begin inline asm
	shf.l.wrap.b32 %r2547, %r2539, %r2540, %r13351; shf.l.wrap.b32 %r2548, %r2540, %r2539, %r13351;
	// end inline asm
	// begin inline asm
	lop3.b32 %r2552, %r2554, %r2452, %r2468, 0x96; lop3.b32 %r2553, %r2557, %r2453, %r2469, 0x96;
	// end inline asm
	// begin inline asm
	shf.l.wrap.b32 %r2560, %r2553, %r2552, %r13364; shf.l.wrap.b32 %r2561, %r2552, %r2553, %r13364;
	// end inline asm
	// begin inline asm
	lop3.b32 %r2565, %r2567, %r2416, %r2476, 0x96; lop3.b32 %r2566, %r2570, %r2417, %r2477, 0x96;
	// end inline asm
	// begin inline asm
	shf.l.wrap.b32 %r2573, %r2565, %r2566, %r13377; shf.l.wrap.b32 %r2574, %r2566, %r2565, %r13377;
	// end inline asm
	// begin inline asm
	lop3.b32 %r2578, %r2580, %r2416, %r2476, 0x96; lop3.b32 %r2579, %r2583, %r2417, %r2477, 0x96;
	// end inline asm
	// begin inline asm
	shf.l.wrap.b32 %r2586, %r2578, %r2579, %r13909; shf.l.wrap.b32 %r2587, %r2579, %r2578, %r13909;
	// end inline asm
	// begin inline asm
	lop3.b32 %r2591, %r2593, %r2428, %r2480, 0x96; lop3.b32 %r2592, %r2596, %r2429, %r2481, 0x96;
	// end inline asm
	// begin inline asm
	shf.l.wrap.b32 %r2599, %r2592, %r2591, %r13403; shf.l.wrap.b32 %r2600, %r2591, %r2592, %r13403;
	// end inline asm
	// begin inline asm
	lop3.b32 %r2604, %r2606, %r2440, %r2464, 0x96; lop3.b32 %r2605, %r2609, %r2441, %r2465, 0x96;
	// end inline asm
	// begin inline asm
	shf.l.wrap.b32 %r2612, %r2605, %r2604, %r13416; shf.l.wrap.b32 %r2613, %r2604, %r2605, %r13416;
	// end inline asm
	// begin inline asm
	lop3.b32 %r2617, %r2619, %r2428, %r2480, 0x96; lop3.b32 %r2618, %r2622, %r2429, %r2481, 0x96;
	// end inline asm
	// begin inline asm
	shf.l.wrap.b32 %r2625, %r2617, %r2618, %r13429; shf.l.wrap.b32 %r2626, %r2618, %r2617, %r13429;
	// end inline asm
	// begin inline asm
	lop3.b32 %r2630, %r2632, %r2452, %r2468, 0x96; lop3.b32 %r2631, %r2635, %r2453, %r2469, 0x96;
	// end inline asm
	// begin inline asm
	shf.l.wrap.b32 %r2638, %r2630, %r2631, %r13442; shf.l.wrap.b32 %r2639, %r2631, %r2630, %r13442;
	// end inline asm
	// begin inline asm
	lop3.b32 %r2643, %r2645, %r2440, %r2464, 0x96; lop3.b32 %r2644, %r2648, %r2441, %r2465, 0x96;
	// end inline asm
	// begin inline asm
	shf.l.wrap.b32 %r2651, %r2644, %r2643, %r13455; shf.l.wrap.b32 %r2652, %r2643, %r2644, %r13455;
	// end inline asm
	// begin inline asm
	lop3.b32 %r2656, %r2658, %r2440, %r2464, 0x96; lop3.b32 %r2657, %r2661, %r2441, %r2465, 0x96;
	// end inline asm
	// begin inline asm
	shf.l.wrap.b32 %r2664, %r2657, %r2656, %r13468; shf.l.wrap.b32 %r2665, %r2656, %r2657, %r13468;
	// end inline asm
	// begin inline asm
	lop3.b32 %r2669, %r2671, %r2404, %r2472, 0x96; lop3.b32 %r2670, %r2674, %r2405, %r2473, 0x96;
	// end inline asm
	// begin inline asm
	shf.l.wrap.b32 %r2677, %r2670, %r2669, %r13481; shf.l.wrap.b32 %r2678, %r2669, %r2670, %r13481;
	// end inline asm
	// begin inline asm
	lop3.b32 %r2682, %r2684, %r2428, %r2480, 0x96; lop3.b32 %r2683, %r2687, %r2429, %r2481, 0x96;
	// end inline asm
	// begin inline asm
	shf.l.wrap.b32 %r2690, %r2682, %r2683, %r13494; shf.l.wrap.b32 %r2691, %r2683, %r2682, %r13494;
	// end inline asm
	// begin inline asm
	lop3.b32 %r2695, %r2697, %r2404, %r2472, 0x96; lop3.b32 %r2696, %r2700, %r2405, %r2473, 0x96;
	// end inline asm
	// begin inline asm
	shf.l.wrap.b32 %r2703, %r2695, %r2696, %r13507; shf.l.wrap.b32 %r2704, %r2696, %r2695, %r13507;
	// end inline asm
	// begin inline asm
	lop3.b32 %r2708, %r2710, %r2452, %r2468, 0x96; lop3.b32 %r2709, %r2713, %r2453, %r2469, 0x96;
	// end inline asm
	// begin inline asm
	shf.l.wrap.b32 %r2716, %r2708, %r2709, %r13520; shf.l.wrap.b32 %r2717, %r2709, %r2708, %r13520;
	// end inline asm
	// begin inline asm
	lop3.b32 %r2721, %r2723, %r2428, %r2480, 0x96; lop3.b32 %r2722, %r2726, %r2429, %r2481, 0x96;
	// end inline asm
	// begin inline asm
	shf.l.wrap.b32 %r2729, %r2722, %r2721, %r13533; shf.l.wrap.b32 %r2730, %r2721, %r2722, %r13533;
	// end inline asm
	// begin inline asm
	lop3.b32 %r2734, %r2736, %r2428, %r2480, 0x96; lop3.b32 %r2735, %r2739, %r2429, %r2481, 0x96;
	// end inline asm
	// begin inline asm
	shf.l.wrap.b32 %r2742, %r2735, %r2734, %r13546; shf.l.wrap.b32 %r2743, %r2734, %r2735, %r13546;
	// end inline asm
	// begin inline asm
	lop3.b32 %r2747, %r2749, %r2416, %r2476, 0x96; lop3.b32 %r2748, %r2752, %r2417, %r2477, 0x96;
	// end inline asm
	// begin inline asm
	shf.l.wrap.b32 %r2755, %r2748, %r2747, %r13559; shf.l.wrap.b32 %r2756, %r2747, %r2748, %r13559;
	// end inline asm
	// begin inline asm
	lop3.b32 %r2760, %r2762, %r2404, %r2472, 0x96; lop3.b32 %r2761, %r2765, %r2405, %r2473, 0x96;
	// end inline asm
	// begin inline asm
	shf.l.wrap.b32 %r2768, %r2761, %r2760, %r13572; shf.l.wrap.b32 %r2769, %r2760, %r2761, %r13572;
	// end inline asm
	// begin inline asm
	lop3.b32 %r2773, %r2775, %r2416, %r2476, 0x96; lop3.b32 %r2774, %r2778, %r2417, %r2477, 0x96;
	// end inline asm
	// begin inline asm
	shf.l.wrap.b32 %r2781, %r2774, %r2773, %r13585; shf.l.wrap.b32 %r2782, %r2773, %r2774, %r13585;
	// end inline asm
	// begin inline asm
	lop3.b32 %r2786, %r2788, %r2452, %r2468, 0x96; lop3.b32 %r2787, %r2791, %r2453, %r2469, 0x96;
	// end inline asm
	// begin inline asm
	shf.l.wrap.b32 %r2794, %r2787, %r2786, %r13598; shf.l.wrap.b32 %r2795, %r2786, %r2787, %r13598;
	// end inline asm
	// begin inline asm
	shf.l.wrap.b32 %r2799, %r2485, %r2484, %r13603; shf.l.wrap.b32 %r2800, %r2484, %r2485, %r13603;
	// end inline asm
	// begin inline asm
	lop3.b32 %r2804, %r2492, %r2508, %r2586, 0xD2; lop3.b32 %r2805, %r2493, %r2509, %r2587, 0xD2;
	// end inline asm
	// begin inline asm
	lop3.b32 %r2812, %r2508, %r2586, %r2742, 0xD2; lop3.b32 %r2813, %r2509, %r2587, %r2743, 0xD2;
	// end inline asm
	// begin inline asm
	lop3.b32 %r2820, %r2586, %r2742, %r2664, 0xD2; lop3.b32 %r2821, %r2587, %r2743, %r2665, 0xD2;
	// end inline asm
	// begin inline asm
	lop3.b32 %r2828, %r2742, %r2664, %r2492, 0xD2; lop3.b32 %r2829, %r2743, %r2665, %r2493, 0xD2;
	// end inline asm
	// begin inline asm
	lop3.b32 %r2836, %r2664, %r2492, %r2508, 0xD2; lop3.b32 %r2837, %r2665, %r2493, %r2509, 0xD2;
	// end inline asm
	// begin inline asm
	lop3.b32 %r2844, %r2729, %r2521, %r2794, 0xD2; lop3.b32 %r2845, %r2730, %r2522, %r2795, 0xD2;
	// end inline asm
	// begin inline asm
	lop3.b32 %r2852, %r2521, %r2794, %r2703, 0xD2; lop3.b32 %r2853, %r2522, %r2795, %r2704, 0xD2;
	// end inline asm
	// begin inline asm
	lop3.b32 %r2860, %r2794, %r2703, %r2534, 0xD2; lop3.b32 %r2861, %r2795, %r2704, %r2535, 0xD2;
	// end inline asm
	// begin inline asm
	lop3.b32 %r2868, %r2703, %r2534, %r2729, 0xD2; lop3.b32 %r2869, %r2704, %r2535, %r2730, 0xD2;
	// end inline asm
	// begin inline asm
	lop3.b32 %r2876, %r2534, %r2729, %r2521, 0xD2; lop3.b32 %r2877, %r2535, %r2730, %r2522, 0xD2;
	// end inline asm
	// begin inline asm
	lop3.b32 %r2884, %r2799, %r2781, %r2599, 0xD2; lop3.b32 %r2885, %r2800, %r2782, %r2600, 0xD2;
	// end inline asm
	// begin inline asm
	lop3.b32 %r2892, %r2781, %r2599, %r2612, 0xD2; lop3.b32 %r2893, %r2782, %r2600, %r2613, 0xD2;
	// end inline asm
	// begin inline asm
	lop3.b32 %r2900, %r2599, %r2612, %r2560, 0xD2; lop3.b32 %r2901, %r2600, %r2613, %r2561, 0xD2;
	// end inline asm
	// begin inline asm
	lop3.b32 %r2908, %r2612, %r2560, %r2799, 0xD2; lop3.b32 %r2909, %r2613, %r2561, %r2800, 0xD2;
	// end inline asm
	// begin inline asm
	lop3.b32 %r2916, %r2560, %r2799, %r2781, 0xD2; lop3.b32 %r2917, %r2561, %r2800, %r2782, 0xD2;
	// end inline asm
	// begin inline asm
	lop3.b32 %r2924, %r2651, %r2716, %r2768, 0xD2; lop3.b32 %r2925, %r2652, %r2717, %r2769, 0xD2;
	// end inline asm
	// begin inline asm
	lop3.b32 %r2932, %r2716, %r2768, %r2755, 0xD2; lop3.b32 %r2933, %r2717, %r2769, %r2756, 0xD2;
	// end inline asm
	// begin inline asm
	lop3.b32 %r2940, %r2768, %r2755, %r2625, 0xD2; lop3.b32 %r2941, %r2769, %r2756, %r2626, 0xD2;
	// end inline asm
	// begin inline asm
	lop3.b32 %r2948, %r2755, %r2625, %r2651, 0xD2; lop3.b32 %r2949, %r2756, %r2626, %r2652, 0xD2;
	// end inline asm
	// begin inline asm
	lop3.b32 %r2956, %r2625, %r2651, %r2716, 0xD2; lop3.b32 %r2957, %r2626, %r2652, %r2717, 0xD2;
	// end inline asm
	// begin inline asm
	lop3.b32 %r2964, %r2573, %r2690, %r2547, 0xD2; lop3.b32 %r2965, %r2574, %r2691, %r2548, 0xD2;
	// end inline asm
	// begin inline asm
	lop3.b32 %r2972, %r2690, %r2547, %r2638, 0xD2; lop3.b32 %r2973, %r2691, %r2548, %r2639, 0xD2;
	// end inline asm
	// begin inline asm
	lop3.b32 %r2980, %r2547, %r2638, %r2677, 0xD2; lop3.b32 %r2981, %r2548, %r2639, %r2678, 0xD2;
	// end inline asm
	// begin inline asm
	lop3.b32 %r2988, %r2638, %r2677, %r2573, 0xD2; lop3.b32 %r2989, %r2639, %r2678, %r2574, 0xD2;
	// end inline asm
	// begin inline asm
	lop3.b32 %r2996, %r2677, %r2573, %r2690, 0xD2; lop3.b32 %r2997, %r2678, %r2574, %r2691, 0xD2;
	// end inline asm
	ld.const.u32 	%r15146, [rc_x+16];
	xor.b32  	%r15147, %r15146, %r2804;
	ld.const.u32 	%r15148, [rc_y+16];
	xor.b32  	%r15149, %r15148, %r2805;
	shr.u32 	%r15150, %r15149, 2;
	and.b32  	%r15151, %r13921, %r15150;
	and.b32  	%r15152, %r13922, %r15149;
	or.b32  	%r15153, %r15152, %r15151;
	shf.l.wrap.b32 	%r15154, %r15147, %r15149, 2;
	and.b32  	%r15155, %r13923, %r15154;
	or.b32  	%r3097, %r15153, %r15155;
	shf.l.wrap.b32 	%r15156, %r15147, %r15149, 30;
	and.b32  	%r15157, %r13925, %r15156;
	and.b32  	%r15158, %r13927, %r15147;
	or.b32  	%r15159, %r15158, %r15157;
	shl.b32 	%r15160, %r15147, 2;
	and.b32  	%r15161, %r13929, %r15160;
	or.b32  	%r3094, %r15159, %r15161;
	shr.u32 	%r15162, %r2813, 2;
	and.b32  	%r15163, %r13921, %r15162;
	and.b32  	%r15164, %r13922, %r2813;
	or.b32  	%r15165, %r15164, %r15163;
	shf.l.wrap.b32 	%r15166, %r2812, %r2813, 2;
	and.b32  	%r15167, %r13923, %r15166;
	or.b32  	%r3089, %r15165, %r15167;
	shf.l.wrap.b32 	%r15168, %r2812, %r2813, 30;
	and.b32  	%r15169, %r13925, %r15168;
	and.b32  	%r15170, %r13927, %r2812;
	or.b32  	%r15171, %r15170, %r15169;
	shl.b32 	%r15172, %r2812, 2;
	and.b32  	%r15173, %r13929, %r15172;
	or.b32  	%r3086, %r15171, %r15173;
	shr.u32 	%r15174, %r2821, 2;
	and.b32  	%r15175, %r13921, %r15174;
	and.b32  	%r15176, %r13922, %r2821;
	or.b32  	%r15177, %r15176, %r15175;
	shf.l.wrap.b32 	%r15178, %r2820, %r2821, 2;
	and.b32  	%r15179, %r13923, %r15178;
	or.b32  	%r3170, %r15177, %r15179;
	shf.l.wrap.b32 	%r15180, %r2820, %r2821, 30;
	and.b32  	%r15181, %r13925, %r15180;
	and.b32  	%r15182, %r13927, %r2820;
	or.b32  	%r15183, %r15182, %r15181;
	shl.b32 	%r15184, %r2820, 2;
	and.b32  	%r15185, %r13929, %r15184;
	or.b32  	%r3167, %r15183, %r15185;
	shr.u32 	%r15186, %r2829, 2;
	and.b32  	%r15187, %r13921, %r15186;
	and.b32  	%r15188, %r13922, %r2829;
	or.b32  	%r15189, %r15188, %r15187;
	shf.l.wrap.b32 	%r15190, %r2828, %r2829, 2;
	and.b32  	%r15191, %r13923, %r15190;
	or.b32  	%r3326, %r15189, %r15191;
	shf.l.wrap.b32 	%r15192, %r2828, %r2829, 30;
	and.b32  	%r15193, %r13925, %r15192;
	and.b32  	%r15194, %r13927, %r2828;
	or.b32  	%r15195, %r15194, %r15193;
	shl.b32 	%r15196, %r2828, 2;
	and.b32  	%r15197, %r13929, %r15196;
	or.b32  	%r3323, %r15195, %r15197;
	shr.u32 	%r15198, %r2837, 2;
	and.b32  	%r15199, %r13921, %r15198;
	and.b32  	%r15200, %r13922, %r2837;
	or.b32  	%r15201, %r15200, %r15199;
	shf.l.wrap.b32 	%r15202, %r2836, %r2837, 2;
	and.b32  	%r15203, %r13923, %r15202;
	or.b32  	%r3248, %r15201, %r15203;
	shf.l.wrap.b32 	%r15204, %r2836, %r2837, 30;
	and.b32  	%r15205, %r13925, %r15204;
	and.b32  	%r15206, %r13927, %r2836;
	or.b32  	%r15207, %r15206, %r15205;
	shl.b32 	%r15208, %r2836, 2;
	and.b32  	%r15209, %r13929, %r15208;
	or.b32  	%r3245, %r15207, %r15209;
	shr.u32 	%r15210, %r2845, 2;
	and.b32  	%r15211, %r13921, %r15210;
	and.b32  	%r15212, %r13922, %r2845;
	or.b32  	%r15213, %r15212, %r15211;
	shf.l.wrap.b32 	%r15214, %r2844, %r2845, 2;
	and.b32  	%r15215, %r13923, %r15214;
	or.b32  	%r3313, %r15213, %r15215;
	shf.l.wrap.b32 	%r15216, %r2844, %r2845, 30;
	and.b32  	%r15217, %r13925, %r15216;
	and.b32  	%r15218, %r13927, %r2844;
	or.b32  	%r15219, %r15218, %r15217;
	shl.b32 	%r15220, %r2844, 2;
	and.b32  	%r15221, %r13929, %r15220;
	or.b32  	%r3310, %r15219, %r15221;
	shr.u32 	%r15222, %r2853, 2;
	and.b32  	%r15223, %r13921, %r15222;
	and.b32  	%r15224, %r13922, %r2853;
	or.b32  	%r15225, %r15224, %r15223;
	shf.l.wrap.b32 	%r15226, %r2852, %r2853, 2;
	and.b32  	%r15227, %r13923, %r15226;
	or.b32  	%r3105, %r15225, %r15227;
	shf.l.wrap.b32 	%r15228, %r2852, %r2853, 30;
	and.b32  	%r15229, %r13925, %r15228;
	and.b32  	%r15230, %r13927, %r2852;
	or.b32  	%r15231, %r15230, %r15229;
	shl.b32 	%r15232, %r2852, 2;
	and.b32  	%r15233, %r13929, %r15232;
	or.b32  	%r3102, %r15231, %r15233;
	shr.u32 	%r15234, %r2861, 2;
	and.b32  	%r15235, %r13921, %r15234;
	and.b32  	%r15236, %r13922, %r2861;
	or.b32  	%r15237, %r15236, %r15235;
	shf.l.wrap.b32 	%r15238, %r2860, %r2861, 2;
	and.b32  	%r15239, %r13923, %r15238;
	or.b32  	%r3378, %r15237, %r15239;
	shf.l.wrap.b32 	%r15240, %r2860, %r2861, 30;
	and.b32  	%r15241, %r13925, %r15240;
	and.b32  	%r15242, %r13927, %r2860;
	or.b32  	%r15243, %r15242, %r15241;
	shl.b32 	%r15244, %r2860, 2;
	and.b32  	%r15245, %r13929, %r15244;
	or.b32  	%r3375, %r15243, %r15245;
	shr.u32 	%r15246, %r2869, 2;
	and.b32  	%r15247, %r13921, %r15246;
	and.b32  	%r15248, %r13922, %r2869;
	or.b32  	%r15249, %r15248, %r15247;
	shf.l.wrap.b32 	%r15250, %r2868, %r2869, 2;
	and.b32  	%r15251, %r13923, %r15250;
	or.b32  	%r3287, %r15249, %r15251;
	shf.l.wrap.b32 	%r15252, %r2868, %r2869, 30;
	and.b32  	%r15253, %r13925, %r15252;
	and.b32  	%r15254, %r13927, %r2868;
	or.b32  	%r15255, %r15254, %r15253;
	shl.b32 	%r15256, %r2868, 2;
	and.b32  	%r15257, %r13929, %r15256;
	or.b32  	%r3284, %r15255, %r15257;
	shr.u32 	%r15258, %r2877, 2;
	and.b32  	%r15259, %r13921, %r15258;
	and.b32  	%r15260, %r13922, %r2877;
	or.b32  	%r15261, %r15260, %r15259;
	shf.l.wrap.b32 	%r15262, %r2876, %r2877, 2;
	and.b32  	%r15263, %r13923, %r15262;
	or.b32  	%r3118, %r15261, %r15263;
	shf.l.wrap.b32 	%r15264, %r2876, %r2877, 30;
	and.b32  	%r15265, %r13925, %r15264;
	and.b32  	%r15266, %r13927, %r2876;
	or.b32  	%r15267, %r15266, %r15265;
	shl.b32 	%r15268, %r2876, 2;
	and.b32  	%r15269, %r13929, %r15268;
	or.b32  	%r3115, %r15267, %r15269;
	shr.u32 	%r15270, %r2885, 2;
	and.b32  	%r15271, %r13921, %r15270;
	and.b32  	%r15272, %r13922, %r2885;
	or.b32  	%r15273, %r15272, %r15271;
	shf.l.wrap.b32 	%r15274, %r2884, %r2885, 2;
	and.b32  	%r15275, %r13923, %r15274;
	or.b32  	%r3391, %r15273, %r15275;
	shf.l.wrap.b32 	%r15276, %r2884, %r2885, 30;
	and.b32  	%r15277, %r13925, %r15276;
	and.b32  	%r15278, %r13927, %r2884;
	or.b32  	%r15279, %r15278, %r15277;
	shl.b32 	%r15280, %r2884, 2;
	and.b32  	%r15281, %r13929, %r15280;
	or.b32  	%r3388, %r15279, %r15281;
	shr.u32 	%r15282, %r2893, 2;
	and.b32  	%r15283, %r13921, %r15282;
	and.b32  	%r15284, %r13922, %r2893;
	or.b32  	%r15285, %r15284, %r15283;
	shf.l.wrap.b32 	%r15286, %r2892, %r2893, 2;
	and.b32  	%r15287, %r13923, %r15286;
	or.b32  	%r3365, %r15285, %r15287;
	shf.l.wrap.b32 	%r15288, %r2892, %r2893, 30;
	and.b32  	%r15289, %r13925, %r15288;
	and.b32  	%r15290, %r13927, %r2892;
	or.b32  	%r15291, %r15290, %r15289;
	shl.b32 	%r15292, %r2892, 2;
	and.b32  	%r15293, %r13929, %r15292;
	or.b32  	%r3362, %r15291, %r15293;
	shr.u32 	%r15294, %r2901, 2;
	and.b32  	%r15295, %r13921, %r15294;
	and.b32  	%r15296, %r13922, %r2901;
	or.b32  	%r15297, %r15296, %r15295;
	shf.l.wrap.b32 	%r15298, %r2900, %r2901, 2;
	and.b32  	%r15299, %r13923, %r15298;
	or.b32  	%r3183, %r15297, %r15299;
	shf.l.wrap.b32 	%r15300, %r2900, %r2901, 30;
	and.b32  	%r15301, %r13925, %r15300;
	and.b32  	%r15302, %r13927, %r2900;
	or.b32  	%r15303, %r15302, %r15301;
	shl.b32 	%r15304, %r2900, 2;
	and.b32  	%r15305, %r13929, %r15304;
	or.b32  	%r3180, %r15303, %r15305;
	shr.u32 	%r15306, %r2909, 2;
	and.b32  	%r15307, %r13921, %r15306;
	and.b32  	%r15308, %r13922, %r2909;
	or.b32  	%r15309, %r15308, %r15307;
	shf.l.wrap.b32 	%r15310, %r2908, %r2909, 2;
	and.b32  	%r15311, %r13923, %r15310;
	or.b32  	%r3196, %r15309, %r15311;
	shf.l.wrap.b32 	%r15312, %r2908, %r2909, 30;
	and.b32  	%r15313, %r13925, %r15312;
	and.b32  	%r15314, %r13927, %r2908;
	or.b32  	%r15315, %r15314, %r15313;
	shl.b32 	%r15316, %r2908, 2;
	and.b32  	%r15317, %r13929, %r15316;
	or.b32  	%r3193, %r15315, %r15317;
	shr.u32 	%r15318, %r2917, 2;
	and.b32  	%r15319, %r13921, %r15318;
	and.b32  	%r15320, %r13922, %r2917;
	or.b32  	%r15321, %r15320, %r15319;
	shf.l.wrap.b32 	%r15322, %r2916, %r2917, 2;
	and.b32  	%r15323, %r13923, %r15322;
	or.b32  	%r3144, %r15321, %r15323;
	shf.l.wrap.b32 	%r15324, %r2916, %r2917, 30;
	and.b32  	%r15325, %r13925, %r15324;
	and.b32  	%r15326, %r13927, %r2916;
	or.b32  	%r15327, %r15326, %r15325;
	shl.b32 	%r15328, %r2916, 2;
	and.b32  	%r15329, %r13929, %r15328;
	or.b32  	%r3141, %r15327, %r15329;
	shr.u32 	%r15330, %r2925, 2;
	and.b32  	%r15331, %r13921, %r15330;
	and.b32  	%r15332, %r13922, %r2925;
	or.b32  	%r15333, %r15332, %r15331;
	shf.l.wrap.b32 	%r15334, %r2924, %r2925, 2;
	and.b32  	%r15335, %r13923, %r15334;
	or.b32  	%r3235, %r15333, %r15335;
	shf.l.wrap.b32 	%r15336, %r2924, %r2925, 30;
	and.b32  	%r15337, %r13925, %r15336;
	and.b32  	%r15338, %r13927, %r2924;
	or.b32  	%r15339, %r15338, %r15337;
	shl.b32 	%r15340, %r2924, 2;
	and.b32  	%r15341, %r13929, %r15340;
	or.b32  	%r3232, %r15339, %r15341;
	shr.u32 	%r15342, %r2933, 2;
	and.b32  	%r15343, %r13921, %r15342;
	and.b32  	%r15344, %r13922, %r2933;
	or.b32  	%r15345, %r15344, %r15343;
	shf.l.wrap.b32 	%r15346, %r2932, %r2933, 2;
	and.b32  	%r15347, %r13923, %r15346;
	or.b32  	%r3300, %r15345, %r15347;
	shf.l.wrap.b32 	%r15348, %r2932, %r2933, 30;
	and.b32  	%r15349, %r13925, %r15348;
	and.b32  	%r15350, %r13927, %r2932;
	or.b32  	%r15351, %r15350, %r15349;
	shl.b32 	%r15352, %r2932, 2;
	and.b32  	%r15353, %r13929, %r15352;
	or.b32  	%r3297, %r15351, %r15353;
	shr.u32 	%r15354, %r2941, 2;
	and.b32  	%r15355, %r13921, %r15354;
	and.b32  	%r15356, %r13922, %r2941;
	or.b32  	%r15357, %r15356, %r15355;
	shf.l.wrap.b32 	%r15358, %r2940, %r2941, 2;
	and.b32  	%r15359, %r13923, %r15358;
	or.b32  	%r3352, %r15357, %r15359;
	shf.l.wrap.b32 	%r15360, %r2940, %r2941, 30;
	and.b32  	%r15361, %r13925, %r15360;
	and.b32  	%r15362, %r13927, %r2940;
	or.b32  	%r15363, %r15362, %r15361;
	shl.b32 	%r15364, %r2940, 2;
	and.b32  	%r15365, %r13929, %r15364;
	or.b32  	%r3349, %r15363, %r15365;
	shr.u32 	%r15366, %r2949, 2;
	and.b32  	%r15367, %r13921, %r15366;
	and.b32  	%r15368, %r13922, %r2949;
	or.b32  	%r15369, %r15368, %r15367;
	shf.l.wrap.b32 	%r15370, %r2948, %r2949, 2;
	and.b32  	%r15371, %r13923, %r15370;
	or.b32  	%r3339, %r15369, %r15371;
	shf.l.wrap.b32 	%r15372, %r2948, %r2949, 30;
	and.b32  	%r15373, %r13925, %r15372;
	and.b32  	%r15374, %r13927, %r2948;
	or.b32  	%r15375, %r15374, %r15373;
	shl.b32 	%r15376, %r2948, 2;
	and.b32  	%r15377, %r13929, %r15376;
	or.b32  	%r3336, %r15375, %r15377;
	shr.u32 	%r15378, %r2957, 2;
	and.b32  	%r15379, %r13921, %r15378;
	and.b32  	%r15380, %r13922, %r2957;
	or.b32  	%r15381, %r15380, %r15379;
	shf.l.wrap.b32 	%r15382, %r2956, %r2957, 2;
	and.b32  	%r15383, %r13923, %r15382;
	or.b32  	%r3209, %r15381, %r15383;
	shf.l.wrap.b32 	%r15384, %r2956, %r2957, 30;
	and.b32  	%r15385, %r13925, %r15384;
	and.b32  	%r15386, %r13927, %r2956;
	or.b32  	%r15387, %r15386, %r15385;
	shl.b32 	%r15388, %r2956, 2;
	and.b32  	%r15389, %r13929, %r15388;
	or.b32  	%r3206, %r15387, %r15389;
	shr.u32 	%r15390, %r2965, 2;
	and.b32  	%r15391, %r13921, %r15390;
	and.b32  	%r15392, %r13922, %r2965;
	or.b32  	%r15393, %r15392, %r15391;
	shf.l.wrap.b32 	%r15394, %r2964, %r2965, 2;
	and.b32  	%r15395, %r13923, %r15394;
	or.b32  	%r3157, %r15393, %r15395;
	shf.l.wrap.b32 	%r15396, %r2964, %r2965, 30;
	and.b32  	%r15397, %r13925, %r15396;
	and.b32  	%r15398, %r13927, %r2964;
	or.b32  	%r15399, %r15398, %r15397;
	shl.b32 	%r15400, %r2964, 2;
	and.b32  	%r15401, %r13929, %r15400;
	or.b32  	%r3154, %r15399, %r15401;
	shr.u32 	%r15402, %r2973, 2;
	and.b32  	%r15403, %r13921, %r15402;
	and.b32  	%r15404, %r13922, %r2973;
	or.b32  	%r15405, %r15404, %r15403;
	shf.l.wrap.b32 	%r15406, %r2972, %r2973, 2;
	and.b32  	%r15407, %r13923, %r15406;
	or.b32  	%r3274, %r15405, %r15407;
	shf.l.wrap.b32 	%r15408, %r2972, %r2973, 30;
	and.b32  	%r15409, %r13925, %r15408;
	and.b32  	%r15410, %r13927, %r2972;
	or.b32  	%r15411, %r15410, %r15409;
	shl.b32 	%r15412, %r2972, 2;
	and.b32  	%r15413, %r13929, %r15412;
	or.b32  	%r3271, %r15411, %r15413;
	shr.u32 	%r15414, %r2981, 2;
	and.b32  	%r15415, %r13921, %r15414;
	and.b32  	%r15416, %r13922, %r2981;
	or.b32  	%r15417, %r15416, %r15415;
	shf.l.wrap.b32 	%r15418, %r2980, %r2981, 2;
	and.b32  	%r15419, %r13923, %r15418;
	or.b32  	%r3131, %r15417, %r15419;
	shf.l.wrap.b32 	%r15420, %r2980, %r2981, 30;
	and.b32  	%r15421, %r13925, %r15420;
	and.b32  	%r15422, %r13927, %r2980;
	or.b32  	%r15423, %r15422, %r15421;
	shl.b32 	%r15424, %r2980, 2;
	and.b32  	%r15425, %r13929, %r15424;
	or.b32  	%r3128, %r15423, %r15425;
	shr.u32 	%r15426, %r2989, 2;
	and.b32  	%r15427, %r13921, %r15426;
	and.b32  	%r15428, %r13922, %r2989;
	or.b32  	%r15429, %r15428, %r15427;
	shf.l.wrap.b32 	%r15430, %r2988, %r2989, 2;
	and.b32  	%r15431, %r13923, %r15430;
	or.b32  	%r3222, %r15429, %r15431;
	shf.l.wrap.b32 	%r15432, %r2988, %r2989, 30;
	and.b32  	%r15433, %r13925, %r15432;
	and.b32  	%r15434, %r13927, %r2988;
	or.b32  	%r15435, %r15434, %r15433;
	shl.b32 	%r15436, %r2988, 2;
	and.b32  	%r15437, %r13929, %r15436;
	or.b32  	%r3219, %r15435, %r15437;
	shr.u32 	%r15438, %r2997, 2;
	and.b32  	%r15439, %r13921, %r15438;
	and.b32  	%r15440, %r13922, %r2997;
	or.b32  	%r15441, %r15440, %r15439;
	shf.l.wrap.b32 	%r15442, %r2996, %r2997, 2;
	and.b32  	%r15443, %r13923, %r15442;
	or.b32  	%r3261, %r15441, %r15443;
	shf.l.wrap.b32 	%r15444, %r2996, %r2997, 30;
	and.b32  	%r15445, %r13925, %r15444;
	and.b32  	%r15446, %r13927, %r2996;
	or.b32  	%r15447, %r15446, %r15445;
	shl.b32 	%r15448, %r2996, 2;
	and.b32  	%r15449, %r13929, %r15448;
	or.b32  	%r3258, %r15447, %r15449;
	// begin inline asm
	lop3.b32 %r3004, %r3094, %r3310, %r3388, 0x96; lop3.b32 %r3004, %r3004, %r3232, %r3154, 0x96; lop3.b32 %r3005, %r3097, %r3313, %r3391, 0x96; lop3.b32 %r3005, %r3005, %r3235, %r3157, 0x96;
	// end inline asm
	// begin inline asm
	lop3.b32 %r3016, %r3086, %r3102, %r3362, 0x96; lop3.b32 %r3016, %r3016, %r3297, %r3271, 0x96; lop3.b32 %r3017, %r3089, %r3105, %r3365, 0x96; lop3.b32 %r3017, %r3017, %r3300, %r3274, 0x96;
	// end inline asm
	// begin inline asm
	lop3.b32 %r3028, %r3167, %r3375, %r3180, 0x96; lop3.b32 %r3028, %r3028, %r3349, %r3128, 0x96; lop3.b32 %r3029, %r3170, %r3378, %r3183, 0x96; lop3.b32 %r3029, %r3029, %r3352, %r3131, 0x96;
	// end inline asm
	// begin inline asm
	lop3.b32 %r3040, %r3323, %r3284, %r3193, 0x96; lop3.b32 %r3040, %r3040, %r3336, %r3219, 0x96; lop3.b32 %r3041, %r3326, %r3287, %r3196, 0x96; lop3.b32 %r3041, %r3041, %r3339, %r3222, 0x96;
	// end inline asm
	// begin inline asm
	lop3.b32 %r3052, %r3245, %r3115, %r3141, 0x96; lop3.b32 %r3052, %r3052, %r3206, %r3258, 0x96; lop3.b32 %r3053, %r3248, %r3118, %r3144, 0x96; lop3.b32 %r3053, %r3053, %r3209, %r3261, 0x96;
	// end inline asm
	// begin inline asm
	shf.l.wrap.b32 %r3064, %r3005, %r3004, 1; shf.l.wrap.b32 %r3065, %r3004, %r3005, 1;
	// end inline asm
	// begin inline asm
	shf.l.wrap.b32 %r3068, %r3017, %r3016, 1; shf.l.wrap.b32 %r3069, %r3016, %r3017, 1;
	// end inline asm
	// begin inline asm
	shf.l.wrap.b32 %r3072, %r3029, %r3028, 1; shf.l.wrap.b32 %r3073, %r3028, %r3029, 1;
	// end inline asm
	// begin inline asm
	shf.l.wrap.b32 %r3076, %r3041, %r3040, 1; shf.l.wrap.b32 %r3077, %r3040, %r3041, 1;
	// end inline asm
	// begin inline asm
	shf.l.wrap.b32 %r3080, %r3053, %r3052, 1; shf.l.wrap.b32 %r3081, %r3052, %r3053, 1;
	// end inline asm
	// begin inline asm
	lop3.b32 %r3084, %r3086, %r3004, %r3072, 0x96; lop3.b32 %r3085, %r3089, %r3005, %r3073, 0x96;
	// end inline asm
	// begin inline asm
	lop3.b32 %r3092, %r3094, %r3052, %r3068, 0x96; lop3.b32 %r3093, %r3097, %r3053, %r3069, 0x96;
	// end inline asm
	// begin inline asm
	lop3.b32 %r3100, %r3102, %r3004, %r3072, 0x96; lop3.b32 %r3101, %r3105, %r3005, %r3073, 0x96;
	// end inline asm
	// begin inline asm
	shf.l.wrap.b32 %r3108, %r3100, %r3101, %r13892; shf.l.wrap.b32 %r3109, %r3101, %r3100, %r13892;
	// end inline asm
	// begin inline asm
	lop3.b32 %r3113, %r3115, %r3040, %r3064, 0x96; lop3.b32 %r3114, %r3118, %r3041, %r3065, 0x96;
	// end inline asm
	// begin inline asm
	shf.l.wrap.b32 %r3121, %r3114, %r3113, %r13325; shf.l.wrap.b32 %r3122, %r3113, %r3114, %r13325;
	// end inline asm
	// begin inline asm
	lop3.b32 %r3126, %r3128, %r3016, %r3076, 0x96; lop3.b32 %r3127, %r3131, %r3017, %r3077, 0x96;
	// end inline asm
	// begin inline asm
	shf.l.wrap.b32 %r3134, %r3126, %r3127, %r13338; shf.l.wrap.b32 %r3135, %r3127, %r3126, %r13338;
	// end inline asm
	// begin inline asm
	lop3.b32 %r3139, %r3141, %r3040, %r3064, 0x96; lop3.b32 %r3140, %r3144, %r3041, %r3065, 0x96;
	// end inline asm
	// begin inline asm
	shf.l.wrap.b32 %r3147, %r3139, %r3140, %r13351; shf.l.wrap.b32 %r3148, %r3140, %r3139, %r13351;
	// end inline asm
	// begin inline asm
	lop3.b32 %r3152, %r3154, %r3052, %r3068, 0x96; lop3.b32 %r3153, %r3157, %r3053, %r3069, 0x96;
	// end inline asm
	// begin inline asm
	shf.l.wrap.b32 %r3160, %r3153, %r3152, %r13364; shf.l.wrap.b32 %r3161, %r3152, %r3153, %r13364;
	// end inline asm
	// begin inline asm
	lop3.b32 %r3165, %r3167, %r3016, %r3076, 0x96; lop3.b32 %r3166, %r3170, %r3017, %r3077, 0x96;
	// end inline asm
	// begin inline asm
	shf.l.wrap.b32 %r3173, %r3165, %r3166, %r13377; shf.l.wrap.b32 %r3174, %r3166, %r3165, %r13377;
	// end inline asm
	// begin inline asm
	lop3.b32 %r3178, %r3180, %r3016, %r3076, 0x96; lop3.b32 %r3179, %r3183, %r3017, %r3077, 0x96;
	// end inline asm
	// begin inline asm
	shf.l.wrap.b32 %r3186, %r3178, %r3179, %r13909; shf.l.wrap.b32 %r3187, %r3179, %r3178, %r13909;
	// end inline asm
	// begin inline asm
	lop3.b32 %r3191, %r3193, %r3028, %r3080, 0x96; lop3.b32 %r3192, %r3196, %r3029, %r3081, 0x96;
	// end inline asm
	// begin inline asm
	shf.l.wrap.b32 %r3199, %r3192, %r3191, %r13403; shf.l.wrap.b32 %r3200, %r3191, %r3192, %r13403;
	// end inline asm
	// begin inline asm
	lop3.b32 %r3204, %r3206, %r3040, %r3064, 0x96; lop3.b32 %r3205, %r3209, %r3041, %r3065, 0x96;
	// end inline asm
	// begin inline asm
	shf.l.wrap.b32 %r3212, %r3205, %r3204, %r13416; shf.l.wrap.b32 %r3213, %r3204, %r3205, %r13416;
	// end inline asm
	// begin inline asm
	lop3.b32 %r3217, %r3219, %r3028, %r3080, 0x96; lop3.b32 %r3218, %r3222, %r3029, %r3081, 0x96;
	// end inline asm
	// begin inline asm
	shf.l.wrap.b32 %r3225, %r3217, %r3218, %r13429; shf.l.wrap.b32 %r3226, %r3218, %r3217, %r13429;
	// end inline asm
	// begin inline asm
	lop3.b32 %r3230, %r3232, %r3052, %r3068, 0x96; lop3.b32 %r3231, %r3235, %r3053, %r3069, 0x96;
	// end inline asm
	// begin inline asm
	shf.l.wrap.b32 %r3238, %r3230, %r3231, %r13442; shf.l.wrap.b32 %r3239, %r3231, %r3230, %r13442;
	// end inline asm
	// begin inline asm
	lop3.b32 %r3243, %r3245, %r3040, %r3064, 0x96; lop3.b32 %r3244, %r3248, %r3041, %r3065, 0x96;
	// end inline asm
	// begin inline asm
	shf.l.wrap.b32 %r3251, %r3244, %r3243, %r13455; shf.l.wrap.b32 %r3252, %r3243, %r3244, %r13455;
	// end inline asm
	// begin inline asm
	lop3.b32 %r3256, %r3258, %r3040, %r3064, 0x96; lop3.b32 %r3257, %r3261, %r3041, %r3065, 0x96;
	// end inline asm
	// begin inline asm
	shf.l.wrap.b32 %r3264, %r3257, %r3256, %r13468; shf.l.wrap.b32 %r3265, %r3256, %r3257, %r13468;
	// end inline asm
	// begin inline asm
	lop3.b32 %r3269, %r3271, %r3004, %r3072, 0x96; lop3.b32 %r3270, %r3274, %r3005, %r3073, 0x96;
	// end inline asm
	// begin inline asm
	shf.l.wrap.b32 %r3277, %r3270, %r3269, %r13481; shf.l.wrap.b32 %r3278, %r3269, %r3270, %r13481;
	// end inline asm
	// begin inline asm
	lop3.b32 %r3282, %r3284, %r3028, %r3080, 0x96; lop3.b32 %r3283, %r3287, %r3029, %r3081, 0x96;
	// end inline asm
	// begin inline asm
	shf.l.wrap.b32 %r3290, %r3282, %r3283, %r13494; shf.l.wrap.b32 %r3291, %r3283, %r3282, %r13494;
	// end inline asm
	// begin inline asm
	lop3.b32 %r3295, %r3297, %r3004, %r3072, 0x96; lop3.b32 %r3296, %r3300, %r3005, %r3073, 0x96;
	// end inline asm
	// begin inline asm
	shf.l.wrap.b32 %r3303, %r3295, %r3296, %r13507; shf.l.wrap.b32 %r3304, %r3296, %r3295, %r13507;
	// end inline asm
	// begin inline asm
	lop3.b32 %r3308, %r3310, %r3052, %r3068, 0x96; lop3.b32 %r3309, %r3313, %r3053, %r3069, 0x96;
	// end inline asm
	// begin inline asm
	shf.l.wrap.b32 %r3316, %r3308, %r3309, %r13520; shf.l.wrap.b32 %r3317, %r3309, %r3308, %r13520;
	// end inline asm
	// begin inline asm
	lop3.b32 %r3321, %r3323, %r3028, %r3080, 0x96; lop3.b32 %r3322, %r3326, %r3029, %r3081, 0x96;
	// end inline asm
	// begin inline asm
	shf.l.wrap.b32 %r3329, %r3322, %r3321, %r13533; shf.l.wrap.b32 %r3330, %r3321, %r3322, %r13533;
	// end inline asm
	// begin inline asm
	lop3.b32 %r3334, %r3336, %r3028, %r3080, 0x96; lop3.b32 %r3335, %r3339, %r3029, %r3081, 0x96;
	// end inline asm
	// begin inline asm
	shf.l.wrap.b32 %r3342, %r3335, %r3334, %r13546; shf.l.wrap.b32 %r3343, %r3334, %r3335, %r13546;
	// end inline asm
	// begin inline asm
	lop3.b32 %r3347, %r3349, %r3016, %r3076, 0x96; lop3.b32 %r3348, %r3352, %r3017, %r3077, 0x96;
	// end inline asm
	// begin inline asm
	shf.l.wrap.b32 %r3355, %r3348, %r3347, %r13559; shf.l.wrap.b32 %r3356, %r3347, %r3348, %r13559;
	// end inline asm
	// begin inline asm
	lop3.b32 %r3360, %r3362, %r3004, %r3072, 0x96; lop3.b32 %r3361, %r3365, %r3005, %r3073, 0x96;
	// end inline asm
	// begin inline asm
	shf.l.wrap.b32 %r3368, %r3361, %r3360, %r13572; shf.l.wrap.b32 %r3369, %r3360, %r3361, %r13572;
	// end inline asm
	// begin inline asm
	lop3.b32 %r3373, %r3375, %r3016, %r3076, 0x96; lop3.b32 %r3374, %r3378, %r3017, %r3077, 0x96;
	// end inline asm
	// begin inline asm
	shf.l.wrap.b32 %r3381, %r3374, %r3373, %r13585; shf.l.wrap.b32 %r3382, %r3373, %r3374, %r13585;
	// end inline asm
	// begin inline asm
	lop3.b32 %r3386, %r3388, %r3052, %r3068, 0x96; lop3.b32 %r3387, %r3391, %r3053, %r3069, 0x96;
	// end inline asm
	// begin inline asm
	shf.l.wrap.b32 %r3394, %r3387, %r3386, %r13598; shf.l.wrap.b32 %r3395, %r3386, %r3387, %r13598;
	// end inline asm
	// begin inline asm
	shf.l.wrap.b32 %r3399, %r3085, %r3084, %r13603; shf.l.wrap.b32 %r3400, %r3084, %r3085, %r13603;
	// end inline asm
	// begin inline asm
	lop3.b32 %r3404, %r3092, %r3108, %r3186, 0xD2; lop3.b32 %r3405, %r3093, %r3109, %r3187, 0xD2;
	// end inline asm
	// begin inline asm
	lop3.b32 %r3412, %r3108, %r3186, %r3342, 0xD2; lop3.b32 %r3413, %r3109, %r3187, %r3343, 0xD2;
	// end inline asm
	// begin inline asm
	lop3.b32 %r3420, %r3186, %r3342, %r3264, 0xD2; lop3.b32 %r3421, %r3187, %r3343, %r3265, 0xD2;
	// end inline asm
	// begin inline asm
	lop3.b32 %r3428, %r3342, %r3264, %r3092, 0xD2; lop3.b32 %r3429, %r3343, %r3265, %r3093, 0xD2;
	// end inline asm
	// begin inline asm
	lop3.b32 %r3436, %r3264, %r3092, %r3108, 0xD2; lop3.b32 %r3437, %r3265, %r3093, %r3109, 0xD2;
	// end inline asm
	// begin inline asm
	lop3.b32 %r3444, %r3329, %r3121, %r3394, 0xD2; lop3.b32 %r3445, %r3330, %r3122, %r3395, 0xD2;
	// end inline asm
	// begin inline asm
	lop3.b32 %r3452, %r3121, %r3394, %r3303, 0xD2; lop3.b32 %r3453, %r3122, %r3395, %r3304, 0xD2;
	// end inline asm
	// begin inline asm
	lop3.b32 %r3460, %r3394, %r3303, %r3134, 0xD2; lop3.b32 %r3461, %r3395, %r3304, %r3135, 0xD2;
	// end inline asm
	// begin inline asm
	lop3.b32 %r3468, %r3303, %r3134, %r3329, 0xD2; lop3.b32 %r3469, %r3304, %r3135, %r3330, 0xD2;
	// end inline asm
	// begin inline asm
	lop3.b32 %r3476, %r3134, %r3329, %r3121, 0xD2; lop3.b32 %r3477, %r3135, %r3330, %r3122, 0xD2;
	// end inline asm
	// begin inline asm
	lop3.b32 %r3484, %r3399, %r3381, %r3199, 0xD2; lop3.b32 %r3485, %r3400, %r3382, %r3200, 0xD2;
	// end inline asm
	// begin inline asm
	lop3.b32 %r3492, %r3381, %r3199, %r3212, 0xD2; lop3.b32 %r3493, %r3382, %r3200, %r3213, 0xD2;
	// end inline asm
	// begin inline asm
	lop3.b32 %r3500, %r3199, %r3212, %r3160, 0xD2; lop3.b32 %r3501, %r3200, %r3213, %r3161, 0xD2;
	// end inline asm
	// begin inline asm
	lop3.b32 %r3508, %r3212, %r3160, %r3399, 0xD2; lop3.b32 %r3509, %r3213, %r3161, %r3400, 0xD2;
	// end inline asm
	// begin inline asm
	lop3.b32 %r3516, %r3160, %r3399, %r3381, 0xD2; lop3.b32 %r3517, %r3161, %r3400, %r3382, 0xD2;
	// end inline asm
	// begin inline asm
	lop3.b32 %r3524, %r3251, %r3316, %r3368, 0xD2; lop3.b32 %r3525, %r3252, %r3317, %r3369, 0xD2;
	// end inline asm
	// begin inline asm
	lop3.b32 %r3532, %r3316, %r3368, %r3355, 0xD2; lop3.b32 %r3533, %r3317, %r3369, %r3356, 0xD2;
	// end inline asm
	// begin inline asm
	lop3.b32 %r3540, %r3368, %r3355, %r3225, 0xD2; lop3.b32 %r3541, %r3369, %r3356, %r3226, 0xD2;
	// end inline asm
	// begin inline asm
	lop3.b32 %r3548, %r3355, %r3225, %r3251, 0xD2; lop3.b32 %r3549, %r3356, %r3226, %r3252, 0xD2;
	// end inline asm
	// begin inline asm
	lop3.b32 %r3556, %r3225, %r3251, %r3316, 0xD2; lop3.b32 %r3557, %r3226, %r3252, %r3317, 0xD2;
	// end inline asm
	// begin inline asm
	lop3.b32 %r3564, %r3173, %r3290, %r3147, 0xD2; lop3.b32 %r3565, %r3174, %r3291, %r3148, 0xD2;
	// end inline asm
	// begin inline asm
	lop3.b32 %r3572, %r3290, %r3147, %r3238, 0xD2; lop3.b32 %r3573, %r3291, %r3148, %r3239, 0xD2;
	// end inline asm
	// begin inline asm
	lop3.b32 %r3580, %r3147, %r3238, %r3277, 0xD2; lop3.b32 %r3581, %r3148, %r3239, %r3278, 0xD2;
	// end inline asm
	// begin inline asm
	lop3.b32 %r3588, %r3238, %r3277, %r3173, 0xD2; lop3.b32 %r3589, %r3239, %r3278, %r3174, 0xD2;
	// end inline asm
	// begin inline asm
	lop3.b32 %r3596, %r3277, %r3173, %r3290, 0xD2; lop3.b32 %r3597, %r3278, %r3174, %r3291, 0xD2;
	// end inline asm
	ld.const.u32 	%r15450, [rc_x+20];
	xor.b32  	%r15451, %r15450, %r3404;
	ld.const.u32 	%r15452, [rc_y+20];
	xor.b32  	%r15453, %r15452, %r3405;
	shr.u32 	%r15454, %r15453, 2;
	and.b32  	%r15455, %r13921, %r15454;
	and.b32  	%r15456, %r13922, %r15453;
	or.b32  	%r15457, %r15456, %r15455;
	shf.l.wrap.b32 	%r15458, %r15451, %r15453, 2;
	and.b32  	%r15459, %r13923, %r15458;
	or.b32  	%r3697, %r15457, %r15459;
	shf.l.wrap.b32 	%r15460, %r15451, %r15453, 30;
	and.b32  	%r15461, %r13925, %r15460;
	and.b32  	%r15462, %r13927, %r15451;
	or.b32  	%r15463, %r15462, %r15461;
	shl.b32 	%r15464, %r15451, 2;
	and.b32  	%r15465, %r13929, %r15464;
	or.b32  	%r3694, %r15463, %r15465;
	shr.u32 	%r15466, %r3413, 2;
	and.b32  	%r15467, %r13921, %r15466;
	and.b32  	%r15468, %r13922, %r3413;
	or.b32  	%r15469, %r15468, %r15467;
	shf.l.wrap.b32 	%r15470, %r3412, %r3413, 2;
	and.b32  	%r15471, %r13923, %r15470;
	or.b32  	%r3689, %r15469, %r15471;
	shf.l.wrap.b32 	%r15472, %r3412, %r3413, 30;
	and.b32  	%r15473, %r13925, %r15472;
	and.b32  	%r15474, %r13927, %r3412;
	or.b32  	%r15475, %r15474, %r15473;
	shl.b32 	%r15476, %r3412, 2;
	and.b32  	%r15477, %r13929, %r15476;
	or.b32  	%r3686, %r15475, %r15477;
	shr.u32 	%r15478, %r3421, 2;
	and.b32  	%r15479, %r13921, %r15478;
	and.b32  	%r15480, %r13922, %r3421;
	or.b32  	%r15481, %r15480, %r15479;
	shf.l.wrap.b32 	%r15482, %r3420, %r3421, 2;
	and.b32  	%r15483, %r13923, %r15482;
	or.b32  	%r3770, %r15481, %r15483;
	shf.l.wrap.b32 	%r15484, %r3420, %r3421, 30;
	and.b32  	%r15485, %r13925, %r15484;
	and.b32  	%r15486, %r13927, %r3420;
	or.b32  	%r15487, %r15486, %r15485;
	shl.b32 	%r15488, %r3420, 2;
	and.b32  	%r15489, %r13929, %r15488;
	or.b32  	%r3767, %r15487, %r15489;
	shr.u32 	%r15490, %r3429, 2;
	and.b32  	%r15491, %r13921, %r15490;
	and.b32  	%r15492, %r13922, %r3429;
	or.b32  	%r15493, %r15492, %r15491;
	shf.l.wrap.b32 	%r15494, %r3428, %r3429, 2;
	and.b32  	%r15495, %r13923, %r15494;
	or.b32  	%r3926, %r15493, %r15495;
	shf.l.wrap.b32 	%r15496, %r3428, %r3429, 30;
	and.b32  	%r15497, %r13925, %r15496;
	and.b32  	%r15498, %r13927, %r3428;
	or.b32  	%r15499, %r15498, %r15497;
	shl.b32 	%r15500, %r3428, 2;
	and.b32  	%r15501, %r13929, %r15500;
	or.b32  	%r3923, %r15499, %r15501;
	shr.u32 	%r15502, %r3437, 2;
	and.b32  	%r15503, %r13921, %r15502;
	and.b32  	%r15504, %r13922, %r3437;
	or.b32  	%r15505, %r15504, %r15503;
	shf.l.wrap.b32 	%r15506, %r3436, %r3437, 2;
	and.b32  	%r15507, %r13923, %r15506;
	or.b32  	%r3848, %r15505, %r15507;
	shf.l.wrap.b32 	%r15508, %r3436, %r3437, 30;
	and.b32  	%r15509, %r13925, %r15508;
	and.b32  	%r15510, %r13927, %r3436;
	or.b32  	%r15511, %r15510, %r15509;
	shl.b32 	%r15512, %r3436, 2;
	and.b32  	%r15513, %r13929, %r15512;
	or.b32  	%r3845, %r15511, %r15513;
	shr.u32 	%r15514, %r3445, 2;
	and.b32  	%r15515, %r13921, %r15514;
	and.b32  	%r15516, %r13922, %r3445;
	or.b32  	%r15517, %r15516, %r15515;
	shf.l.wrap.b32 	%r15518, %r3444, %r3445, 2;
	and.b32  	%r15519, %r13923, %r15518;
	or.b32  	%r3913, %r15517, %r15519;
	shf.l.wrap.b32 	%r15520, %r3444, %r3445, 30;
	and.b32  	%r15521, %r13925, %r15520;
	and.b32  	%r15522, %r13927, %r3444;
	or.b32  	%r15523, %r15522, %r15521;
	shl.b32 	%r15524, %r3444, 2;
	and.b32  	%r15525, %r13929, %r15524;
	or.b32  	%r3910, %r15523, %r15525;
	shr.u32 	%r15526, %r3453, 2;
	and.b32  	%r15527, %r13921, %r15526;
	and.b32  	%r15528, %r13922, %r3453;
	or.b32  	%r15529, %r15528, %r15527;
	shf.l.wrap.b32 	%r15530, %r3452, %r3453, 2;
	and.b32  	%r15531, %r13923, %r15530;
	or.b32  	%r3705, %r15529, %r15531;
	shf.l.wrap.b32 	%r15532, %r3452, %r3453, 30;
	and.b32  	%r15533, %r13925, %r15532;
	and.b32  	%r15534, %r13927, %r3452;
	or.b32  	%r15535, %r15534, %r15533;
	shl.b32 	%r15536, %r3452, 2;
	and.b32  	%r15537, %r13929, %r15536;
	or.b32  	%r3702, %r15535, %r15537;
	shr.u32 	%r15538, %r3461, 2;
	and.b32  	%r15539, %r13921, %r15538;
	and.b32  	%r15540, %r13922, %r3461;
	or.b32  	%r15541, %r15540, %r15539;
	shf.l.wrap.b32 	%r15542, %r3460, %r3461, 2;
	and.b32  	%r15543, %r13923, %r15542;
	or.b32  	%r3978, %r15541, %r15543;
	shf.l.wrap.b32 	%r15544, %r3460, %r3461, 30;
	and.b32  	%r15545, %r13925, %r15544;
	and.b32  	%r15546, %r13927, %r3460;
	or.b32  	%r15547, %r15546, %r15545;
	shl.b32 	%r15548, %r3460, 2;
	and.b32  	%r15549, %r13929, %r15548;
	or.b32  	%r3975, %r15547, %r15549;
	shr.u32 	%r15550, %r3469, 2;
	and.b32  	%r15551, %r13921, %r15550;
	and.b32  	%r15552, %r13922, %r3469;
	or.b32  	%r15553, %r15552, %r15551;
	shf.l.wrap.b32 	%r15554, %r3468, %r3469, 2;
	and.b32  	%r15555, %r13923, %r15554;
	or.b32  	%r3887, %r15553, %r15555;
	shf.l.wrap.b32 	%r15556, %r3468, %r3469, 30;
	and.b32  	%r15557, %r13925, %r15556;
	and.b32  	%r15558, %r13927, %r3468;
	or.b32  	%r15559, %r15558, %r15557;
	shl.b32 	%r15560, %r3468, 2;
	and.b32  	%r15561, %r13929, %r15560;
	or.b32  	%r3884, %r15559, %r15561;
	shr.u32 	%r15562, %r3477, 2;
	and.b32  	%r15563, %r13921, %r15562;
	and.b32  	%r15564, %r13922, %r3477;
	or.b32  	%r15565, %r15564, %r15563;
	shf.l.wrap.b32 	%r15566, %r3476, %r3477, 2;
	and.b32  	%r15567, %r13923, %r15566;
	or.b32  	%r3718, %r15565, %r15567;
	shf.l.wrap.b32 	%r15568, %r3476, %r3477, 30;
	and.b32  	%r15569, %r13925, %r15568;
	and.b32  	%r15570, %r13927, %r3476;
	or.b32  	%r15571, %r15570, %r15569;
	shl.b32 	%r15572, %r3476, 2;
	and.b32  	%r15573, %r13929, %r15572;
	or.b32  	%r3715, %r15571, %r15573;
	shr.u32 	%r15574, %r3485, 2;
	and.b32  	%r15575, %r13921, %r15574;
	and.b32  	%r15576, %r13922, %r3485;
	or.b32  	%r15577, %r15576, %r15575;
	shf.l.wrap.b32 	%r15578, %r3484, %r3485, 2;
	and.b32  	%r15579, %r13923, %r15578;
	or.b32  	%r3991, %r15577, %r15579;
	shf.l.wrap.b32 	%r15580, %r3484, %r3485, 30;
	and.b32  	%r15581, %r13925, %r15580;
	and.b32  	%r15582, %r13927, %r3484;
	or.b32  	%r15583, %r15582, %r15581;
	shl.b32 	%r15584, %r3484, 2;
	and.b32  	%r15585, %r13929, %r15584;
	or.b32  	%r3988, %r15583, %r15585;
	shr.u32 	%r15586, %r3493, 2;
	and.b32  	%r15587, %r13921, %r15586;
	and.b32  	%r15588, %r13922, %r3493;
	or.b32  	%r15589, %r15588, %r15587;
	shf.l.wrap.b32 	%r15590, %r3492, %r3493, 2;
	and.b32  	%r15591, %r13923, %r15590;
	or.b32  	%r3965, %r15589, %r15591;
	shf.l.wrap.b32 	%r15592, %r3492, %r3493, 30;
	and.b32  	%r15593, %r13925, %r15592;
	and.b32  	%r15594, %r13927, %r3492;
	or.b32  	%r15595, %r15594, %r15593;
	shl.b32 	%r15596, %r3492, 2;
	and.b32  	%r15597, %r13929, %r15596;
	or.b32  	%r3962, %r15595, %r15597;
	shr.u32 	%r15598, %r3501, 2;
	and.b32  	%r15599, %r13921, %r15598;
	and.b32  	%r15600, %r13922, %r3501;
	or.b32  	%r15601, %r15600, %r15599;
	shf.l.wrap.b32 	%r15602, %r3500, %r3501, 2;
	and.b32  	%r15603, %r13923, %r15602;
	or.b32  	%r3783, %r15601, %r15603;
	shf.l.wrap.b32 	%r15604, %r3500, %r3501, 30;
	and.b32  	%r15605, %r13925, %r15604;
	and.b32  	%r15606, %r13927, %r3500;
	or.b32  	%r15607, %r15606, %r15605;
	shl.b32 	%r15608, %r3500, 2;
	and.b32  	%r15609, %r13929, %r15608;
	or.b32  	%r3780, %r15607, %r15609;
	shr.u32 	%r15610, %r3509, 2;
	and.b32  	%r15611, %r13921, %r15610;
	and.b32  	%r15612, %r13922, %r3509;
	or.b32  	%r15613, %r15612, %r15611;
	shf.l.wrap.b32 	%r15614, %r3508, %r3509, 2;
	and.b32  	%r15615, %r13923, %r15614;
	or.b32  	%r3796, %r15613, %r15615;
	shf.l.wrap.b32 	%r15616, %r3508, %r3509, 30;
	and.b32  	%r15617, %r13925, %r15616;
	and.b32  	%r15618, %r13927, %r3508;
	or.b32  	%r15619, %r15618, %r15617;
	shl.b32 	%r15620, %r3508, 2;
	and.b32  	%r15621, %r13929, %r15620;
	or.b32  	%r3793, %r15619, %r15621;
	shr.u32 	%r15622, %r3517, 2;
	and.b32  	%r15623, %r13921, %r15622;
	and.b32  	%r15624, %r13922, %r3517;
	or.b32  	%r15625, %r15624, %r15623;
	shf.l.wrap.b32 	%r15626, %r3516, %r3517, 2;
	and.b32  	%r15627, %r13923, %r15626;
	or.b32  	%r3744, %r15625, %r15627;
	shf.l.wrap.b32 	%r15628, %r3516, %r3517, 30;
	and.b32  	%r15629, %r13925, %r15628;
	and.b32  	%r15630, %r13927, %r3516;
	or.b32  	%r15631, %r15630, %r15629;
	shl.b32 	%r15632, %r3516, 2;
	and.b32  	%r15633, %r13929, %r15632;
	or.b32  	%r3741, %r15631, %r15633;
	shr.u32 	%r15634, %r3525, 2;
	and.b32  	%r15635, %r13921, %r15634;
	and.b32  	%r15636, %r13922, %r3525;
	or.b32  	%r15637, %r15636, %r15635;
	shf.l.wrap.b32 	%r15638, %r3524, %r3525, 2;
	and.b32  	%r15639, %r13923, %r15638;
	or.b32  	%r3835, %r15637, %r15639;
	shf.l.wrap.b32 	%r15640, %r3524, %r3525, 30;
	and.b32  	%r15641, %r13925, %r15640;
	and.b32  	%r15642, %r13927, %r3524;
	or.b32  	%r15643, %r15642, %r15641;
	shl.b32 	%r15644, %r3524, 2;
	and.b32  	%r15645, %r13929, %r15644;
	or.b32  	%r3832, %r15643, %r15645;
	shr.u32 	%r15646, %r3533, 2;
	and.b32  	%r15647, %r13921, %r15646;
	and.b32  	%r15648, %r13922, %r3533;
	or.b32  	%r15649, %r15648, %r15647;
	shf.l.wrap.b32 	%r15650, %r3532, %r3533, 2;
	and.b32  	%r15651, %r13923, %r15650;
	or.b32  	%r3900, %r15649, %r15651;
	shf.l.wrap.b32 	%r15652, %r3532, %r3533, 30;
	and.b32  	%r15653, %r13925, %r15652;
	and.b32  	%r15654, %r13927, %r3532;
	or.b32  	%r15655, %r15654, %r15653;
	shl.b32 	%r15656, %r3532, 2;
	and.b32  	%r15657, %r13929, %r15656;
	or.b32  	%r3897, %r15655, %r15657;
	shr.u32 	%r15658, %r3541, 2;
	and.b32  	%r15659, %r13921, %r15658;
	and.b32  	%r15660, %r13922, %r3541;
	or.b32  	%r15661, %r15660, %r15659;
	shf.l.wrap.b32 	%r15662, %r3540, %r3541, 2;
	and.b32  	%r15663, %r13923, %r15662;
	or.b32  	%r3952, %r15661, %r15663;
	shf.l.wrap.b32 	%r15664, %r3540, %r3541, 30;
	and.b32  	%r15665, %r13925, %r15664;
	and.b32  	%r15666, %r13927, %r3540;
	or.b32  	%r15667, %r15666, %r15665;
	shl.b32 	%r15668, %r3540, 2;
	and.b32  	%r15669, %r13929, %r15668;
	or.b32  	%r3949, %r15667, %r15669;
	shr.u32 	%r15670, %r3549, 2;
	and.b32  	%r15671, %r13921, %r15670;
	and.b32  	%r15672, %r13922, %r3549;
	or.b32  	%r15673, %r15672, %r15671;
	shf.l.wrap.b32 	%r15674, %r3548, %r3549, 2;
	and.b32  	%r15675, %r13923, %r15674;
	or.b32  	%r3939, %r15673, %r15675;
	shf.l.wrap.b32 	%r15676, %r3548, %r3549, 30;
	and.b32  	%r15677, %r13925, %r15676;
	and.b32  	%r15678, %r13927, %r3548;
	or.b32  	%r15679, %r15678, %r15677;
	shl.b32 	%r15680, %r3548, 2;
	and.b32  	%r15681, %r13929, %r15680;
	or.b32  	%r3936, %r15679, %r15681;
	shr.u32 	%r15682, %r3557, 2;
	and.b32  	%r15683, %r13921, %r15682;
	and.b32  	%r15684, %r13922, %r3557;
	or.b32  	%r15685, %r15684, %r15683;
	shf.l.wrap.b32 	%r15686, %r3556, %r3557, 2;
	and.b32  	%r15687, %r13923, %r15686;
	or.b32  	%r3809, %r15685, %r15687;
	shf.l.wrap.b32 	%r15688, %r3556, %r3557, 30;
	and.b32  	%r15689, %r13925, %r15688;
	and.b32  	%r15690, %r13927, %r3556;
	or.b32  	%r15691, %r15690, %r15689;
	shl.b32 	%r15692, %r3556, 2;
	and.b32  	%r15693, %r13929, %r15692;
	or.b32  	%r3806, %r15691, %r15693;
	shr.u32 	%r15694, %r3565, 2;
	and.b32  	%r15695, %r13921, %r15694;
	and.b32  	%r15696, %r13922, %r3565;
	or.b32  	%r15697, %r15696, %r15695;
	shf.l.wrap.b32 	%r15698, %r3564, %r3565, 2;
	and.b32  	%r15699, %r13923, %r15698;
	or.b32  	%r3757, %r15697, %r15699;
	shf.l.wrap.b32 	%r15700, %r3564, %r3565, 30;
	and.b32  	%r15701, %r13925, %r15700;
	and.b32  	%r15702, %r13927, %r3564;
	or.b32  	%r15703, %r15702, %r15701;
	shl.b32 	%r15704, %r3564, 2;
	and.b32  	%r15705, %r13929, %r15704;
	or.b32  	%r3754, %r15703, %r15705;
	shr.u32 	%r15706, %r3573, 2;
	and.b32  	%r15707, %r13921, %r15706;
	and.b32  	%r15708, %r13922, %r3573;
	or.b32  	%r15709, %r15708, %r15707;
	shf.l.wrap.b32 	%r15710, %r3572, %r3573, 2;
	and.b32  	%r15711, %r13923, %r15710;
	or.b32  	%r3874, %r15709, %r15711;
	shf.l.wrap.b32 	%r15712, %r3572, %r3573, 30;
	and.b32  	%r15713, %r13925, %r15712;
	and.b32  	%r15714, %r13927, %r3572;
	or.b32  	%r15715, %r15714, %r15713;
	shl.b32 	%r15716, %r3572, 2;
	and.b32  	%r15717, %r13929, %r15716;
	or.b32  	%r3871, %r15715, %r15717;
	shr.u32 	%r15718, %r3581, 2;
	and.b32  	%r15719, %r13921, %r15718;
	and.b32  	%r15720, %r13922, %r3581;
	or.b32  	%r15721, %r15720, %r15719;
	shf.l.wrap.b32 	%r15722, %r3580, %r3581, 2;
	and.b32  	%r15723, %r13923, %r15722;
	or.b32  	%r3731, %r15721, %r15723;
	shf.l.wrap.b32 	%r15724, %r3580, %r3581, 30;
	and.b32  	%r15725, %r13925, %r15724;
	and.b32  	%r15726, %r13927, %r3580;
	or.b32  	%r15727, %r15726, %r15725;
	shl.b32 	%r15728, %r3580, 2;
	and.b32  	%r15729, %r13929, %r15728;
	or.b32  	%r3728, %r15727, %r15729;
	shr.u32 	%r15730, %r3589, 2;
	and.b32  	%r15731, %r13921, %r15730;
	and.b32  	%r15732, %r13922, %r3589;
	or.b32  	%r15733, %r15732, %r15731;
	shf.l.wrap.b32 	%r15734, %r3588, %r3589, 2;
	and.b32  	%r15735, %r13923, %r15734;
	or.b32  	%r3822, %r15733, %r15735;
	shf.l.wrap.b32 	%r15736, %r3588, %r3589, 30;
	and.b32  	%r15737, %r13925, %r15736;
	and.b32  	%r15738, %r13927, %r3588;
	or.b32  	%r15739, %r15738, %r15737;
	shl.b32 	%r15740, %r3588, 2;
	and.b32  	%r15741, %r13929, %r15740;
	or.b32  	%r3819, %r15739, %r15741;
	shr.u32 	%r15742, %r3597, 2;
	and.b32  	%r15743, %r13921, %r15742;
	and.b32  	%r15744, %r13922, %r3597;
	or.b32  	%r15745, %r15744, %r15743;
	shf.l.wrap.b32 	%r15746, %r3596, %r3597, 2;
	and.b32  	%r15747, %r13923, %r15746;
	or.b32  	%r3861, %r15745, %r15747;
	shf.l.wrap.b32 	%r15748, %r3596, %r3597, 30;
	and.b32  	%r15749, %r13925, %r15748;
	and.b32  	%r15750, %r13927, %r3596;
	or.b32  	%r15751, %r15750, %r15749;
	shl.b32 	%r15752, %r3596, 2;
	and.b32  	%r15753, %r13929, %r15752;
	or.b32  	%r3858, %r15751, %r15753;
	// begin inline asm
	lop3.b32 %r3604, %r3694, %r3910, %r3988, 0x96; lop3.b32 %r3604, %r3604, %r3832, %r3754, 0x96; lop3.b32 %r3605, %r3697, %r3913, %r3991, 0x96; lop3.b32 %r3605, %r3605, %r3835, %r3757, 0x96;
	// end inline asm
	// begin inline asm
	lop3.b32 %r3616, %r3686, %r3702, %r3962, 0x96; lop3.b32 %r3616, %r3616, %r3897, %r3871, 0x96; lop3.b32 %r3617, %r3689, %r3705, %r3965, 0x96; lop3.b32 %r3617, %r3617, %r3900, %r3874, 0x96;
	// end inline asm
	// begin inline asm
	lop3.b32 %r3628, %r3767, %r3975, %r3780, 0x96; lop3.b32 %r3628, %r3628, %r3949, %r3728, 0x96; lop3.b32 %r3629, %r3770, %r3978, %r3783, 0x96; lop3.b32 %r3629, %r3629, %r3952, %r3731, 0x96;
	// end inline asm
	// begin inline asm
	lop3.b32 %r3640, %r3923, %r3884, %r3793, 0x96; lop3.b32 %r3640, %r3640, %r3936, %r3819, 0x96; lop3.b32 %r3641, %r3926, %r3887, %r3796, 0x96; lop3.b32 %r3641, %r3641, %r3939, %r3822, 0x96;
	// end inline asm
	// begin inline asm
	lop3.b32 %r3652, %r3845, %r3715, %r3741, 0x96; lop3.b32 %r3652, %r3652, %r3806, %r3858, 0x96; lop3.b32 %r3653, %r3848, %r3718, %r3744, 0x96; lop3.b32 %r3653, %r3653, %r3809, %r3861, 0x96;
	// end inline asm
	// begin inline asm
	shf.l.wrap.b32 %r3664, %r3605, %r3604, 1; shf.l.wrap.b32 %r3665, %r3604, %r3605, 1;
	// end inline asm
	// begin inline asm
	shf.l.wrap.b32 %r3668, %r3617, %r3616, 1; shf.l.wrap.b32 %r3669, %r3616, %r3617, 1;
	// end inline asm
	// begin inline asm
	shf.l.wrap.b32 %r3672, %r3629, %r3628, 1; shf.l.wrap.b32 %r3673, %r3628, %r3629, 1;
	// end inline asm
	// begin inline asm
	shf.l.wrap.b32 %r3676, %r3641, %r3640, 1; shf.l.wrap.b32 %r3677, %r3640, %r3641, 1;
	// end inline asm
	// begin inline asm
	shf.l.wrap.b32 %r3680, %r3653, %r3652, 1; shf.l.wrap.b32 %r3681, %r3652, %r3653, 1;
	// end inline asm
	// begin inline asm
	lop3.b32 %r3684, %r3686, %r3604, %r3672, 0x96; lop3.b32 %r3685, %r3689, %r3605, %r3673, 0x96;
	// end inline asm
	// begin inline asm
	lop3.b32 %r3692, %r3694, %r3652, %r3668, 0x96; lop3.b32 %r3693, %r3697, %r3653, %r3669, 0x96;
	// end inline asm
	// begin inline asm
	lop3.b32 %r3700, %r3702, %r3604, %r3672, 0x96; lop3.b32 %r3701, %r3705, %r3605, %r3673, 0x96;
	// end inline asm
	// begin inline asm
	shf.l.wrap.b32 %r3708, %r3700, %r3701, %r13892; shf.l.wrap.b32 %r3709, %r3701, %r3700, %r13892;
	// end inline asm
	// begin inline asm
	lop3.b32 %r3713, %r3715, %r3640, %r3664, 0x96; lop3.b32 %r3714, %r3718, %r3641, %r3665, 0x96;
	// end inline asm
	// begin inline asm
	shf.l.wrap.b32 %r3721, %r3714, %r3713, %r13325; shf.l.wrap.b32 %r3722, %r3713, %r3714, %r13325;
	// end inline asm
	// begin inline asm
	lop3.b32 %r3726, %r3728, %r3616, %r3676, 0x96; lop3.b32 %r3727, %r3731, %r3617, %r3677, 0x96;
	// end inline asm
	// begin inline asm
	shf.l.wrap.b32 %r3734, %r3726, %r3727, %r13338; shf.l.wrap.b32 %r3735, %r3727, %r3726, %r13338;
	// end inline asm
	// begin inline asm
	lop3.b32 %r3739, %r3741, %r3640, %r3664, 0x96; lop3.b32 %r3740, %r3744, %r3641, %r3665, 0x96;
	// end inline asm
	// begin inline asm
	shf.l.wrap.b32 %r3747, %r3739, %r3740, %r13351; shf.l.wrap.b32 %r3748, %r3740, %r3739, %r13351;
	// end inline asm
	// begin inline asm
	lop3.b32 %r3752, %r3754, %r3652, %r3668, 0x96; lop3.b32 %r3753, %r3757, %r3653, %r3669, 0x96;
	// end inline asm
	// begin inline asm
	shf.l.wrap.b32 %r3760, %r3753, %r3752, %r13364; shf.l.wrap.b32 %r3761, %r3752, %r3753, %r13364;
	// end inline asm
	// begin inline asm
	lop3.b32 %r3765, %r3767, %r3616, %r3676, 0x96; lop3.b32 %r3766, %r3770, %r3617, %r3677, 0x96;
	// end inline asm
	// begin inline asm
	shf.l.wrap.b32 %r3773, %r3765, %r3766, %r13377; shf.l.wrap.b32 %r3774, %r3766, %r3765, %r13377;
	// end inline asm
	// begin inline asm
	lop3.b32 %r3778, %r3780, %r3616, %r3676, 0x96; lop3.b32 %r3779, %r3783, %r3617, %r3677, 0x96;
	// end inline asm
	// begin inline asm
	shf.l.wrap.b32 %r3786, %r3778, %r3779, %r13909; shf.l.wrap.b32 %r3787, %r3779, %r3778, %r13909;
	// end inline asm
	// begin inline asm
	lop3.b32 %r3791, %r3793, %r3628, %r3680, 0x96; lop3.b32 %r3792, %r3796, %r3629, %r3681, 0x96;
	// end inline asm
	// begin inline asm
	shf.l.wrap.b32 %r3799, %r3792, %r3791, %r13403; shf.l.wrap.b32 %r3800, %r3791, %r3792, %r13403;
	// end inline asm
	// begin inline asm
	lop3.b32 %r3804, %r3806, %r3640, %r3664, 0x96; lop3.b32 %r3805, %r3809, %r3641, %r3665, 0x96;
	// end inline asm
	// begin inline asm
	shf.l.wrap.b32 %r3812, %r3805, %r3804, %r13416; shf.l.wrap.b32 %r3813, %r3804, %r3805, %r13416;
	// end inline asm
	// begin inline asm
	lop3.b32 %r3817, %r3819, %r3628, %r3680, 0x96; lop3.b32 %r3818, %r3822, %r3629, %r3681, 0x96;
	// end inline asm
	// begin inline asm
	shf.l.wrap.b32 %r3825, %r3817, %r3818, %r13429; shf.l.wrap.b32 %r3826, %r3818, %r3817, %r13429;
	// end inline asm
	// begin inline asm
	lop3.b32 %r3830, %r3832, %r3652, %r3668, 0x96; lop3.b32 %r3831, %r3835, %r3653, %r3669, 0x96;
	// end inline asm
	// begin inline asm
	shf.l.wrap.b32 %r3838, %r3830, %r3831, %r13442; shf.l.wrap.b32 %r3839, %r3831, %r3830, %r13442;
	// end inline asm
	// begin inline asm
	lop3.b32 %r3843, %r3845, %r3640, %r3664, 0x96; lop3.b32 %r3844, %r3848, %r3641, %r3665, 0x96;
	// end inline asm
	// begin inline asm
	shf.l.wrap.b32 %r3851, %r3844, %r3843, %r13455; shf.l.wrap.b32 %r3852, %r3843, %r3844, %r13455;
	// end inline asm
	// begin inline asm
	lop3.b32 %r3856, %r3858, %r3640, %r3664, 0x96; lop3.b32 %r3857, %r3861, %r3641, %r3665, 0x96;
	// end inline asm
	// begin inline asm
	shf.l.wrap.b32 %r3864, %r3857, %r3856, %r13468; shf.l.wrap.b32 %r3865, %r3856, %r3857, %r13468;
	// end inline asm
	// begin inline asm
	lop3.b32 %r3869, %r3871, %r3604, %r3672, 0x96; lop3.b32 %r3870, %r3874, %r3605, %r3673, 0x96;
	// end inline asm
	// begin inline asm
	shf.l.wrap.b32 %r3877, %r3870, %r3869, %r13481; shf.l.wrap.b32 %r3878, %r3869, %r3870, %r13481;
	// end inline asm
	// begin inline asm
	lop3.b32 %r3882, %r3884, %r3628, %r3680, 0x96; lop3.b32 %r3883, %r3887, %r3629, %r3681, 0x96;
	// end inline asm
	// begin inline asm
	shf.l.wrap.b32 %r3890, %r3882, %r3883, %r13494; shf.l.wrap.b32 %r3891, %r3883, %r3882, %r13494;
	// end inline asm
	// begin inline asm
	lop3.b32 %r3895, %r3897, %r3604, %r3672, 0x96; lop3.b32 %r3896, %r3900, %r3605, %r3673, 0x96;
	// end inline asm
	// begin inline asm
	shf.l.wrap.b32 %r3903, %r3895, %r3896, %r13507; shf.l.wrap.b32 %r3904, %r3896, %r3895, %r13507;
	// end inline asm
	// begin inline asm
	lop3.b32 %r3908, %r3910, %r3652, %r3668, 0x96; lop3.b32 %r3909, %r3913, %r3653, %r3669, 0x96;
	// end inline asm
	// begin inline asm
	shf.l.wrap.b32 %r3916, %r3908, %r3909, %r13520; shf.l.wrap.b32 %r3917, %r3909, %r3908, %r13520;
	// end inline asm
	// begin inline asm
	lop3.b32 %r3921, %r3923, %r3628, %r3680, 0x96; lop3.b32 %r3922, %r3926, %r3629, %r3681, 0x96;
	// end inline asm
	// begin inline asm
	shf.l.wrap.b32 %r3929, %r3922, %r3921, %r13533; shf.l.wrap.b32 %r3930, %r3921, %r3922, %r13533;
	// end inline asm
	// begin inline asm
	lop3.b32 %r3934, %r3936, %r3628, %r3680, 0x96; lop3.b32 %r3935, %r3939, %r3629, %r3681, 0x96;
	// end inline asm
	// begin inline asm
	shf.l.wrap.b32 %r3942, %r3935, %r3934, %r13546; shf.l.wrap.b32 %r3943, %r3934, %r3935, %r13546;
	// end inline asm
	// begin inline asm
	lop3.b32 %r3947, %r3949, %r3616, %r3676, 0x96; lop3.b32 %r3948, %r3952, %r3617, %r3677, 0x96;
	// end inline asm
	// begin inline asm
	shf.l.wrap.b32 %r3955, %r3948, %r3947, %r13559; shf.l.wrap.b32 %r3956, %r3947, %r3948, %r13559;
	// end inline asm
	// begin inline asm
	lop3.b32 %r3960, %r3962, %r3604, %r3672, 0x96; lop3.b32 %r3961, %r3965, %r3605, %r3673, 0x96;
	// end inline asm
	// begin inline asm
	shf.l.wrap.b32 %r3968, %r3961, %r3960, %r13572; shf.l.wrap.b32 %r3969, %r3960, %r3961, %r13572;
	// end inline asm
	// begin inline asm
	lop3.b32 %r3973, %r3975, %r3616, %r3676, 0x96; lop3.b32 %r3974, %r3978, %r3617, %r3677, 0x96;
	// end inline asm
	// begin inline asm
	shf.l.wrap.b32 %r3981, %r3974, %r3973, %r13585; shf.l.wrap.b32 %r3982, %r3973, %r3974, %r13585;
	// end inline asm
	// begin inline asm
	lop3.b32 %r3986, %r3988, %r3652, %r3668, 0x96; lop3.b32 %r3987, %r3991, %r3653, %r3669, 0x96;
	// end inline asm
	// begin inline asm
	shf.l.wrap.b32 %r3994, %r3987, %r3986, %r13598; shf.l.wrap.b32 %r3995, %r3986, %r3987, %r13598;
	// end inline asm
	// begin inline asm
	shf.l.wrap.b32 %r3999, %r3685, %r3684, %r13603; shf.l.wrap.b32 %r4000, %r3684, %r3685, %r13603;
	// end inline asm
	// begin inline asm
	lop3.b32 %r4004, %r3692, %r3708, %r3786, 0xD2; lop3.b32 %r4005, %r3693, %r3709, %r3787, 0xD2;
	// end inline asm
	// begin inline asm
	lop3.b32 %r4012, %r3708, %r3786, %r3942, 0xD2; lop3.b32 %r4013, %r3709, %r3787, %r3943, 0xD2;
	// end inline asm
	// begin inline asm
	lop3.b32 %r4020, %r3786, %r3942, %r3864, 0xD2; lop3.b32 %r4021, %r3787, %r3943, %r3865, 0xD2;
	// end inline asm
	// begin inline asm
	lop3.b32 %r4028, %r3942, %r3864, %r3692, 0xD2; lop3.b32 %r4029, %r3943, %r3865, %r3693, 0xD2;
	// end inline asm
	// begin inline asm
	lop3.b32 %r4036, %r3864, %r3692, %r3708, 0xD2; lop3.b32 %r4037, %r3865, %r3693, %r3709, 0xD2;
	// end inline asm
	// begin inline asm
	lop3.b32 %r4044, %r3929, %r3721, %r3994, 0xD2; lop3.b32 %r4045, %r3930, %r3722, %r3995, 0xD2;
	// end inline asm
	// begin inline asm
	lop3.b32 %r4052, %r3721, %r3994, %r3903, 0xD2; lop3.b32 %r4053, %r3722, %r3995, %r3904, 0xD2;
	// end inline asm
	// begin inline asm
	lop3.b32 %r4060, %r3994, %r3903, %r3734, 0xD2; lop3.b32 %r4061, %r3995, %r3904, %r3735, 0xD2;
	// end inline asm
	// begin inline asm
	lop3.b32 %r4068, %r3903, %r3734, %r3929, 0xD2; lop3.b32 %r4069, %r3904, %r3735, %r3930, 0xD2;
	// end inline asm
	// begin inline asm
	lop3.b32 %r4076, %r3734, %r3929, %r3721, 0xD2; lop3.b32 %r4077, %r3735, %r3930, %r3722, 0xD2;
	// end inline asm
	// begin inline asm
	lop3.b32 %r4084, %r3999, %r3981, %r3799, 0xD2; lop3.b32 %r4085, %r4000, %r3982, %r3800, 0xD2;
	// end inline asm
	// begin inline asm
	lop3.b32 %r4092, %r3981, %r3799, %r3812, 0xD2; lop3.b32 %r4093, %r3982, %r3800, %r3813, 0xD2;
	// end inline asm
	// begin inline asm
	lop3.b32 %r4100, %r3799, %r3812, %r3760, 0xD2; lop3.b32 %r4101, %r3800, %r3813, %r3761, 0xD2;
	// end inline asm
	// begin inline asm
	lop3.b32 %r4108, %r3812, %r3760, %r3999, 0xD2; lop3.b32 %r4109, %r3813, %r3761, %r4000, 0xD2;
	// end inline asm
	// begin inline asm
	lop3.b32 %r4116, %r3760, %r3999, %r3981, 0xD2; lop3.b32 %r4117, %r3761, %r4000, %r3982, 0xD2;
	// end inline asm
	// begin inline asm
	lop3.b32 %r4124, %r3851, %r3916, %r3968, 0xD2; lop3.b32 %r4125, %r3852, %r3917, %r3969, 0xD2;
	// end inline asm
	// begin inline asm
	lop3.b32 %r4132, %r3916, %r3968, %r3955, 0xD2; lop3.b32 %r4133, %r3917, %r3969, %r3956, 0xD2;
	// end inline asm
	// begin inline asm
	lop3.b32 %r4140, %r3968, %r3955, %r3825, 0xD2; lop3.b32 %r4141, %r3969, %r3956, %r3826, 0xD2;
	// end inline asm
	// begin inline asm
	lop3.b32 %r4148, %r3955, %r3825, %r3851, 0xD2; lop3.b32 %r4149, %r3956, %r3826, %r3852, 0xD2;
	// end inline asm
	// begin inline asm
	lop3.b32 %r4156, %r3825, %r3851, %r3916, 0xD2; lop3.b32 %r4157, %r3826, %r3852, %r3917, 0xD2;
	// end inline asm
	// begin inline asm
	lop3.b32 %r4164, %r3773, %r3890, %r3747, 0xD2; lop3.b32 %r4165, %r3774, %r3891, %r3748, 0xD2;
	// end inline asm
	// begin inline asm
	lop3.b32 %r4172, %r3890, %r3747, %r3838, 0xD2; lop3.b32 %r4173, %r3891, %r3748, %r3839, 0xD2;
	// end inline asm
	// begin inline asm
	lop3.b32 %r4180, %r3747, %r3838, %r3877, 0xD2; lop3.b32 %r4181, %r3748, %r3839, %r3878, 0xD2;
	// end inline asm
	// begin inline asm
	lop3.b32 %r4188, %r3838, %r3877, %r3773, 0xD2; lop3.b32 %r4189, %r3839, %r3878, %r3774, 0xD2;
	// end inline asm
	// begin inline asm
	lop3.b32 %r4196, %r3877, %r3773, %r3890, 0xD2; lop3.b32 %r4197, %r3878, %r3774, %r3891, 0xD2;
	// end inline asm
	ld.const.u32 	%r15754, [rc_x+24];
	xor.b32  	%r15755, %r15754, %r4004;
	ld.const.u32 	%r15756, [rc_y+24];
	xor.b32  	%r15757, %r15756, %r4005;
	shr.u32 	%r15758, %r15757, 2;
	and.b32  	%r15759, %r13921, %r15758;
	and.b32  	%r15760, %r13922, %r15757;
	or.b32  	%r15761, %r15760, %r15759;
	shf.l.wrap.b32 	%r15762, %r15755, %r15757, 2;
	and.b32  	%r15763, %r13923, %r15762;
	or.b32  	%r4297, %r15761, %r15763;
	shf.l.wrap.b32 	%r15764, %r15755, %r15757, 30;
	and.b32  	%r15765, %r13925, %r15764;
	and.b32  	%r15766, %r13927, %r15755;
	or.b32  	%r15767, %r15766, %r15765;
	shl.b32 	%r15768, %r15755, 2;
	and.b32  	%r15769, %r13929, %r15768;
	or.b32  	%r4294, %r15767, %r15769;
	shr.u32 	%r15770, %r4013, 2;
	and.b32  	%r15771, %r13921, %r15770;
	and.b32  	%r15772, %r13922, %r4013;
	or.b32  	%r15773, %r15772, %r15771;
	shf.l.wrap.b32 	%r15774, %r4012, %r4013, 2;
	and.b32  	%r15775, %r13923, %r15774;
	or.b32  	%r4289, %r15773, %r15775;
	shf.l.wrap.b32 	%r15776, %r4012, %r4013, 30;
	and.b32  	%r15777, %r13925, %r15776;
	and.b32  	%r15778, %r13927, %r4012;
	or.b32  	%r15779, %r15778, %r15777;
	shl.b32 	%r15780, %r4012, 2;
	and.b32  	%r15781, %r13929, %r15780;
	or.b32  	%r4286, %r15779, %r15781;
	shr.u32 	%r15782, %r4021, 2;
	and.b32  	%r15783, %r13921, %r15782;
	and.b32  	%r15784, %r13922, %r4021;
	or.b32  	%r15785, %r15784, %r15783;
	shf.l.wrap.b32 	%r15786, %r4020, %r4021, 2;
	and.b32  	%r15787, %r13923, %r15786;
	or.b32  	%r4370, %r15785, %r15787;
	shf.l.wrap.b32 	%r15788, %r4020, %r4021, 30;
	and.b32  	%r15789, %r13925, %r15788;
	and.b32  	%r15790, %r13927, %r4020;
	or.b32  	%r15791, %r15790, %r15789;
	shl.b32 	%r15792, %r4020, 2;
	and.b32  	%r15793, %r13929, %r15792;
	or.b32  	%r4367, %r15791, %r15793;
	shr.u32 	%r15794, %r4029, 2;
	and.b32  	%r15795, %r13921, %r15794;
	and.b32  	%r15796, %r13922, %r4029;
	or.b32  	%r15797, %r15796, %r15795;
	shf.l.wrap.b32 	%r15798, %r4028, %r4029, 2;
	and.b32  	%r15799, %r13923, %r15798;
	or.b32  	%r4526, %r15797, %r15799;
	shf.l.wrap.b32 	%r15800, %r4028, %r4029, 30;
	and.b32  	%r15801, %r13925, %r15800;
	and.b32  	%r15802, %r13927, %r4028;
	or.b32  	%r15803, %r15802, %r15801;
	shl.b32 	%r15804, %r4028, 2;
	and.b32  	%r15805, %r13929, %r15804;
	or.b32  	%r4523, %r15803, %r15805;
	shr.u32 	%r15806, %r4037, 2;
	and.b32  	%r15807, %r13921, %r15806;
	and.b32  	%r15808, %r13922, %r4037;
	or.b32  	%r15809, %r15808, %r15807;
	shf.l.wrap.b32 	%r15810, %r4036, %r4037, 2;
	and.b32  	%r15811, %r13923, %r15810;
	or.b32  	%r4448, %r15809, %r15811;
	shf.l.wrap.b32 	%r15812, %r4036, %r4037, 30;
	and.b32  	%r15813, %r13925, %r15812;
	and.b32  	%r15814, %r13927, %r4036;
	or.b32  	%r15815, %r15814, %r15813;
	shl.b32 	%r15816, %r4036, 2;
	and.b32  	%r15817, %r13929, %r15816;
	or.b32  	%r4445, %r15815, %r15817;
	shr.u32 	%r15818, %r4045, 2;
	and.b32  	%r15819, %r13921, %r15818;
	and.b32  	%r15820, %r13922, %r4045;
	or.b32  	%r15821, %r15820, %r15819;
	shf.l.wrap.b32 	%r15822, %r4044, %r4045, 2;
	and.b32  	%r15823, %r13923, %r15822;
	or.b32  	%r4513, %r15821, %r15823;
	shf.l.wrap.b32 	%r15824, %r4044, %r4045, 30;
	and.b32  	%r15825, %r13925, %r15824;
	and.b32  	%r15826, %r13927, %r4044;
	or.b32  	%r15827, %r15826, %r15825;
	shl.b32 	%r15828, %r4044, 2;
	and.b32  	%r15829, %r13929, %r15828;
	or.b32  	%r4510, %r15827, %r15829;
	shr.u32 	%r15830, %r4053, 2;
	and.b32  	%r15831, %r13921, %r15830;
	and.b32  	%r15832, %r13922, %r4053;
	or.b32  	%r15833, %r15832, %r15831;
	shf.l.wrap.b32 	%r15834, %r4052, %r4053, 2;
	and.b32  	%r15835, %r13923, %r15834;
	or.b32  	%r4305, %r15833, %r15835;
	shf.l.wrap.b32 	%r15836, %r4052, %r4053, 30;
	and.b32  	%r15837, %r13925, %r15836;
	and.b32  	%r15838, %r13927, %r4052;
	or.b32  	%r15839, %r15838, %r15837;
	shl.b32 	%r15840, %r4052, 2;
	and.b32  	%r15841, %r13929, %r15840;
	or.b32  	%r4302, %r15839, %r15841;
	shr.u32 	%r15842, %r4061, 2;
	and.b32  	%r15843, %r13921, %r15842;
	and.b32  	%r15844, %r13922, %r4061;
	or.b32  	%r15845, %r15844, %r15843;
	shf.l.wrap.b32 	%r15846, %r4060, %r4061, 2;
	and.b32  	%r15847, %r13923, %r15846;
	or.b32  	%r4578, %r15845, %r15847;
	shf.l.wrap.b32 	%r15848, %r4060, %r4061, 30;
	and.b32  	%r15849, %r13925, %r15848;
	and.b32  	%r15850, %r13927, %r4060;
	or.b32  	%r15851, %r15850, %r15849;
	shl.b32 	%r15852, %r4060, 2;
	and.b32  	%r15853, %r13929, %r15852;
	or.b32  	%r4575, %r15851, %r15853;
	shr.u32 	%r15854, %r4069, 2;
	and.b32  	%r15855, %r13921, %r15854;
	and.b32  	%r15856, %r13922, %r4069;
	or.b32  	%r15857, %r15856, %r15855;
	shf.l.wrap.b32 	%r15858, %r4068, %r4069, 2;
	and.b32  	%r15859, %r13923, %r15858;
	or.b32  	%r4487, %r15857, %r15859;
	shf.l.wrap.b32 	%r15860, %r4068, %r4069, 30;
	and.b32  	%r15861, %r13925, %r15860;
	and.b32  	%r15862, %r13927, %r4068;
	or.b32  	%r15863, %r15862, %r15861;
	shl.b32 	%r15864, %r4068, 2;
	and.b32  	%r15865, %r13929, %r15864;
	or.b32  	%r4484, %r15863, %r15865;
	shr.u32 	%r15866, %r4077, 2;
	and.b32  	%r15867, %r13921, %r15866;
	and.b32  	%r15868, %r13922, %r4077;
	or.b32  	%r15869, %r15868, %r15867;
	shf.l.wrap.b32 	%r15870, %r4076, %r4077, 2;
	and.b32  	%r15871, %r13923, %r15870;
	or.b32  	%r4318, %r15869, %r15871;
	shf.l.wrap.b32 	%r15872, %r4076, %r4077, 30;
	and.b32  	%r15873, %r13925, %r15872;
	and.b32  	%r15874, %r13927, %r4076;
	or.b32  	%r15875, %r15874, %r15873;
	shl.b32 	%r15876, %r4076, 2;
	and.b32  	%r15877, %r13929, %r15876;
	or.b32  	%r4315, %r15875, %r15877;
	shr.u32 	%r15878, %r4085, 2;
	and.b32  	%r15879, %r13921, %r15878;
	and.b32  	%r15880, %r13922, %r4085;
	or.b32  	%r15881, %r15880, %r15879;
	shf.l.wrap.b32 	%r15882, %r4084, %r4085, 2;
	and.b32  	%r15883, %r13923, %r15882;
	or.b32  	%r4591, %r15881, %r15883;
	shf.l.wrap.b32 	%r15884, %r4084, %r4085, 30;
	and.b32  	%r15885, %r13925, %r15884;
	and.b32  	%r15886, %r13927, %r4084;
	or.b32  	%r15887, %r15886, %r15885;
	shl.b32 	%r15888, %r4084, 2;
	and.b32  	%r15889, %r13929, %r15888;
	or.b32  	%r4588, %r15887, %r15889;
	shr.u32 	%r15890, %r4093, 2;
	and.b32  	%r15891, %r13921, %r15890;
	and.b32  	%r15892, %r13922, %r4093;
	or.b32  	%r15893, %r15892, %r15891;
	shf.l.wrap.b32 	%r15894, %r4092, %r4093, 2;
	and.b32  	%r15895, %r13923, %r15894;
	or.b32  	%r4565, %r15893, %r15895;
	shf.l.wrap.b32 	%r15896, %r4092, %r4093, 30;
	and.b32  	%r15897, %r13925, %r15896;
	and.b32  	%r15898, %r13927, %r4092;
	or.b32  	%r15899, %r15898, %r15897;
	shl.b32 	%r15900, %r4092, 2;
	and.b32  	%r15901, %r13929, %r15900;
	or.b32  	%r4562, %r15899, %r15901;
	shr.u32 	%r15902, %r4101, 2;
	and.b32  	%r15903, %r13921, %r15902;
	and.b32  	%r15904, %r13922, %r4101;
	or.b32  	%r15905, %r15904, %r15903;
	shf.l.wrap.b32 	%r15906, %r4100, %r4101, 2;
	and.b32  	%r15907, %r13923, %r15906;
	or.b32  	%r4383, %r15905, %r15907;
	shf.l.wrap.b32 	%r15908, %r4100, %r4101, 30;
	and.b32  	%r15909, %r13925, %r15908;
	and.b32  	%r15910, %r13927, %r4100;
	or.b32  	%r15911, %r15910, %r15909;
	shl.b32 	%r15912, %r4100, 2;
	and.b32  	%r15913, %r13929, %r15912;
	or.b32  	%r4380, %r15911, %r15913;
	shr.u32 	%r15914, %r4109, 2;
	and.b32  	%r15915, %r13921, %r15914;
	and.b32  	%r15916, %r13922, %r4109;
	or.b32  	%r15917, %r15916, %r15915;
	shf.l.wrap.b32 	%r15918, %r4108, %r4109, 2;
	and.b32  	%r15919, %r13923, %r15918;
	or.b32  	%r4396, %r15917, %r15919;
	shf.l.wrap.b32 	%r15920, %r4108, %r4109, 30;
	and.b32  	%r15921, %r13925, %r15920;
	and.b32  	%r15922, %r13927, %r4108;
	or.b32  	%r15923, %r15922, %r15921;
	shl.b32 	%r15924, %r4108, 2;
	and.b32  	%r15925, %r13929, %r15924;
	or.b32  	%r4393, %r15923, %r15925;
	shr.u32 	%r15926, %r4117, 2;
	and.b32  	%r15927, %r13921, %r15926;
	and.b32  	%r15928, %r13922, %r4117;
	or.b32  	%r15929, %r15928, %r15927;
	shf.l.wrap.b32 	%r15930, %r4116, %r4117, 2;
	and.b32  	%r15931, %r13923, %r15930;
	or.b32  	%r4344, %r15929, %r15931;
	shf.l.wrap.b32 	%r15932, %r4116, %r4117, 30;
	and.b32  	%r15933, %r13925, %r15932;
	and.b32  	%r15934, %r13927, %r4116;
	or.b32  	%r15935, %r15934, %r15933;
	shl.b32 	%r15936, %r4116, 2;
	and.b32  	%r15937, %r13929, %r15936;
	or.b32  	%r4341, %r15935, %r15937;
	shr.u32 	%r15938, %r4125, 2;
	and.b32  	%r15939, %r13921, %r15938;
	and.b32  	%r15940, %r13922, %r4125;
	or.b32  	%r15941, %r15940, %r15939;
	shf.l.wrap.b32 	%r15942, %r4124, %r4125, 2;
	and.b32  	%r15943, %r13923, %r15942;
	or.b32  	%r4435, %r15941, %r15943;
	shf.l.wrap.b32 	%r15944, %r4124, %r4125, 30;
	and.b32  	%r15945, %r13925, %r15944;
	and.b32  	%r15946, %r13927, %r4124;
	or.b32  	%r15947, %r15946, %r15945;
	shl.b32 	%r15948, %r4124, 2;
	and.b32  	%r15949, %r13929, %r15948;
	or.b32  	%r4432, %r15947, %r15949;
	shr.u32 	%r15950, %r4133, 2;
	and.b32  	%r15951, %r13921, %r15950;
	and.b32  	%r15952, %r13922, %r4133;
	or.b32  	%r15953, %r15952, %r15951;
	shf.l.wrap.b32 	%r15954, %r4132, %r4133, 2;
	and.b32  	%r15955, %r13923, %r15954;
	or.b32  	%r4500, %r15953, %r15955;
	shf.l.wrap.b32 	%r15956, %r4132, %r4133, 30;
	and.b32  	%r15957, %r13925, %r15956;
	and.b32  	%r15958, %r13927, %r4132;
	or.b32  	%r15959, %r15958, %r15957;
	shl.b32 	%r15960, %r4132, 2;
	and.b32  	%r15961, %r13929, %r15960;
	or.b32  	%r4497, %r15959, %r15961;
	shr.u32 	%r15962, %r4141, 2;
	and.b32  	%r15963, %r13921, %r15962;
	and.b32  	%r15964, %r13922, %r4141;
	or.b32  	%r15965, %r15964, %r15963;
	shf.l.wrap.b32 	%r15966, %r4140, %r4141, 2;
	and.b32  	%r15967, %r13923, %r15966;
	or.b32  	%r4552, %r15965, %r15967;
	shf.l.wrap.b32 	%r15968, %r4140, %r4141, 30;
	and.b32  	%r15969, %r13925, %r15968;
	and.b32  	%r15970, %r13927, %r4140;
	or.b32  	%r15971, %r15970, %r15969;
	shl.b32 	%r15972, %r4140, 2;
	and.b32  	%r15973, %r13929, %r15972;
	or.b32  	%r4549, %r15971, %r15973;
	shr.u32 	%r15974, %r4149, 2;
	and.b32  	%r15975, %r13921, %r15974;
	and.b32  	%r15976, %r13922, %r4149;
	or.b32  	%r15977, %r15976, %r15975;
	shf.l.wrap.b32 	%r15978, %r4148, %r4149, 2;
	and.b32  	%r15979, %r13923, %r15978;
	or.b32  	%r4539, %r15977, %r15979;
	shf.l.wrap.b32 	%r15980, %r4148, %r4149, 30;
	and.b32  	%r15981, %r13925, %r15980;
	and.b32  	%r15982, %r13927, %r4148;
	or.b32  	%r15983, %r15982, %r15981;
	shl.b32 	%r15984, %r4148, 2;
	and.b32  	%r15985, %r13929, %r15984;
	or.b32  	%r4536, %r15983, %r15985;
	shr.u32 	%r15986, %r4157, 2;
	and.b32  	%r15987, %r13921, %r15986;
	and.b32  	%r15988, %r13922, %r4157;
	or.b32  	%r15989, %r15988, %r15987;
	shf.l.wrap.b32 	%r15990, %r4156, %r4157, 2;
	and.b32  	%r15991, %r13923, %r15990;
	or.b32  	%r4409, %r15989, %r15991;
	shf.l.wrap.b32 	%r15992, %r4156, %r4157, 30;
	and.b32  	%r15993, %r13925, %r15992;
	and.b32  	%r15994, %r13927, %r4156;
	or.b32  	%r15995, %r15994, %r15993;
	shl.b32 	%r15996, %r4156, 2;
	and.b32  	%r15997, %r13929, %r15996;
	or.b32  	%r4406, %r15995, %r15997;
	shr.u32 	%r15998, %r4165, 2;
	and.b32  	%r15999, %r13921, %r15998;
	and.b32  	%r16000, %r13922, %r4165;
	or.b32  	%r16001, %r16000, %r15999;
	shf.l.wrap.b32 	%r16002, %r4164, %r4165, 2;
	and.b32  	%r16003, %r13923, %r16002;
	or.b32  	%r4357, %r16001, %r16003;
	shf.l.wrap.b32 	%r16004, %r4164, %r4165, 30;
	and.b32  	%r16005, %r13925, %r16004;
	and.b32  	%r16006, %r13927, %r4164;
	or.b32  	%r16007, %r16006, %r16005;
	shl.b32 	%r16008, %r4164, 2;
	and.b32  	%r16009, %r13929, %r16008;
	or.b32  	%r4354, %r16007, %r16009;
	shr.u32 	%r16010, %r4173, 2;
	and.b32  	%r16011, %r13921, %r16010;
	and.b32  	%r16012, %r13922, %r4173;
	or.b32  	%r16013, %r16012, %r16011;
	shf.l.wrap.b32 	%r16014, %r4172, %r4173, 2;
	and.b32  	%r16015, %r13923, %r16014;
	or.b32  	%r4474, %r16013, %r16015;
	shf.l.wrap.b32 	%r16016, %r4172, %r4173, 30;
	and.b32  	%r16017, %r13925, %r16016;
	and.b32  	%r16018, %r13927, %r4172;
	or.b32  	%r16019, %r16018, %r16017;
	shl.b32 	%r16020, %r4172, 2;
	and.b32  	%r16021, %r13929, %r16020;
	or.b32  	%r4471, %r16019, %r16021;
	shr.u32 	%r16022, %r4181, 2;
	and.b32  	%r16023, %r13921, %r16022;
	and.b32  	%r16024, %r13922, %r4181;
	or.b32  	%r16025, %r16024, %r16023;
	shf.l.wrap.b32 	%r16026, %r4180, %r4181, 2;
	and.b32  	%r16027, %r13923, %r16026;
	or.b32  	%r4331, %r16025, %r16027;
	shf.l.wrap.b32 	%r16028, %r4180, %r4181, 30;
	and.b32  	%r16029, %r13925, %r16028;
	and.b32  	%r16030, %r13927, %r4180;
	or.b32  	%r16031, %r16030, %r16029;
	shl.b32 	%r16032, %r4180, 2;
	and.b32  	%r16033, %r13929, %r16032;
	or.b32  	%r4328, %r16031, %r16033;
	shr.u32 	%r16034, %r4189, 2;
	and.b32  	%r16035, %r13921, %r16034;
	and.b32  	%r16036, %r13922, %r4189;
	or.b32  	%r16037, %r16036, %r16035;
	shf.l.wrap.b32 	%r16038, %r4188, %r4189, 2;
	and.b32  	%r16039, %r13923, %r16038;
	or.b32  	%r4422, %r16037, %r16039;
	shf.l.wrap.b32 	%r16040, %r4188, %r4189, 30;
	and.b32  	%r16041, %r13925, %r16040;
	and.b32  	%r16042, %r13927, %r4188;
	or.b32  	%r16043, %r16042, %r16041;
	shl.b32 	%r16044, %r4188, 2;
	and.b32  	%r16045, %r13929, %r16044;
	or.b32  	%r4419, %r16043, %r16045;
	shr.u32 	%r16046, %r4197, 2;
	and.b32  	%r16047, %r13921, %r16046;
	and.b32  	%r16048, %r13922, %r4197;
	or.b32  	%r16049, %r16048, %r16047;
	shf.l.wrap.b32 	%r16050, %r4196, %r4197, 2;
	and.b32  	%r16051, %r13923, %r16050;
	or.b32  	%r4461, %r16049, %r16051;
	shf.l.wrap.b32 	%r16052, %r4196, %r4197, 30;
	and.b32  	%r16053, %r13925, %r16052;
	and.b32  	%r16054, %r13927, %r4196;
	or.b32  	%r16055, %r16054, %r16053;
	shl.b32 	%r16056, %r4196, 2;
	and.b32  	%r16057, %r13929, %r16056;
	or.b32  	%r4458, %r16055, %r16057;
	// begin inline asm
	lop3.b32 %r4204, %r4294, %r4510, %r4588, 0x96; lop3.b32 %r4204, %r4204, %r4432, %r4354, 0x96; lop3.b32 %r4205, %r4297, %r4513, %r4591, 0x96; lop3.b32 %r4205, %r4205, %r4435, %r4357, 0x96;
	// end inline asm
	// begin inline asm
	lop3.b32 %r4216, %r4286, %r4302, %r4562, 0x96; lop3.b32 %r4216, %r4216, %r4497, %r4471, 0x96; lop3.b32 %r4217, %r4289, %r4305, %r4565, 0x96; lop3.b32 %r4217, %r4217, %r4500, %r4474, 0x96;
	// end inline asm
	// begin inline asm
	lop3.b32 %r4228, %r4367, %r4575, %r4380, 0x96; lop3.b32 %r4228, %r4228, %r4549, %r4328, 0x96; lop3.b32 %r4229, %r4370, %r4578, %r4383, 0x96; lop3.b32 %r4229, %r4229, %r4552, %r4331, 0x96;
	// end inline asm
	// begin inline asm
	lop3.b32 %r4240, %r4523, %r4484, %r4393, 0x96; lop3.b32 %r4240, %r4240, %r4536, %r4419, 0x96; lop3.b32 %r4241, %r4526, %r4487, %r4396, 0x96; lop3.b32 %r4241, %r4241, %r4539, %r4422, 0x96;
	// end inline asm
	// begin inline asm
	lop3.b32 %r4252, %r4445, %r4315, %r4341, 0x96; lop3.b32 %r4252, %r4252, %r4406, %r4458, 0x96; lop3.b32 %r4253, %r4448, %r4318, %r4344, 0x96; lop3.b32 %r4253, %r4253, %r4409, %r4461, 0x96;
	// end inline asm
	// begin inline asm
	shf.l.wrap.b32 %r4264, %r4205, %r4204, 1; shf.l.wrap.b32 %r4265, %r4204, %r4205, 1;
	// end inline asm
	// begin inline asm
	shf.l.wrap.b32 %r4268, %r4217, %r4216, 1; shf.l.wrap.b32 %r4269, %r4216, %r4217, 1;
	// end inline asm
	// begin inline asm
	shf.l.wrap.b32 %r4272, %r4229, %r4228, 1; shf.l.wrap.b32 %r4273, %r4228, %r4229, 1;
	// end inline asm
	// begin inline asm
	shf.l.wrap.b32 %r4276, %r4241, %r4240, 1; shf.l.wrap.b32 %r4277, %r4240, %r4241, 1;
	// end inline asm
	// begin inline asm
	shf.l.wrap.b32 %r4280, %r4253, %r4252, 1; shf.l.wrap.b32 %r4281, %r4252, %r4253, 1;
	// end inline asm
	// begin inline asm
	lop3.b32 %r4284, %r4286, %r4204, %r4272, 0x96; lop3.b32 %r4285, %r4289, %r4205, %r4273, 0x96;
	// end inline asm
	// begin inline asm
	lop3.b32 %r4292, %r4294, %r4252, %r4268, 0x96; lop3.b32 %r4293, %r4297, %r4253, %r4269, 0x96;
	// end inline asm
	// begin inline asm
	lop3.b32 %r4300, %r4302, %r4204, %r4272, 0x96; lop3.b32 %r4301, %r4305, %r4205, %r4273, 0x96;
	// end inline asm
	// begin inline asm
	shf.l.wrap.b32 %r4308, %r4300, %r4301, %r13892; shf.l.wrap.b32 %r4309, %r4301, %r4300, %r13892;
	// end inline asm
	// begin inline asm
	lop3.b32 %r4313, %r4315, %r4240, %r4264, 0x96; lop3.b32 %r4314, %r4318, %r4241, %r4265, 0x96;
	// end inline asm
	// begin inline asm
	shf.l.wrap.b32 %r4321, %r4314, %r4313, %r13325; shf.l.wrap.b32 %r4322, %r4313, %r4314, %r13325;
	// end inline asm
	// begin inline asm
	lop3.b32 %r4326, %r4328, %r4216, %r4276, 0x96; lop3.b32 %r4327, %r4331, %r4217, %r4277, 0x96;
	// end inline asm
	// begin inline asm
	shf.l.wrap.b32 %r4334, %r4326, %r4327, %r13338; shf.l.wrap.b32 %r4335, %r4327, %r4326, %r13338;
	// end inline asm
	// begin inline asm
	lop3.b32 %r4339, %r4341, %r4240, %r4264, 0x96; lop3.b32 %r4340, %r4344, %r4241, %r4265, 0x96;
	// end inline asm
	// begin inline asm
	shf.l.wrap.b32 %r4347, %r4339, %r4340, %r13351; shf.l.wrap.b32 %r4348, %r4340, %r4339, %r13351;
	// end inline asm
	// begin inline asm
	lop3.b32 %r4352, %r4354, %r4252, %r4268, 0x96; lop3.b32 %r4353, %r4357, %r4253, %r4269, 0x96;
	// end inline asm
	// begin inline asm
	shf.l.wrap.b32 %r4360, %r4353, %r4352, %r13364; shf.l.wrap.b32 %r4361, %r4352, %r4353, %r13364;
	// end inline asm
	// begin inline asm
	lop3.b32 %r4365, %r4367, %r4216, %r4276, 0x96; lop3.b32 %r4366, %r4370, %r4217, %r4277, 0x96;
	// end inline asm
	// begin inline asm
	shf.l.wrap.b32 %r4373, %r4365, %r4366, %r13377; shf.l.wrap.b32 %r4374, %r4366, %r4365, %r13377;
	// end inline asm
	// begin inline asm
	lop3.b32 %r4378, %r4380, %r4216, %r4276, 0x96; lop3.b32 %r4379, %r4383, %r4217, %r4277, 0x96;
	// end inline asm
	// begin inline asm
	shf.l.wrap.b32 %r4386, %r4378, %r4379, %r13909; shf.l.wrap.b32 %r4387, %r4379, %r4378, %r13909;
	// end inline asm
	// begin inline asm
	lop3.b32 %r4391, %r4393, %r4228, %r4280, 0x96; lop3.b32 %r4392, %r4396, %r4229, %r4281, 0x96;
	// end inline asm
	// begin inline asm
	shf.l.wrap.b32 %r4399, %r4392, %r4391, %r13403; shf.l.wrap.b32 %r4400, %r4391, %r4392, %r13403;
	// end inline asm
	// begin inline asm
	lop3.b32 %r4404, %r4406, %r4240, %r4264, 0x96; lop3.b32 %r4405, %r4409, %r4241, %r4265, 0x96;
	// end inline asm
	// begin inline asm
	shf.l.wrap.b32 %r4412, %r4405, %r4404, %r13416; shf.l.wrap.b32 %r4413, %r4404, %r4405, %r13416;
	// end inline asm
	// begin inline asm
	lop3.b32 %r4417, %r4419, %r4228, %r4280, 0x96; lop3.b32 %r4418, %r4422, %r4229, %r4281, 0x96;
	// end inline asm
	// begin inline asm
	shf.l.wrap.b32 %r4425, %r4417, %r4418, %r13429; shf.l.wrap.b32 %r4426, %r4418, %r4417, %r13429;
	// end inline asm
	// begin inline asm
	lop3.b32 %r4430, %r4432, %r4252, %r4268, 0x96; lop3.b32 %r4431, %r4435, %r4253, %r4269, 0x96;
	// end inline asm
	// begin inline asm
	shf.l.wrap.b32 %r4438, %r4430, %r4431, %r13442; shf.l.wrap.b32 %r4439, %r4431, %r4430, %r13442;
	// end inline asm
	// begin inline asm
	lop3.b32 %r4443, %r4445, %r4240, %r4264, 0x96; lop3.b32 %r4444, %r4448, %r4241, %r4265, 0x96;
	// end inline asm
	// begin inline asm
	shf.l.wrap.b32 %r4451, %r4444, %r4443, %r13455; shf.l.wrap.b32 %r4452, %r4443, %r4444, %r13455;
	// end inline asm
	// begin inline asm
	lop3.b32 %r4456, %r4458, %r4240, %r4264, 0x96; lop3.b32 %r4457, %r4461, %r4241, %r4265, 0x96;
	// end inline asm
	// begin inline asm
	shf.l.wrap.b32 %r4464, %r4457, %r4456, %r13468; shf.l.wrap.b32 %r4465, %r4456, %r4457, %r13468;
	// end inline asm
	// begin inline asm
	lop3.b32 %r4469, %r4471, %r4204, %r4272, 0x96; lop3.b32 %r4470, %r4474, %r4205, %r4273, 0x96;
	// end inline asm
	// begin inline asm
	shf.l.wrap.b32 %r4477, %r4470, %r4469, %r13481; shf.l.wrap.b32 %r4478, %r4469, %r4470, %r13481;
	// end inline asm
	// begin inline asm
	lop3.b32 %r4482, %r4484, %r4228, %r4280, 0x96; lop3.b32 %r4483, %r4487, %r4229, %r4281, 0x96;
	// end inline asm
	// begin inline asm
	shf.l.wrap.b32 %r4490, %r4482, %r4483, %r13494; shf.l.wrap.b32 %r4491, %r4483, %r4482, %r13494;
	// end inline asm
	// begin inline asm
	lop3.b32 %r4495, %r4497, %r4204, %r4272, 0x96; lop3.b32 %r4496, %r4500, %r4205, %r4273, 0x96;
	// end inline asm
	// begin inline asm
	shf.l.wrap.b32 %r4503, %r4495, %r4496, %r13507; shf.l.wrap.b32 %r4504, %r4496, %r4495, %r13507;
	// end inline asm
	// begin inline asm
	lop3.b32 %r4508, %r4510, %r4252, %r4268, 0x96; lop3.b32 %r4509, %r4513, %r4253, %r4269, 0x96;
	// end inline asm
	// begin inline asm
	shf.l.wrap.b32 %r4516, %r4508, %r4509, %r13520; shf.l.wrap.b32 %r4517, %r4509, %r4508, %r13520;
	// end inline asm
	// begin inline asm
	lop3.b32 %r4521, %r4523, %r4228, %r4280, 0x96; lop3.b32 %r4522, %r4526, %r4229, %r4281, 0x96;
	// end inline asm
	// begin inline asm
	shf.l.wrap.b32 %r4529, %r4522, %r4521, %r13533; shf.l.wrap.b32 %r4530, %r4521, %r4522, %r13533;
	// end inline asm
	// begin inline asm
	lop3.b32 %r4534, %r4536, %r4228, %r4280, 0x96; lop3.b32 %r4535, %r4539, %r4229, %r4281, 0x96;
	// end inline asm
	// begin inline asm
	shf.l.wrap.b32 %r4542, %r4535, %r4534, %r13546; shf.l.wrap.b32 %r4543, %r4534, %r4535, %r13546;
	// end inline asm
	// begin inline asm
	lop3.b32 %r4547, %r4549, %r4216, %r4276, 0x96; lop3.b32 %r4548, %r4552, %r4217, %r4277, 0x96;
	// end inline asm
	// begin inline asm
	shf.l.wrap.b32 %r4555, %r4548, %r4547, %r13559; shf.l.wrap.b32 %r4556, %r4547, %r4548, %r13559;
	// end inline asm
	// begin inline asm
	lop3.b32 %r4560, %r4562, %r4204, %r4272, 0x96; lop3.b32 %r4561, %r4565, %r4205, %r4273, 0x96;
	// end inline asm
	// begin inline asm
	shf.l.wrap.b32 %r4568, %r4561, %r4560, %r13572; shf.l.wrap.b32 %r4569, %r4560, %r4561, %r13572;
	// end inline asm
	// begin inline asm
	lop3.b32 %r4573, %r4575, %r4216, %r4276, 0x96; lop3.b32 %r4574, %r4578, %r4217, %r4277, 0x96;
	// end inline asm
	// begin inline asm
	shf.l.wrap.b32 %r4581, %r4574, %r4573, %r13585; shf.l.wrap.b32 %r4582, %r4573, %r4574, %r13585;
	// end inline asm
	// begin inline asm
	lop3.b32 %r4586, %r4588, %r4252, %r4268, 0x96; lop3.b32 %r4587, %r4591, %r4253, %r4269, 0x96;
	// end inline asm
	// begin inline asm
	shf.l.wrap.b32 %r4594, %r4587, %r4586, %r13598; shf.l.wrap.b32 %r4595, %r4586, %r4587, %r13598;
	// end inline asm
	// begin inline asm
	shf.l.wrap.b32 %r4599, %r4285, %r4284, %r13603; shf.l.wrap.b32 %r4600, %r4284, %r4285, %r13603;
	// end inline asm
	// begin inline asm
	lop3.b32 %r4604, %r4292, %r4308, %r4386, 0xD2; lop3.b32 %r4605, %r4293, %r4309, %r4387, 0xD2;
	// end inline asm
	// begin inline asm
	lop3.b32 %r4612, %r4308, %r4386, %r4542, 0xD2; lop3.b32 %r4613, %r4309, %r4387, %r4543, 0xD2;
	// end inline asm
	// begin inline asm
	lop3.b32 %r4620, %r4386, %r4542, %r4464, 0xD2; lop3.b32 %r4621, %r4387, %r4543, %r4465, 0xD2;
	// end inline asm
	// begin inline asm
	lop3.b32 %r4628, %r4542, %r4464, %r4292, 0xD2; lop3.b32 %r4629, %r4543, %r4465, %r4293, 0xD2;
	// end inline asm
	// begin inline asm
	lop3.b32 %r4636, %r4464, %r4292, %r4308, 0xD2; lop3.b32 %r4637, %r4465, %r4293, %r4309, 0xD2;
	// end inline asm
	// begin inline asm
	lop3.b32 %r4644, %r4529, %r4321, %r4594, 0xD2; lop3.b32 %r4645, %r4530, %r4322, %r4595, 0xD2;
	// end inline asm
	// begin inline asm
	lop3.b32 %r4652, %r4321, %r4594, %r4503, 0xD2; lop3.b32 %r4653, %r4322, %r4595, %r4504, 0xD2;
	// end inline asm
	// begin inline asm
	lop3.b32 %r4660, %r4594, %r4503, %r4334, 0xD2; lop3.b32 %r4661, %r4595, %r4504, %r4335, 0xD2;
	// end inline asm
	// begin inline asm
	lop3.b32 %r4668, %r4503, %r4334, %r4529, 0xD2; lop3.b32 %r4669, %r4504, %r4335, %r4530, 0xD2;
	// end inline asm
	// begin inline asm
	lop3.b32 %r4676, %r4334, %r4529, %r4321, 0xD2; lop3.b32 %r4677, %r4335, %r4530, %r4322, 0xD2;
	// end inline asm
	// begin inline asm
	lop3.b32 %r4684, %r4599, %r4581, %r4399, 0xD2; lop3.b32 %r4685, %r4600, %r4582, %r4400, 0xD2;
	// end inline asm
	// begin inline asm
	lop3.b32 %r4692, %r4581, %r4399, %r4412, 0xD2; lop3.b32 %r4693, %r4582, %r4400, %r4413, 0xD2;
	// end inline asm
	// begin inline asm
	lop3.b32 %r4700, %r4399, %r4412, %r4360, 0xD2; lop3.b32 %r4701, %r4400, %r4413, %r4361, 0xD2;
	// end inline asm
	// begin inline asm
	lop3.b32 %r4708, %r4412, %r4360, %r4599, 0xD2; lop3.b32 %r4709, %r4413, %r4361, %r4600, 0xD2;
	// end inline asm
	// begin inline asm
	lop3.b32 %r4716, %r4360, %r4599, %r4581, 0xD2; lop3.b32 %r4717, %r4361, %r4600, %r4582, 0xD2;
	// end inline asm
	// begin inline asm
	lop3.b32 %r4724, %r4451, %r4516, %r4568, 0xD2; lop3.b32 %r4725, %r4452, %r4517, %r4569, 0xD2;
	// end inline asm
	// begin inline asm
	lop3.b32 %r4732, %r4516, %r4568, %r4555, 0xD2; lop3.b32 %r4733, %r4517, %r4569, %r4556, 0xD2;
	// end inline asm
	// begin inline asm
	lop3.b32 %r4740, %r4568, %r4555, %r4425, 0xD2; lop3.b32 %r4741, %r4569, %r4556, %r4426, 0xD2;
	// end inline asm
	// begin inline asm
	lop3.b32 %r4748, %r4555, %r4425, %r4451, 0xD2; lop3.b32 %r4749, %r4556, %r4426, %r4452, 0xD2;
	// end inline asm
	// begin inline asm
	lop3.b32 %r4756, %r4425, %r4451, %r4516, 0xD2; lop3.b32 %r4757, %r4426, %r4452, %r4517, 0xD2;
	// end inline asm
	// begin inline asm
	lop3.b32 %r4764, %r4373, %r4490, %r4347, 0xD2; lop3.b32 %r4765, %r4374, %r4491, %r4348, 0xD2;
	// end inline asm
	// begin inline asm
	lop3.b32 %r4772, %r4490, %r4347, %r4438, 0xD2; lop3.b32 %r4773, %r4491, %r4348, %r4439, 0xD2;
	// end inline asm
	// begin inline asm
	lop3.b32 %r4780, %r4347, %r4438, %r4477, 0xD2; lop3.b32 %r4781, %r4348, %r4439, %r4478, 0xD2;
	// end inline asm
	// begin inline asm
	lop3.b32 %r4788, %r4438, %r4477, %r4373, 0xD2; lop3.b32 %r4789, %r4439, %r4478, %r4374, 0xD2;
	// end inline asm
	// begin inline asm
	lop3.b32 %r4796, %r4477, %r4373, %r4490, 0xD2; lop3.b32 %r4797, %r4478, %r4374, %r4491, 0xD2;
	// end inline asm
	ld.const.u32 	%r16058, [rc_x+28];
	xor.b32  	%r16059, %r16058, %r4604;
	ld.const.u32 	%r16060, [rc_y+28];
	xor.b32  	%r16061, %r16060, %r4605;
	shr.u32 	%r16062, %r16061, 2;
	and.b32  	%r16063, %r13921, %r16062;
	and.b32  	%r16064, %r13922, %r16061;
	or.b32  	%r16065, %r16064, %r16063;
	shf.l.wrap.b32 	%r16066, %r16059, %r16061, 2;
	and.b32  	%r16067, %r13923, %r16066;
	or.b32  	%r4897, %r16065, %r16067;
	shf.l.wrap.b32 	%r16068, %r16059, %r16061, 30;
	and.b32  	%r16069, %r13925, %r16068;
	and.b32  	%r16070, %r13927, %r16059;
	or.b32  	%r16071, %r16070, %r16069;
	shl.b32 	%r16072, %r16059, 2;
	and.b32  	%r16073, %r13929, %r16072;
	or.b32  	%r4894, %r16071, %r16073;
	shr.u32 	%r16074, %r4613, 2;
	and.b32  	%r16075, %r13921, %r16074;
	and.b32  	%r16076, %r13922, %r4613;
	or.b32  	%r16077, %r16076, %r16075;
	shf.l.wrap.b32 	%r16078, %r4612, %r4613, 2;
	and.b32  	%r16079, %r13923, %r16078;
	or.b32  	%r4889, %r16077, %r16079;
	shf.l.wrap.b32 	%r16080, %r4612, %r4613, 30;
	and.b32  	%r16081, %r13925, %r16080;
	and.b32  	%r16082, %r13927, %r4612;
	or.b32  	%r16083, %r16082, %r16081;
	shl.b32 	%r16084, %r4612, 2;
	and.b32  	%r16085, %r13929, %r16084;
	or.b32  	%r4886, %r16083, %r16085;
	shr.u32 	%r16086, %r4621, 2;
	and.b32  	%r16087, %r13921, %r16086;
	and.b32  	%r16088, %r13922, %r4621;
	or.b32  	%r16089, %r16088, %r16087;
	shf.l.wrap.b32 	%r16090, %r4620, %r4621, 2;
	and.b32  	%r16091, %r13923, %r16090;
	or.b32  	%r4970, %r16089, %r16091;
	shf.l.wrap.b32 	%r16092, %r4620, %r4621, 30;
	and.b32  	%r16093, %r13925, %r16092;
	and.b32  	%r16094, %r13927, %r4620;
	or.b32  	%r16095, %r16094, %r16093;
	shl.b32 	%r16096, %r4620, 2;
	and.b32  	%r16097, %r13929, %r16096;
	or.b32  	%r4967, %r16095, %r16097;
	shr.u32 	%r16098, %r4629, 2;
	and.b32  	%r16099, %r13921, %r16098;
	and.b32  	%r16100, %r13922, %r4629;
	or.b32  	%r16101, %r16100, %r16099;
	shf.l.wrap.b32 	%r16102, %r4628, %r4629, 2;
	and.b32  	%r16103, %r13923, %r16102;
	or.b32  	%r5126, %r16101, %r16103;
	shf.l.wrap.b32 	%r16104, %r4628, %r4629, 30;
	and.b32  	%r16105, %r13925, %r16104;
	and.b32  	%r16106, %r13927, %r4628;
	or.b32  	%r16107, %r16106, %r16105;
	shl.b32 	%r16108, %r4628, 2;
	and.b32  	%r16109, %r13929, %r16108;
	or.b32  	%r5123, %r16107, %r16109;
	shr.u32 	%r16110, %r4637, 2;
	and.b32  	%r16111, %r13921, %r16110;
	and.b32  	%r16112, %r13922, %r4637;
	or.b32  	%r16113, %r16112, %r16111;
	shf.l.wrap.b32 	%r16114, %r4636, %r4637, 2;
	and.b32  	%r16115, %r13923, %r16114;
	or.b32  	%r5048, %r16113, %r16115;
	shf.l.wrap.b32 	%r16116, %r4636, %r4637, 30;
	and.b32  	%r16117, %r13925, %r16116;
	and.b32  	%r16118, %r13927, %r4636;
	or.b32  	%r16119, %r16118, %r16117;
	shl.b32 	%r16120, %r4636, 2;
	and.b32  	%r16121, %r13929, %r16120;
	or.b32  	%r5045, %r16119, %r16121;
	shr.u32 	%r16122, %r4645, 2;
	and.b32  	%r16123, %r13921, %r16122;
	and.b32  	%r16124, %r13922, %r4645;
	or.b32  	%r16125, %r16124, %r16123;
	shf.l.wrap.b32 	%r16126, %r4644, %r4645, 2;
	and.b32  	%r16127, %r13923, %r16126;
	or.b32  	%r5113, %r16125, %r16127;
	shf.l.wrap.b32 	%r16128, %r4644, %r4645, 30;
	and.b32  	%r16129, %r13925, %r16128;
	and.b32  	%r16130, %r13927, %r4644;
	or.b32  	%r16131, %r16130, %r16129;
	shl.b32 	%r16132, %r4644, 2;
	and.b32  	%r16133, %r13929, %r16132;
	or.b32  	%r5110, %r16131, %r16133;
	shr.u32 	%r16134, %r4653, 2;
	and.b32  	%r16135, %r13921, %r16134;
	and.b32  	%r16136, %r13922, %r4653;
	or.b32  	%r16137, %r16136, %r16135;
	shf.l.wrap.b32 	%r16138, %r4652, %r4653, 2;
	and.b32  	%r16139, %r13923, %r16138;
	or.b32  	%r4905, %r16137, %r16139;
	shf.l.wrap.b32 	%r16140, %r4652, %r4653, 30;
	and.b32  	%r16141, %r13925, %r16140;
	and.b32  	%r16142, %r13927, %r4652;
	or.b32  	%r16143, %r16142, %r16141;
	shl.b32 	%r16144, %r4652, 2;
	and.b32  	%r16145, %r13929, %r16144;
	or.b32  	%r4902, %r16143, %r16145;
	shr.u32 	%r16146, %r4661, 2;
	and.b32  	%r16147, %r13921, %r16146;
	and.b32  	%r16148, %r13922, %r4661;
	or.b32  	%r16149, %r16148, %r16147;
	shf.l.wrap.b32 	%r16150, %r4660, %r4661, 2;
	and.b32  	%r16151, %r13923, %r16150;
	or.b32  	%r5178, %r16149, %r16151;
	shf.l.wrap.b32 	%r16152, %r4660, %r4661, 30;
	and.b32  	%r16153, %r13925, %r16152;
	and.b32  	%r16154, %r13927, %r4660;
	or.b32  	%r16155, %r16154, %r16153;
	shl.b32 	%r16156, %r4660, 2;
	and.b32  	%r16157, %r13929, %r16156;
	or.b32  	%r5175, %r16155, %r16157;
	shr.u32 	%r16158, %r4669, 2;
	and.b32  	%r16159, %r13921, %r16158;
	and.b32  	%r16160, %r13922, %r4669;
	or.b32  	%r16161, %r16160, %r16159;
	shf.l.wrap.b32 	%r16162, %r4668, %r4669, 2;
	and.b32  	%r16163, %r13923, %r16162;
	or.b32  	%r5087, %r16161, %r16163;
	shf.l.wrap.b32 	%r16164, %r4668, %r4669, 30;
	and.b32  	%r16165, %r13925, %r16164;
	and.b32  	%r16166, %r13927, %r4668;
	or.b32  	%r16167, %r16166, %r16165;
	shl.b32 	%r16168, %r4668, 2;
	and.b32  	%r16169, %r13929, %r16168;
	or.b32  	%r5084, %r16167, %r16169;
	shr.u32 	%r16170, %r4677, 2;
	and.b32  	%r16171, %r13921, %r16170;
	and.b32  	%r16172, %r13922, %r4677;
	or.b32  	%r16173, %r16172, %r16171;
	shf.l.wrap.b32 	%r16174, %r4676, %r4677, 2;
	and.b32  	%r16175, %r13923, %r16174;
	or.b32  	%r4918, %r16173, %r16175;
	shf.l.wrap.b32 	%r16176, %r4676, %r4677, 30;
	and.b32  	%r16177, %r13925, %r16176;
	and.b32  	%r16178, %r13927, %r4676;
	or.b32  	%r16179, %r16178, %r16177;
	shl.b32 	%r16180, %r4676, 2;
	and.b32  	%r16181, %r13929, %r16180;
	or.b32  	%r4915, %r16179, %r16181;
	shr.u32 	%r16182, %r4685, 2;
	and.b32  	%r16183, %r13921, %r16182;
	and.b32  	%r16184, %r13922, %r4685;
	or.b32  	%r16185, %r16184, %r16183;
	shf.l.wrap.b32 	%r16186, %r4684, %r4685, 2;
	and.b32  	%r16187, %r13923, %r16186;
	or.b32  	%r5191, %r16185, %r16187;
	shf.l.wrap.b32 	%r16188, %r4684, %r4685, 30;
	and.b32  	%r16189, %r13925, %r16188;
	and.b32  	%r16190, %r13927, %r4684;
	or.b32  	%r16191, %r16190, %r16189;
	shl.b32 	%r16192, %r4684, 2;
	and.b32  	%r16193, %r13929, %r16192;
	or.b32  	%r5188, %r16191, %r16193;
	shr.u32 	%r16194, %r4693, 2;
	and.b32  	%r16195, %r13921, %r16194;
	and.b32  	%r16196, %r13922, %r4693;
	or.b32  	%r16197, %r16196, %r16195;
	shf.l.wrap.b32 	%r16198, %r4692, %r4693, 2;
	and.b32  	%r16199, %r13923, %r16198;
	or.b32  	%r5165, %r16197, %r16199;
	shf.l.wrap.b32 	%r16200, %r4692, %r4693, 30;
	and.b32  	%r16201, %r13925, %r16200;
	and.b32  	%r16202, %r13927, %r4692;
	or.b32  	%r16203, %r16202, %r16201;
	shl.b32 	%r16204, %r4692, 2;
	and.b32  	%r16205, %r13929, %r16204;
	or.b32  	%r5162, %r16203, %r16205;
	shr.u32 	%r16206, %r4701, 2;
	and.b32  	%r16207, %r13921, %r16206;
	and.b32  	%r16208, %r13922, %r4701;
	or.b32  	%r16209, %r16208, %r16207;
	shf.l.wrap.b32 	%r16210, %r4700, %r4701, 2;
	and.b32  	%r16211, %r13923, %r16210;
	or.b32  	%r4983, %r16209, %r16211;
	shf.l.wrap.b32 	%r16212, %r4700, %r4701, 30;
	and.b32  	%r16213, %r13925, %r16212;
	and.b32  	%r16214, %r13927, %r4700;
	or.b32  	%r16215, %r16214, %r16213;
	shl.b32 	%r16216, %r4700, 2;
	and.b32  	%r16217, %r13929, %r16216;
	or.b32  	%r4980, %r16215, %r16217;
	shr.u32 	%r16218, %r4709, 2;
	and.b32  	%r16219, %r13921, %r16218;
	and.b32  	%r16220, %r13922, %r4709;
	or.b32  	%r16221, %r16220, %r16219;
	shf.l.wrap.b32 	%r16222, %r4708, %r4709, 2;
	and.b32  	%r16223, %r13923, %r16222;
	or.b32  	%r4996, %r16221, %r16223;
	shf.l.wrap.b32 	%r16224, %r4708, %r4709, 30;
	and.b32  	%r16225, %r13925, %r16224;
	and.b32  	%r16226, %r13927, %r4708;
	or.b32  	%r16227, %r16226, %r16225;
	shl.b32 	%r16228, %r4708, 2;
	and.b32  	%r16229, %r13929, %r16228;
	or.b32  	%r4993, %r16227, %r16229;
	shr.u32 	%r16230, %r4717, 2;
	and.b32  	%r16231, %r13921, %r16230;
	and.b32  	%r16232, %r13922, %r4717;
	or.b32  	%r16233, %r16232, %r16231;
	shf.l.wrap.b32 	%r16234, %r4716, %r4717, 2;
	and.b32  	%r16235, %r13923, %r16234;
	or.b32  	%r4944, %r16233, %r16235;
	shf.l.wrap.b32 	%r16236, %r4716, %r4717, 30;
	and.b32  	%r16237, %r13925, %r16236;
	and.b32  	%r16238, %r13927, %r4716;
	or.b32  	%r16239, %r16238, %r16237;
	shl.b32 	%r16240, %r4716, 2;
	and.b32  	%r16241, %r13929, %r16240;
	or.b32  	%r4941, %r16239, %r16241;
	shr.u32 	%r16242, %r4725, 2;
	and.b32  	%r16243, %r13921, %r16242;
	and.b32  	%r16244, %r13922, %r4725;
	or.b32  	%r16245, %r16244, %r16243;
	shf.l.wrap.b32 	%r16246, %r4724, %r4725, 2;
	and.b32  	%r16247, %r13923, %r16246;
	or.b32  	%r5035, %r16245, %r16247;
	shf.l.wrap.b32 	%r16248, %r4724, %r4725, 30;
	and.b32  	%r16249, %r13925, %r16248;
	and.b32  	%r16250, %r13927, %r4724;
	or.b32  	%r16251, %r16250, %r16249;
	shl.b32 	%r16252, %r4724, 2;
	and.b32  	%r16253, %r13929, %r16252;
	or.b32  	%r5032, %r16251, %r16253;
	shr.u32 	%r16254, %r4733, 2;
	and.b32  	%r16255, %r13921, %r16254;
	and.b32  	%r16256, %r13922, %r4733;
	or.b32  	%r16257, %r16256, %r16255;
	shf.l.wrap.b32 	%r16258, %r4732, %r4733, 2;
	and.b32  	%r16259, %r13923, %r16258;
	or.b32  	%r5100, %r16257, %r16259;
	shf.l.wrap.b32 	%r16260, %r4732, %r4733, 30;
	and.b32  	%r16261, %r13925, %r16260;
	and.b32  	%r16262, %r13927, %r4732;
	or.b32  	%r16263, %r16262, %r16261;
	shl.b32 	%r16264, %r4732, 2;
	and.b32  	%r16265, %r13929, %r16264;
	or.b32  	%r5097, %r16263, %r16265;
	shr.u32 	%r16266, %r4741, 2;
	and.b32  	%r16267, %r13921, %r16266;
	and.b32  	%r16268, %r13922, %r4741;
	or.b32  	%r16269, %r16268, %r16267;
	shf.l.wrap.b32 	%r16270, %r4740, %r4741, 2;
	and.b32  	%r16271, %r13923, %r16270;
	or.b32  	%r5152, %r16269, %r16271;
	shf.l.wrap.b32 	%r16272, %r4740, %r4741, 30;
	and.b32  	%r16273, %r13925, %r16272;
	and.b32  	%r16274, %r13927, %r4740;
	or.b32  	%r16275, %r16274, %r16273;
	shl.b32 	%r16276, %r4740, 2;
	and.b32  	%r16277, %r13929, %r16276;
	or.b32  	%r5149, %r16275, %r16277;
	shr.u32 	%r16278, %r4749, 2;
	and.b32  	%r16279, %r13921, %r16278;
	and.b32  	%r16280, %r13922, %r4749;
	or.b32  	%r16281, %r16280, %r16279;
	shf.l.wrap.b32 	%r16282, %r4748, %r4749, 2;
	and.b32  	%r16283, %r13923, %r16282;
	or.b32  	%r5139, %r16281, %r16283;
	shf.l.wrap.b32 	%r16284, %r4748, %r4749, 30;
	and.b32  	%r16285, %r13925, %r16284;
	and.b32  	%r16286, %r13927, %r4748;
	or.b32  	%r16287, %r16286, %r16285;
	shl.b32 	%r16288, %r4748, 2;
	and.b32  	%r16289, %r13929, %r16288;
	or.b32  	%r5136, %r16287, %r16289;
	shr.u32 	%r16290, %r4757, 2;
	and.b32  	%r16291, %r13921, %r16290;
	and.b32  	%r16292, %r13922, %r4757;
	or.b32  	%r16293, %r16292, %r16291;
	shf.l.wrap.b32 	%r16294, %r4756, %r4757, 2;
	and.b32  	%r16295, %r13923, %r16294;
	or.b32  	%r5009, %r16293, %r16295;
	shf.l.wrap.b32 	%r16296, %r4756, %r4757, 30;
	and.b32  	%r16297, %r13925, %r16296;
	and.b32  	%r16298, %r13927, %r4756;
	or.b32  	%r16299, %r16298, %r16297;
	shl.b32 	%r16300, %r4756, 2;
	and.b32  	%r16301, %r13929, %r16300;
	or.b32  	%r5006, %r16299, %r16301;
	shr.u32 	%r16302, %r4765, 2;
	and.b32  	%r16303, %r13921, %r16302;
	and.b32  	%r16304, %r13922, %r4765;
	or.b32  	%r16305, %r16304, %r16303;
	shf.l.wrap.b32 	%r16306, %r4764, %r4765, 2;
	and.b32  	%r16307, %r13923, %r16306;
	or.b32  	%r4957, %r16305, %r16307;
	shf.l.wrap.b32 	%r16308, %r4764, %r4765, 30;
	and.b32  	%r16309, %r13925, %r16308;
	and.b32  	%r16310, %r13927, %r4764;
	or.b32  	%r16311, %r16310, %r16309;
	shl.b32 	%r16312, %r4764, 2;
	and.b32  	%r16313, %r13929, %r16312;
	or.b32  	%r4954, %r16311, %r16313;
	shr.u32 	%r16314, %r4773, 2;
	and.b32  	%r16315, %r13921, %r16314;
	and.b32  	%r16316, %r13922, %r4773;
	or.b32  	%r16317, %r16316, %r16315;
	shf.l.wrap.b32 	%r16318, %r4772, %r4773, 2;
	and.b32  	%r16319, %r13923, %r16318;
	or.b32  	%r5074, %r16317, %r16319;
	shf.l.wrap.b32 	%r16320, %r4772, %r4773, 30;
	and.b32  	%r16321, %r13925, %r16320;
	and.b32  	%r16322, %r13927, %r4772;
	or.b32  	%r16323, %r16322, %r16321;
	shl.b32 	%r16324, %r4772, 2;
	and.b32  	%r16325, %r13929, %r16324;
	or.b32  	%r5071, %r16323, %r16325;
	shr.u32 	%r16326, %r4781, 2;
	and.b32  	%r16327, %r13921, %r16326;
	and.b32  	%r16328, %r13922, %r4781;
	or.b32  	%r16329, %r16328, %r16327;
	shf.l.wrap.b32 	%r16330, %r4780, %r4781, 2;
	and.b32  	%r16331, %r13923, %r16330;
	or.b32  	%r4931, %r16329, %r16331;
	shf.l.wrap.b32 	%r16332, %r4780, %r4781, 30;
	and.b32  	%r16333, %r13925, %r16332;
	and.b32  	%r16334, %r13927, %r4780;
	or.b32  	%r16335, %r16334, %r16333;
	shl.b32 	%r16336, %r4780, 2;
	and.b32  	%r16337, %r13929, %r16336;
	or.b32  	%r4928, %r16335, %r16337;
	shr.u32 	%r16338, %r4789, 2;
	and.b32  	%r16339, %r13921, %r16338;
	and.b32  	%r16340, %r13922, %r4789;
	or.b32  	%r16341, %r16340, %r16339;
	shf.l.wrap.b32 	%r16342, %r4788, %r4789, 2;
	and.b32  	%r16343, %r13923, %r16342;
	or.b32  	%r5022, %r16341, %r16343;
	shf.l.wrap.b32 	%r16344, %r4788, %r4789, 30;
	and.b32  	%r16345, %r13925, %r16344;
	and.b32  	%r16346, %r13927, %r4788;
	or.b32  	%r16347, %r16346, %r16345;
	shl.b32 	%r16348, %r4788, 2;
	and.b32  	%r16349, %r13929, %r16348;
	or.b32  	%r5019, %r16347, %r16349;
	shr.u32 	%r16350, %r4797, 2;
	and.b32  	%r16351, %r13921, %r16350;
	and.b32  	%r16352, %r13922, %r4797;
	or.b32  	%r16353, %r16352, %r16351;
	shf.l.wrap.b32 	%r16354, %r4796, %r4797, 2;
	and.b32  	%r16355, %r13923, %r16354;
	or.b32  	%r5061, %r16353, %r16355;
	shf.l.wrap.b32 	%r16356, %r4796, %r4797, 30;
	and.b32  	%r16357, %r13925, %r16356;
	and.b32  	%r16358, %r13927, %r4796;
	or.b32  	%r16359, %r16358, %r16357;
	shl.b32 	%r16360, %r4796, 2;
	and.b32  	%r16361, %r13929, %r16360;
	or.b32  	%r5058, %r16359, %r16361;
	// begin inline asm
	lop3.b32 %r4804, %r4894, %r5110, %r5188, 0x96; lop3.b32 %r4804, %r4804, %r5032, %r4954, 0x96; lop3.b32 %r4805, %r4897, %r5113, %r5191, 0x96; lop3.b32 %r4805, %r4805, %r5035, %r4957, 0x96;
	// end inline asm
	// begin inline asm
	lop3.b32 %r4816, %r4886, %r4902, %r5162, 0x96; lop3.b32 %r4816, %r4816, %r5097, %r5071, 0x96; lop3.b32 %r4817, %r4889, %r4905, %r5165, 0x96; lop3.b32 %r4817, %r4817, %r5100, %r5074, 0x96;
	// end inline asm
	// begin inline asm
	lop3.b32 %r4828, %r4967, %r5175, %r4980, 0x96; lop3.b32 %r4828, %r4828, %r5149, %r4928, 0x96; lop3.b32 %r4829, %r4970, %r5178, %r4983, 0x96; lop3.b32 %r4829, %r4829, %r5152, %r4931, 0x96;
	// end inline asm
	// begin inline asm
	lop3.b32 %r4840, %r5123, %r5084, %r4993, 0x96; lop3.b32 %r4840, %r4840, %r5136, %r5019, 0x96; lop3.b32 %r4841, %r5126, %r5087, %r4996, 0x96; lop3.b32 %r4841, %r4841, %r5139, %r5022, 0x96;
	// end inline asm
	// begin inline asm
	lop3.b32 %r4852, %r5045, %r4915, %r4941, 0x96; lop3.b32 %r4852, %r4852, %r5006, %r5058, 0x96; lop3.b32 %r4853, %r5048, %r4918, %r4944, 0x96; lop3.b32 %r4853, %r4853, %r5009, %r5061, 0x96;
	// end inline asm
	// begin inline asm
	shf.l.wrap.b32 %r4864, %r4805, %r4804, 1; shf.l.wrap.b32 %r4865, %r4804, %r4805, 1;
	// end inline asm
	// begin inline asm
	shf.l.wrap.b32 %r4868, %r4817, %r4816, 1; shf.l.wrap.b32 %r4869, %r4816, %r4817, 1;
	// end inline asm
	// begin inline asm
	shf.l.wrap.b32 %r4872, %r4829, %r4828, 1; shf.l.wrap.b32 %r4873, %r4828, %r4829, 1;
	// end inline asm
	// begin inline asm
	shf.l.wrap.b32 %r4876, %r4841, %r4840, 1; shf.l.wrap.b32 %r4877, %r4840, %r4841, 1;
	// end inline asm
	// begin inline asm
	shf.l.wrap.b32 %r4880, %r4853, %r4852, 1; shf.l.wrap.b32 %r4881, %r4852, %r4853, 1;
	// end inline asm
	// begin inline asm
	lop3.b32 %r4884, %r4886, %r4804, %r4872, 0x96; lop3.b32 %r4885, %r4889, %r4805, %r4873, 0x96;
	// end inline asm
	// begin inline asm
	lop3.b32 %r4892, %r4894, %r4852, %r4868, 0x96; lop3.b32 %r4893, %r4897, %r4853, %r4869, 0x96;
	// end inline asm
	// begin inline asm
	lop3.b32 %r4900, %r4902, %r4804, %r4872, 0x96; lop3.b32 %r4901, %r4905, %r4805, %r4873, 0x96;
	// end inline asm
	// begin inline asm
	shf.l.wrap.b32 %r4908, %r4900, %r4901, %r13892; shf.l.wrap.b32 %r4909, %r4901, %r4900, %r13892;
	// end inline asm
	// begin inline asm
	lop3.b32 %r4913, %r4915, %r4840, %r4864, 0x96; lop3.b32 %r4914, %r4918, %r4841, %r4865, 0x96;
	// end inline asm
	// begin inline asm
	shf.l.wrap.b32 %r4921, %r4914, %r4913, %r13325; shf.l.wrap.b32 %r4922, %r4913, %r4914, %r13325;
	// end inline asm
	// begin inline asm
	lop3.b32 %r4926, %r4928, %r4816, %r4876, 0x96; lop3.b32 %r4927, %r4931, %r4817, %r4877, 0x96;
	// end inline asm
	// begin inline asm
	shf.l.wrap.b32 %r4934, %r4926, %r4927, %r13338; shf.l.wrap.b32 %r4935, %r4927, %r4926, %r13338;
	// end inline asm
	// begin inline asm
	lop3.b32 %r4939, %r4941, %r4840, %r4864, 0x96; lop3.b32 %r4940, %r4944, %r4841, %r4865, 0x96;
	// end inline asm
	// begin inline asm
	shf.l.wrap.b32 %r4947, %r4939, %r4940, %r13351; shf.l.wrap.b32 %r4948, %r4940, %r4939, %r13351;
	// end inline asm
	// begin inline asm
	lop3.b32 %r4952, %r4954, %r4852, %r4868, 0x96; lop3.b32 %r4953, %r4957, %r4853, %r4869, 0x96;
	// end inline asm
	// begin inline asm
	shf.l.wrap.b32 %r4960, %r4953, %r4952, %r13364; shf.l.wrap.b32 %r4961, %r4952, %r4953, %r13364;
	// end inline asm
	// begin inline asm
	lop3.b32 %r4965, %r4967, %r4816, %r4876, 0x96; lop3.b32 %r4966, %r4970, %r4817, %r4877, 0x96;
	// end inline asm
	// begin inline asm
	shf.l.wrap.b32 %r4973, %r4965, %r4966, %r13377; shf.l.wrap.b32 %r4974, %r4966, %r4965, %r13377;
	// end inline asm
	// begin inline asm
	lop3.b32 %r4978, %r4980, %r4816, %r4876, 0x96; lop3.b32 %r4979, %r4983, %r4817, %r4877, 0x96;
	// end inline asm
	// begin inline asm
	shf.l.wrap.b32 %r4986, %r4978, %r4979, %r13909; shf.l.wrap.b32 %r4987, %r4979, %r4978, %r13909;
	// end inline asm
	// begin inline asm
	lop3.b32 %r4991, %r4993, %r4828, %r4880, 0x96; lop3.b32 %r4992, %r4996, %r4829, %r4881, 0x96;
	// end inline asm
	// begin inline asm
	shf.l.wrap.b32 %r4999, %r4992, %r4991, %r13403; shf.l.wrap.b32 %r5000, %r4991, %r4992, %r13403;
	// end inline asm
	// begin inline asm
	lop3.b32 %r5004, %r5006, %r4840, %r4864, 0x96; lop3.b32 %r5005, %r5009, %r4841, %r4865, 0x96;
	// end inline asm
	// begin inline asm
	shf.l.wrap.b32 %r5012, %r5005, %r5004, %r13416; shf.l.wrap.b32 %r5013, %r5004, %r5005, %r13416;
	// end inline asm
	// begin inline asm
	lop3.b32 %r5017, %r5019, %r4828, %r4880, 0x96; lop3.b32 %r5018, %r5022, %r4829, %r4881, 0x96;
	// end inline asm
	// begin inline asm
	shf.l.wrap.b32 %r5025, %r5017, %r5018, %r13429; shf.l.wrap.b32 %r5026, %r5018, %r5017, %r13429;
	// end inline asm
	// begin inline asm
	lop3.b32 %r5030, %r5032, %r4852, %r4868, 0x96; lop3.b32 %r5031, %r5035, %r4853, %r4869, 0x96;
	// end inline asm
	// begin inline asm
	shf.l.wrap.b32 %r5038, %r5030, %r5031, %r13442; shf.l.wrap.b32 %r5039, %r5031, %r5030, %r13442;
	// end inline asm
	// begin inline asm
	lop3.b32 %r5043, %r5045, %r4840, %r4864, 0x96; lop3.b32 %r5044, %r5048, %r4841, %r4865, 0x96;
	// end inline asm
	// begin inline asm
	shf.l.wrap.b32 %r5051, %r5044, %r5043, %r13455; shf.l.wrap.b32 %r5052, %r5043, %r5044, %r13455;
	// end inline asm
	// begin inline asm
	lop3.b32 %r5056, %r5058, %r4840, %r4864, 0x96; lop3.b32 %r5057, %r5061, %r4841, %r4865, 0x96;
	// end inline asm
	// begin inline asm
	shf.l.wrap.b32 %r5064, %r5057, %r5056, %r13468; shf.l.wrap.b32 %r5065, %r5056, %r5057, %r13468;
	// end inline asm
	// begin inline asm
	lop3.b32 %r5069, %r5071, %r4804, %r4872, 0x96; lop3.b32 %r5070, %r5074, %r4805, %r4873, 0x96;
	// end inline asm
	// begin inline asm
	shf.l.wrap.b32 %r5077, %r5070, %r5069, %r13481; shf.l.wrap.b32 %r5078, %r5069, %r5070, %r13481;
	// end inline asm
	// begin inline asm
	lop3.b32 %r5082, %r5084, %r4828, %r4880, 0x96; lop3.b32 %r5083, %r5087, %r4829, %r4881, 0x96;
	// end inline asm
	// begin inline asm
	shf.l.wrap.b32 %r5090, %r5082, %r5083, %r13494; shf.l.wrap.b32 %r5091, %r5083, %r5082, %r13494;
	// end inline asm
	// begin inline asm
	lop3.b32 %r5095, %r5097, %r4804, %r4872, 0x96; lop3.b32 %r5096, %r5100, %r4805, %r4873, 0x96;
	// end inline asm
	// begin inline asm
	shf.l.wrap.b32 %r5103, %r5095, %r5096, %r13507; shf.l.wrap.b32 %r5104, %r5096, %r5095, %r13507;
	// end inline asm
	// begin inline asm
	lop3.b32 %r5108, %r5110, %r4852, %r4868, 0x96; lop3.b32 %r5109, %r5113, %r4853, %r4869, 0x96;
	// end inline asm
	// begin inline asm
	shf.l.wrap.b32 %r5116, %r5108, %r5109, %r13520; shf.l.wrap.b32 %r5117, %r5109, %r5108, %r13520;
	// end inline asm
	// begin inline asm
	lop3.b32 %r5121, %r5123, %r4828, %r4880, 0x96; lop3.b32 %r5122, %r5126, %r4829, %r4881, 0x96;
	// end inline asm
	// begin inline asm
	shf.l.wrap.b32 %r5129, %r5122, %r5121, %r13533; shf.l.wrap.b32 %r5130, %r5121, %r5122, %r13533;
	// end inline asm
	// begin inline asm
	lop3.b32 %r5134, %r5136, %r4828, %r4880, 0x96; lop3.b32 %r5135, %r5139, %r4829, %r4881, 0x96;
	// end inline asm
	// begin inline asm
	shf.l.wrap.b32 %r5142, %r5135, %r5134, %r13546; shf.l.wrap.b32 %r5143, %r5134, %r5135, %r13546;
	// end inline asm
	// begin inline asm
	lop3.b32 %r5147, %r5149, %r4816, %r4876, 0x96; lop3.b32 %r5148, %r5152, %r4817, %r4877, 0x96;
	// end inline asm
	// begin inline asm
	shf.l.wrap.b32 %r5155, %r5148, %r5147, %r13559; shf.l.wrap.b32 %r5156, %r5147, %r5148, %r13559;
	// end inline asm
	// begin inline asm
	lop3.b32 %r5160, %r5162, %r4804, %r4872, 0x96; lop3.b32 %r5161, %r5165, %r4805, %r4873, 0x96;
	// end inline asm
	// begin inline asm
	shf.l.wrap.b32 %r5168, %r5161, %r5160, %r13572; shf.l.wrap.b32 %r5169, %r5160, %r5161, %r13572;
	// end inline asm
	// begin inline asm
	lop3.b32 %r5173, %r5175, %r4816, %r4876, 0x96; lop3.b32 %r5174, %r5178, %r4817, %r4877, 0x96;
	// end inline asm
	// begin inline asm
	shf.l.wrap.b32 %r5181, %r5174, %r5173, %r13585; shf.l.wrap.b32 %r5182, %r5173, %r5174, %r13585;
	// end inline asm
	// begin inline asm
	lop3.b32 %r5186, %r5188, %r4852, %r4868, 0x96; lop3.b32 %r5187, %r5191, %r4853, %r4869, 0x96;
	// end inline asm
	// begin inline asm
	shf.l.wrap.b32 %r5194, %r5187, %r5186, %r13598; shf.l.wrap.b32 %r5195, %r5186, %r5187, %r13598;
	// end inline asm
	// begin inline asm
	shf.l.wrap.b32 %r5199, %r4885, %r4884, %r13603; shf.l.wrap.b32 %r5200, %r4884, %r4885, %r13603;
	// end inline asm
	// begin inline asm
	lop3.b32 %r5204, %r4892, %r4908, %r4986, 0xD2; lop3.b32 %r5205, %r4893, %r4909, %r4987, 0xD2;
	// end inline asm
	// begin inline asm
	lop3.b32 %r5212, %r4908, %r4986, %r5142, 0xD2; lop3.b32 %r5213, %r4909, %r4987, %r5143, 0xD2;
	// end inline asm
	// begin inline asm
	lop3.b32 %r5220, %r4986, %r5142, %r5064, 0xD2; lop3.b32 %r5221, %r4987, %r5143, %r5065, 0xD2;
	// end inline asm
	// begin inline asm
	lop3.b32 %r5228, %r5142, %r5064, %r4892, 0xD2; lop3.b32 %r5229, %r5143, %r5065, %r4893, 0xD2;
	// end inline asm
	// begin inline asm
	lop3.b32 %r5236, %r5064, %r4892, %r4908, 0xD2; lop3.b32 %r5237, %r5065, %r4893, %r4909, 0xD2;
	// end inline asm
	// begin inline asm
	lop3.b32 %r5244, %r5129, %r4921, %r5194, 0xD2; lop3.b32 %r5245, %r5130, %r4922, %r5195, 0xD2;
	// end inline asm
	// begin inline asm
	lop3.b32 %r5252, %r4921, %r5194, %r5103, 0xD2; lop3.b32 %r5253, %r4922, %r5195, %r5104, 0xD2;
	// end inline asm
	// begin inline asm
	lop3.b32 %r5260, %r5194, %r5103, %r4934, 0xD2; lop3.b32 %r5261, %r5195, %r5104, %r4935, 0xD2;
	// end inline asm
	// begin inline asm
	lop3.b32 %r5268, %r5103, %r4934, %r5129, 0xD2; lop3.b32 %r5269, %r5104, %r4935, %r5130, 0xD2;
	// end inline asm
	// begin inline asm
	lop3.b32 %r5276, %r4934, %r5129, %r4921, 0xD2; lop3.b32 %r5277, %r4935, %r5130, %r4922, 0xD2;
	// end inline asm
	// begin inline asm
	lop3.b32 %r5284, %r5199, %r5181, %r4999, 0xD2; lop3.b32 %r5285, %r5200, %r5182, %r5000, 0xD2;
	// end inline asm
	// begin inline asm
	lop3.b32 %r5292, %r5181, %r4999, %r5012, 0xD2; lop3.b32 %r5293, %r5182, %r5000, %r5013, 0xD2;
	// end inline asm
	// begin inline asm
	lop3.b32 %r5300, %r4999, %r5012, %r4960, 0xD2; lop3.b32 %r5301, %r5000, %r5013, %r4961, 0xD2;
	// end inline asm
	// begin inline asm
	lop3.b32 %r5308, %r5012, %r4960, %r5199, 0xD2; lop3.b32 %r5309, %r5013, %r4961, %r5200, 0xD2;
	// end inline asm
	// begin inline asm
	lop3.b32 %r5316, %r4960, %r5199, %r5181, 0xD2; lop3.b32 %r5317, %r4961, %r5200, %r5182, 0xD2;
	// end inline asm
	// begin inline asm
	lop3.b32 %r5324, %r5051, %r5116, %r5168, 0xD2; lop3.b32 %r5325, %r5052, %r5117, %r5169, 0xD2;
	// end inline asm
	// begin inline asm
	lop3.b32 %r5332, %r5116, %r5168, %r5155, 0xD2; lop3.b32 %r5333, %r5117, %r5169, %r5156, 0xD2;
	// end inline asm
	// begin inline asm
	lop3.b32 %r5340, %r5168, %r5155, %r5025, 0xD2; lop3.b32 %r5341, %r5169, %r5156, %r5026, 0xD2;
	// end inline asm
	// begin inline asm
	lop3.b32 %r5348, %r5155, %r5025, %r5051, 0xD2; lop3.b32 %r5349, %r5156, %r5026, %r5052, 0xD2;
	// end inline asm
	// begin inline asm
	lop3.b32 %r5356, %r5025, %r5051, %r5116, 0xD2; lop3.b32 %r5357, %r5026, %r5052, %r5117, 0xD2;
	// end inline asm
	// begin inline asm
	lop3.b32 %r5364, %r4973, %r5090, %r4947, 0xD2; lop3.b32 %r5365, %r4974, %r5091, %r4948, 0xD2;
	// end inline asm
	// begin inline asm
	lop3.b32 %r5372, %r5090, %r4947, %r5038, 0xD2; lop3.b32 %r5373, %r5091, %r4948, %r5039, 0xD2;
	// end inline asm
	// begin inline asm
	lop3.b32 %r5380, %r4947, %r5038, %r5077, 0xD2; lop3.b32 %r5381, %r4948, %r5039, %r5078, 0xD2;
	// end inline asm
	// begin inline asm
	lop3.b32 %r5388, %r5038, %r5077, %r4973, 0xD2; lop3.b32 %r5389, %r5039, %r5078, %r4974, 0xD2;
	// end inline asm
	// begin inline asm
	lop3.b32 %r5396, %r5077, %r4973, %r5090, 0xD2; lop3.b32 %r5397, %r5078, %r4974, %r5091, 0xD2;
	// end inline asm
	ld.const.u32 	%r16362, [rc_x+32];
	xor.b32  	%r16363, %r16362, %r5204;
	ld.const.u32 	%r16364, [rc_y+32];
	xor.b32  	%r16365, %r16364, %r5205;
	shr.u32 	%r16366, %r16365, 2;
	and.b32  	%r16367, %r13921, %r16366;
	and.b32  	%r16368, %r13922, %r16365;
	or.b32  	%r16369, %r16368, %r16367;
	shf.l.wrap.b32 	%r16370, %r16363, %r16365, 2;
	and.b32  	%r16371, %r13923, %r16370;
	or.b32  	%r5497, %r16369, %r16371;
	shf.l.wrap.b32 	%r16372, %r16363, %r16365, 30;
	and.b32  	%r16373, %r13925, %r16372;
	and.b32  	%r16374, %r13927, %r16363;
	or.b32  	%r16375, %r16374, %r16373;
	shl.b32 	%r16376, %r16363, 2;
	and.b32  	%r16377, %r13929, %r16376;
	or.b32  	%r5494, %r16375, %r16377;
	shr.u32 	%r16378, %r5213, 2;
	and.b32  	%r16379, %r13921, %r16378;
	and.b32  	%r16380, %r13922, %r5213;
	or.b32  	%r16381, %r16380, %r16379;
	shf.l.wrap.b32 	%r16382, %r5212, %r5213, 2;
	and.b32  	%r16383, %r13923, %r16382;
	or.b32  	%r5489, %r16381, %r16383;
	shf.l.wrap.b32 	%r16384, %r5212, %r5213, 30;
	and.b32  	%r16385, %r13925, %r16384;
	and.b32  	%r16386, %r13927, %r5212;
	or.b32  	%r16387, %r16386, %r16385;
	shl.b32 	%r16388, %r5212, 2;
	and.b32  	%r16389, %r13929, %r16388;
	or.b32  	%r5486, %r16387, %r16389;
	shr.u32 	%r16390, %r5221, 2;
	and.b32  	%r16391, %r13921, %r16390;
	and.b32  	%r16392, %r13922, %r5221;
	or.b32  	%r16393, %r16392, %r16391;
	shf.l.wrap.b32 	%r16394, %r5220, %r5221, 2;
	and.b32  	%r16395, %r13923, %r16394;
	or.b32  	%r5570, %r16393, %r16395;
	shf.l.wrap.b32 	%r16396, %r5220, %r5221, 30;
	and.b32  	%r16397, %r13925, %r16396;
	and.b32  	%r16398, %r13927, %r5220;
	or.b32  	%r16399, %r16398, %r16397;
	shl.b32 	%r16400, %r5220, 2;
	and.b32  	%r16401, %r13929, %r16400;
	or.b32  	%r5567, %r16399, %r16401;
	shr.u32 	%r16402, %r5229, 2;
	and.b32  	%r16403, %r13921, %r16402;
	and.b32  	%r16404, %r13922, %r5229;
	or.b32  	%r16405, %r16404, %r16403;
	shf.l.wrap.b32 	%r16406, %r5228, %r5229, 2;
	and.b32  	%r16407, %r13923, %r16406;
	or.b32  	%r5726, %r16405, %r16407;
	shf.l.wrap.b32 	%r16408, %r5228, %r5229, 30;
	and.b32  	%r16409, %r13925, %r16408;
	and.b32  	%r16410, %r13927, %r5228;
	or.b32  	%r16411, %r16410, %r16409;
	shl.b32 	%r16412, %r5228, 2;
	and.b32  	%r16413, %r13929, %r16412;
	or.b32  	%r5723, %r16411, %r16413;
	shr.u32 	%r16414, %r5237, 2;
	and.b32  	%r16415, %r13921, %r16414;
	and.b32  	%r16416, %r13922, %r5237;
	or.b32  	%r16417, %r16416, %r16415;
	shf.l.wrap.b32 	%r16418, %r5236, %r5237, 2;
	and.b32  	%r16419, %r13923, %r16418;
	or.b32  	%r5648, %r16417, %r16419;
	shf.l.wrap.b32 	%r16420, %r5236, %r5237, 30;
	and.b32  	%r16421, %r13925, %r16420;
	and.b32  	%r16422, %r13927, %r5236;
	or.b32  	%r16423, %r16422, %r16421;
	shl.b32 	%r16424, %r5236, 2;
	and.b32  	%r16425, %r13929, %r16424;
	or.b32  	%r5645, %r16423, %r16425;
	shr.u32 	%r16426, %r5245, 2;
	and.b32  	%r16427, %r13921, %r16426;
	and.b32  	%r16428, %r13922, %r5245;
	or.b32  	%r16429, %r16428, %r16427;
	shf.l.wrap.b32 	%r16430, %r5244, %r5245, 2;
	and.b32  	%r16431, %r13923, %r16430;
	or.b32  	%r5713, %r16429, %r16431;
	shf.l.wrap.b32 	%r16432, %r5244, %r5245, 30;
	and.b32  	%r16433, %r13925, %r16432;
	and.b32  	%r16434, %r13927, %r5244;
	or.b32  	%r16435, %r16434, %r16433;
	shl.b32 	%r16436, %r5244, 2;
	and.b32  	%r16437, %r13929, %r16436;
	or.b32  	%r5710, %r16435, %r16437;
	shr.u32 	%r16438, %r5253, 2;
	and.b32  	%r16439, %r13921, %r16438;
	and.b32  	%r16440, %r13922, %r5253;
	or.b32  	%r16441, %r16440, %r16439;
	shf.l.wrap.b32 	%r16442, %r5252, %r5253, 2;
	and.b32  	%r16443, %r13923, %r16442;
	or.b32  	%r5505, %r16441, %r16443;
	shf.l.wrap.b32 	%r16444, %r5252, %r5253, 30;
	and.b32  	%r16445, %r13925, %r16444;
	and.b32  	%r16446, %r13927, %r5252;
	or.b32  	%r16447, %r16446, %r16445;
	shl.b32 	%r16448, %r5252, 2;
	and.b32  	%r16449, %r13929, %r16448;
	or.b32  	%r5502, %r16447, %r16449;
	shr.u32 	%r16450, %r5261, 2;
	and.b32  	%r16451, %r13921, %r16450;
	and.b32  	%r16452, %r13922, %r5261;
	or.b32  	%r16453, %r16452, %r16451;
	shf.l.wrap.b32 	%r16454, %r5260, %r5261, 2;
	and.b32  	%r16455, %r13923, %r16454;
	or.b32  	%r5778, %r16453, %r16455;
	shf.l.wrap.b32 	%r16456, %r5260, %r5261, 30;
	and.b32  	%r16457, %r13925, %r16456;
	and.b32  	%r16458, %r13927, %r5260;
	or.b32  	%r16459, %r16458, %r16457;
	shl.b32 	%r16460, %r5260, 2;
	and.b32  	%r16461, %r13929, %r16460;
	or.b32  	%r5775, %r16459, %r16461;
	shr.u32 	%r16462, %r5269, 2;
	and.b32  	%r16463, %r13921, %r16462;
	and.b32  	%r16464, %r13922, %r5269;
	or.b32  	%r16465, %r16464, %r16463;
	shf.l.wrap.b32 	%r16466, %r5268, %r5269, 2;
	and.b32  	%r16467, %r13923, %r16466;
	or.b32  	%r5687, %r16465, %r16467;
	shf.l.wrap.b32 	%r16468, %r5268, %r5269, 30;
	and.b32  	%r16469, %r13925, %r16468;
	and.b32  	%r16470, %r13927, %r5268;
	or.b32  	%r16471, %r16470, %r16469;
	shl.b32 	%r16472, %r5268, 2;
	and.b32  	%r16473, %r13929, %r16472;
	or.b32  	%r5684, %r16471, %r16473;
	shr.u32 	%r16474, %r5277, 2;
	and.b32  	%r16475, %r13921, %r16474;
	and.b32  	%r16476, %r13922, %r5277;
	or.b32  	%r16477, %r16476, %r16475;
	shf.l.wrap.b32 	%r16478, %r5276, %r5277, 2;
	and.b32  	%r16479, %r13923, %r16478;
	or.b32  	%r5518, %r16477, %r16479;
	shf.l.wrap.b32 	%r16480, %r5276, %r5277, 30;
	and.b32  	%r16481, %r13925, %r16480;
	and.b32  	%r16482, %r13927, %r5276;
	or.b32  	%r16483, %r16482, %r16481;
	shl.b32 	%r16484, %r5276, 2;
	and.b32  	%r16485, %r13929, %r16484;
	or.b32  	%r5515, %r16483, %r16485;
	shr.u32 	%r16486, %r5285, 2;
	and.b32  	%r16487, %r13921, %r16486;
	and.b32  	%r16488, %r13922, %r5285;
	or.b32  	%r16489, %r16488, %r16487;
	shf.l.wrap.b32 	%r16490, %r5284, %r5285, 2;
	and.b32  	%r16491, %r13923, %r16490;
	or.b32  	%r5791, %r16489, %r16491;
	shf.l.wrap.b32 	%r16492, %r5284, %r5285, 30;
	and.b32  	%r16493, %r13925, %r16492;
	and.b32  	%r16494, %r13927, %r5284;
	or.b32  	%r16495, %r16494, %r16493;
	shl.b32 	%r16496, %r5284, 2;
	and.b32  	%r16497, %r13929, %r16496;
	or.b32  	%r5788, %r16495, %r16497;
	shr.u32 	%r16498, %r5293, 2;
	and.b32  	%r16499, %r13921, %r16498;
	and.b32  	%r16500, %r13922, %r5293;
	or.b32  	%r16501, %r16500, %r16499;
	shf.l.wrap.b32 	%r16502, %r5292, %r5293, 2;
	and.b32  	%r16503, %r13923, %r16502;
	or.b32  	%r5765, %r16501, %r16503;
	shf.l.wrap.b32 	%r16504, %r5292, %r5293, 30;
	and.b32  	%r16505, %r13925, %r16504;
	and.b32  	%r16506, %r13927, %r5292;
	or.b32  	%r16507, %r16506, %r16505;
	shl.b32 	%r16508, %r5292, 2;
	and.b32  	%r16509, %r13929, %r16508;
	or.b32  	%r5762, %r16507, %r16509;
	shr.u32 	%r16510, %r5301, 2;
	and.b32  	%r16511, %r13921, %r16510;
	and.b32  	%r16512, %r13922, %r5301;
	or.b32  	%r16513, %r16512, %r16511;
	shf.l.wrap.b32 	%r16514, %r5300, %r5301, 2;
	and.b32  	%r16515, %r13923, %r16514;
	or.b32  	%r5583, %r16513, %r16515;
	shf.l.wrap.b32 	%r16516, %r5300, %r5301, 30;
	and.b32  	%r16517, %r13925, %r16516;
	and.b32  	%r16518, %r13927, %r5300;
	or.b32  	%r16519, %r16518, %r16517;
	shl.b32 	%r16520, %r5300, 2;
	and.b32  	%r16521, %r13929, %r16520;
	or.b32  	%r5580, %r16519, %r16521;
	shr.u32 	%r16522, %r5309, 2;
	and.b32  	%r16523, %r13921, %r16522;
	and.b32  	%r16524, %r13922, %r5309;
	or.b32  	%r16525, %r16524, %r16523;
	shf.l.wrap.b32 	%r16526, %r5308, %r5309, 2;
	and.b32  	%r16527, %r13923, %r16526;
	or.b32  	%r5596, %r16525, %r16527;
	shf.l.wrap.b32 	%r16528, %r5308, %r5309, 30;
	and.b32  	%r16529, %r13925, %r16528;
	and.b32  	%r16530, %r13927, %r5308;
	or.b32  	%r16531, %r16530, %r16529;
	shl.b32 	%r16532, %r5308, 2;
	and.b32  	%r16533, %r13929, %r16532;
	or.b32  	%r5593, %r16531, %r16533;
	shr.u32 	%r16534, %r5317, 2;
	and.b32  	%r16535, %r13921, %r16534;
	and.b32  	%r16536, %r13922, %r5317;
	or.b32  	%r16537, %r16536, %r16535;
	shf.l.wrap.b32 	%r16538, %r5316, %r5317, 2;
	and.b32  	%r16539, %r13923, %r16538;
	or.b32  	%r5544, %r16537, %r16539;
	shf.l.wrap.b32 	%r16540, %r5316, %r5317, 30;
	and.b32  	%r16541, %r13925, %r16540;
	and.b32  	%r16542, %r13927, %r5316;
	or.b32  	%r16543, %r16542, %r16541;
	shl.b32 	%r16544, %r5316, 2;
	and.b32  	%r16545, %r13929, %r16544;
	or.b32  	%r5541, %r16543, %r16545;
	shr.u32 	%r16546, %r5325, 2;
	and.b32  	%r16547, %r13921, %r16546;
	and.b32  	%r16548, %r13922, %r5325;
	or.b32  	%r16549, %r16548, %r16547;
	shf.l.wrap.b32 	%r16550, %r5324, %r5325, 2;
	and.b32  	%r16551, %r13923, %r16550;
	or.b32  	%r5635, %r16549, %r16551;
	shf.l.wrap.b32 	%r16552, %r5324, %r5325, 30;
	and.b32  	%r16553, %r13925, %r16552;
	and.b32  	%r16554, %r13927, %r5324;
	or.b32  	%r16555, %r16554, %r16553;
	shl.b32 	%r16556, %r5324, 2;
	and.b32  	%r16557, %r13929, %r16556;
	or.b32  	%r5632, %r16555, %r16557;
	shr.u32 	%r16558, %r5333, 2;
	and.b32  	%r16559, %r13921, %r16558;
	and.b32  	%r16560, %r13922, %r5333;
	or.b32  	%r16561, %r16560, %r16559;
	shf.l.wrap.b32 	%r16562, %r5332, %r5333, 2;
	and.b32  	%r16563, %r13923, %r16562;
	or.b32  	%r5700, %r16561, %r16563;
	shf.l.wrap.b32 	%r16564, %r5332, %r5333, 30;
	and.b32  	%r16565, %r13925, %r16564;
	and.b32  	%r16566, %r13927, %r5332;
	or.b32  	%r16567, %r16566, %r16565;
	shl.b32 	%r16568, %r5332, 2;
	and.b32  	%r16569, %r13929, %r16568;
	or.b32  	%r5697, %r16567, %r16569;
	shr.u32 	%r16570, %r5341, 2;
	and.b32  	%r16571, %r13921, %r16570;
	and.b32  	%r16572, %r13922, %r5341;
	or.b32  	%r16573, %r16572, %r16571;
	shf.l.wrap.b32 	%r16574, %r5340, %r5341, 2;
	and.b32  	%r16575, %r13923, %r16574;
	or.b32  	%r5752, %r16573, %r16575;
	shf.l.wrap.b32 	%r16576, %r5340, %r5341, 30;
	and.b32  	%r16577, %r13925, %r16576;
	and.b32  	%r16578, %r13927, %r5340;
	or.b32  	%r16579, %r16578, %r16577;
	shl.b32 	%r16580, %r5340, 2;
	and.b32  	%r16581, %r13929, %r16580;
	or.b32  	%r5749, %r16579, %r16581;
	shr.u32 	%r16582, %r5349, 2;
	and.b32  	%r16583, %r13921, %r16582;
	and.b32  	%r16584, %r13922, %r5349;
	or.b32  	%r16585, %r16584, %r16583;
	shf.l.wrap.b32 	%r16586, %r5348, %r5349, 2;
	and.b32  	%r16587, %r13923, %r16586;
	or.b32  	%r5739, %r16585, %r16587;
	shf.l.wrap.b32 	%r16588, %r5348, %r5349, 30;
	and.b32  	%r16589, %r13925, %r16588;
	and.b32  	%r16590, %r13927, %r5348;
	or.b32  	%r16591, %r16590, %r16589;
	shl.b32 	%r16592, %r5348, 2;
	and.b32  	%r16593, %r13929, %r16592;
	or.b32  	%r5736, %r16591, %r16593;
	shr.u32 	%r16594, %r5357, 2;
	and.b32  	%r16595, %r13921, %r16594;
	and.b32  	%r16596, %r13922, %r5357;
	or.b32  	%r16597, %r16596, %r16595;
	shf.l.wrap.b32 	%r16598, %r5356, %r5357, 2;
	and.b32  	%r16599, %r13923, %r16598;
	or.b32  	%r5609, %r16597, %r16599;
	shf.l.wrap.b32 	%r16600, %r5356, %r5357, 30;
	and.b32  	%r16601, %r13925, %r16600;
	and.b32  	%r16602, %r13927, %r5356;
	or.b32  	%r16603, %r16602, %r16601;
	shl.b32 	%r16604, %r5356, 2;
	and.b32  	%r16605, %r13929, %r16604;
	or.b32  	%r5606, %r16603, %r16605;
	shr.u32 	%r16606, %r5365, 2;
	and.b32  	%r16607, %r13921, %r16606;
	and.b32  	%r16608, %r13922, %r5365;
	or.b32  	%r16609, %r16608, %r16607;
	shf.l.wrap.b32 	%r16610, %r5364, %r5365, 2;
	and.b32  	%r16611, %r13923, %r16610;
	or.b32  	%r5557, %r16609, %r16611;
	shf.l.wrap.b32 	%r16612, %r5364, %r5365, 30;
	and.b32  	%r16613, %r13925, %r16612;
	and.b32  	%r16614, %r13927, %r5364;
	or.b32  	%r16615, %r16614, %r16613;
	shl.b32 	%r16616, %r5364, 2;
	and.b32  	%r16617, %r13929, %r16616;
	or.b32  	%r5554, %r16615, %r16617;
	shr.u32 	%r16618, %r5373, 2;
	and.b32  	%r16619, %r13921, %r16618;
	and.b32  	%r16620, %r13922, %r5373;
	or.b32  	%r16621, %r16620, %r16619;
	shf.l.wrap.b32 	%r16622, %r5372, %r5373, 2;
	and.b32  	%r16623, %r13923, %r16622;
	or.b32  	%r5674, %r16621, %r16623;
	shf.l.wrap.b32 	%r16624, %r5372, %r5373, 30;
	and.b32  	%r16625, %r13925, %r16624;
	and.b32  	%r16626, %r13927, %r5372;
	or.b32  	%r16627, %r16626, %r16625;
	shl.b32 	%r16628, %r5372, 2;
	and.b32  	%r16629, %r13929, %r16628;
	or.b32  	%r5671, %r16627, %r16629;
	shr.u32 	%r16630, %r5381, 2;
	and.b32  	%r16631, %r13921, %r16630;
	and.b32  	%r16632, %r13922, %r5381;
	or.b32  	%r16633, %r16632, %r16631;
	shf.l.wrap.b32 	%r16634, %r5380, %r5381, 2;
	and.b32  	%r16635, %r13923, %r16634;
	or.b32  	%r5531, %r16633, %r16635;
	shf.l.wrap.b32 	%r16636, %r5380, %r5381, 30;
	and.b32  	%r16637, %r13925, %r16636;
	and.b32  	%r16638, %r13927, %r5380;
	or.b32  	%r16639, %r16638, %r16637;
	shl.b32 	%r16640, %r5380, 2;
	and.b32  	%r16641, %r13929, %r16640;
	or.b32  	%r5528, %r16639, %r16641;
	shr.u32 	%r16642, %r5389, 2;
	and.b32  	%r16643, %r13921, %r16642;
	and.b32  	%r16644, %r13922, %r5389;
	or.b32  	%r16645, %r16644, %r16643;
	shf.l.wrap.b32 	%r16646, %r5388, %r5389, 2;
	and.b32  	%r16647, %r13923, %r16646;
	or.b32  	%r5622, %r16645, %r16647;
	shf.l.wrap.b32 	%r16648, %r5388, %r5389, 30;
	and.b32  	%r16649, %r13925, %r16648;
	and.b32  	%r16650, %r13927, %r5388;
	or.b32  	%r16651, %r16650, %r16649;
	shl.b32 	%r16652, %r5388, 2;
	and.b32  	%r16653, %r13929, %r16652;
	or.b32  	%r5619, %r16651, %r16653;
	shr.u32 	%r16654, %r5397, 2;
	and.b32  	%r16655, %r13921, %r16654;
	and.b32  	%r16656, %r13922, %r5397;
	or.b32  	%r16657, %r16656, %r16655;
	shf.l.wrap.b32 	%r16658, %r5396, %r5397, 2;
	and.b32  	%r16659, %r13923, %r16658;
	or.b32  	%r5661, %r16657, %r16659;
	shf.l.wrap.b32 	%r16660, %r5396, %r5397, 30;
	and.b32  	%r16661, %r13925, %r16660;
	and.b32  	%r16662, %r13927, %r5396;
	or.b32  	%r16663, %r16662, %r16661;
	shl.b32 	%r16664, %r5396, 2;
	and.b32  	%r16665, %r13929, %r16664;
	or.b32  	%r5658, %r16663, %r16665;
	// begin inline asm
	lop3.b32 %r5404, %r5494, %r5710, %r5788, 0x96; lop3.b32 %r5404, %r5404, %r5632, %r5554, 0x96; lop3.b32 %r5405, %r5497, %r5713, %r5791, 0x96; lop3.b32 %r5405, %r5405, %r5635, %r5557, 0x96;
	// end inline asm
	// begin inline asm
	lop3.b32 %r5416, %r5486, %r5502, %r5762, 0x96; lop3.b32 %r5416, %r5416, %r5697, %r5671, 0x96; lop3.b32 %r5417, %r5489, %r5505, %r5765, 0x96; lop3.b32 %r5417, %r5417, %r5700, %r5674, 0x96;
	// end inline asm
	// begin inline asm
	lop3.b32 %r5428, %r5567, %r5775, %r5580, 0x96; lop3.b32 %r5428, %r5428, %r5749, %r5528, 0x96; lop3.b32 %r5429, %r5570, %r5778, %r5583, 0x96; lop3.b32 %r5429, %r5429, %r5752, %r5531, 0x96;
	// end inline asm
	// begin inline asm
	lop3.b32 %r5440, %r5723, %r5684, %r5593, 0x96; lop3.b32 %r5440, %r5440, %r5736, %r5619, 0x96; lop3.b32 %r5441, %r5726, %r5687, %r5596, 0x96; lop3.b32 %r5441, %r5441, %r5739, %r5622, 0x96;
	// end inline asm
	// begin inline asm
	lop3.b32 %r5452, %r5645, %r5515, %r5541, 0x96; lop3.b32 %r5452, %r5452, %r5606, %r5658, 0x96; lop3.b32 %r5453, %r5648, %r5518, %r5544, 0x96; lop3.b32 %r5453, %r5453, %r5609, %r5661, 0x96;
	// end inline asm
	// begin inline asm
	shf.l.wrap.b32 %r5464, %r5405, %r5404, 1; shf.l.wrap.b32 %r5465, %r5404, %r5405, 1;
	// end inline asm
	// begin inline asm
	shf.l.wrap.b32 %r5468, %r5417, %r5416, 1; shf.l.wrap.b32 %r5469, %r5416, %r5417, 1;
	// end inline asm
	// begin inline asm
	shf.l.wrap.b32 %r5472, %r5429, %r5428, 1; shf.l.wrap.b32 %r5473, %r5428, %r5429, 1;
	// end inline asm
	// begin inline asm
	shf.l.wrap.b32 %r5476, %r5441, %r5440, 1; shf.l.wrap.b32 %r5477, %r5440, %r5441, 1;
	// end inline asm
	// begin inline asm
	shf.l.wrap.b32 %r5480, %r5453, %r5452, 1; shf.l.wrap.b32 %r5481, %r5452, %r5453, 1;
	// end inline asm
	// begin inline asm
	lop3.b32 %r5484, %r5486, %r5404, %r5472, 0x96; lop3.b32 %r5485, %r5489, %r5405, %r5473, 0x96;
	// end inline asm
	// begin inline asm
	lop3.b32 %r5492, %r5494, %r5452, %r5468, 0x96; lop3.b32 %r5493, %r5497, %r5453, %r5469, 0x96;
	// end inline asm
	// begin inline asm
	lop3.b32 %r5500, %r5502, %r5404, %r5472, 0x96; lop3.b32 %r5501, %r5505, %r5405, %r5473, 0x96;
	// end inline asm
	// begin inline asm
	shf.l.wrap.b32 %r5508, %r5500, %r5501, %r13892; shf.l.wrap.b32 %r5509, %r5501, %r5500, %r13892;
	// end inline asm
	// begin inline asm
	lop3.b32 %r5513, %r5515, %r5440, %r5464, 0x96; lop3.b32 %r5514, %r5518, %r5441, %r5465, 0x96;
	// end inline asm
	// begin inline asm
	shf.l.wrap.b32 %r5521, %r5514, %r5513, %r13325; shf.l.wrap.b32 %r5522, %r5513, %r5514, %r13325;
	// end inline asm
	// begin inline asm
	lop3.b32 %r5526, %r5528, %r5416, %r5476, 0x96; lop3.b32 %r5527, %r5531, %r5417, %r5477, 0x96;
	// end inline asm
	// begin inline asm
	shf.l.wrap.b32 %r5534, %r5526, %r5527, %r13338; shf.l.wrap.b32 %r5535, %r5527, %r5526, %r13338;
	// end inline asm
	// begin inline asm
	lop3.b32 %r5539, %r5541, %r5440, %r5464, 0x96; lop3.b32 %r5540, %r5544, %r5441, %r5465, 0x96;
	// end inline asm
	// begin inline asm
	shf.l.wrap.b32 %r5547, %r5539, %r5540, %r13351; shf.l.wrap.b32 %r5548, %r5540, %r5539, %r13351;
	// end inline asm
	// begin inline asm
	lop3.b32 %r5552, %r5554, %r5452, %r5468, 0x96; lop3.b32 %r5553, %r5557, %r5453, %r5469, 0x96;
	// end inline asm
	// begin inline asm
	shf.l.wrap.b32 %r5560, %r5553, %r5552, %r13364; shf.l.wrap.b32 %r5561, %r5552, %r5553, %r13364;
	// end inline asm
	// begin inline asm
	lop3.b32 %r5565, %r5567, %r5416, %r5476, 0x96; lop3.b32 %r5566, %r5570, %r5417, %r5477, 0x96;
	// end inline asm
	// begin inline asm
	shf.l.wrap.b32 %r5573, %r5565, %r5566, %r13377; shf.l.wrap.b32 %r5574, %r5566, %r5565, %r13377;
	// end inline asm
	// begin inline asm
	lop3.b32 %r5578, %r5580, %r5416, %r5476, 0x96; lop3.b32 %r5579, %r5583, %r5417, %r5477, 0x96;
	// end inline asm
	// begin inline asm
	shf.l.wrap.b32 %r5586, %r5578, %r5579, %r13909; shf.l.wrap.b32 %r5587, %r5579, %r5578, %r13909;
	// end inline asm
	// begin inline asm
	lop3.b32 %r5591, %r5593, %r5428, %r5480, 0x96; lop3.b32 %r5592, %r5596, %r5429, %r5481, 0x96;
	// end inline asm
	// begin inline asm
	shf.l.wrap.b32 %r5599, %r5592, %r5591, %r13403; shf.l.wrap.b32 %r5600, %r5591, %r5592, %r13403;
	// end inline asm
	// begin inline asm
	lop3.b32 %r5604, %r5606, %r5440, %r5464, 0x96; lop3.b32 %r5605, %r5609, %r5441, %r5465, 0x96;
	// end inline asm
	// begin inline asm
	shf.l.wrap.b32 %r5612, %r5605, %r5604, %r13416; shf.l.wrap.b32 %r5613, %r5604, %r5605, %r13416;
	// end inline asm
	// begin inline asm
	lop3.b32 %r5617, %r5619, %r5428, %r5480, 0x96; lop3.b32 %r5618, %r5622, %r5429, %r5481, 0x96;
	// end inline asm
	// begin inline asm
	shf.l.wrap.b32 %r5625, %r5617, %r5618, %r13429; shf.l.wrap.b32 %r5626, %r5618, %r5617, %r13429;
	// end inline asm
	// begin inline asm
	lop3.b32 %r5630, %r5632, %r5452, %r5468, 0x96; lop3.b32 %r5631, %r5635, %r5453, %r5469, 0x96;
	// end inline asm
	// begin inline asm
	shf.l.wrap.b32 %r5638, %r5630, %r5631, %r13442; shf.l.wrap.b32 %r5639, %r5631, %r5630, %r13442;
	// end inline asm
	// begin inline asm
	lop3.b32 %r5643, %r5645, %r5440, %r5464, 0x96; lop3.b32 %r5644, %r5648, %r5441, %r5465, 0x96;
	// end inline asm
	// begin inline asm
	shf.l.wrap.b32 %r5651, %r5644, %r5643, %r13455; shf.l.wrap.b32 %r5652, %r5643, %r5644, %r13455;
	// end inline asm
	// begin inline asm
	lop3.b32 %r5656, %r5658, %r5440, %r5464, 0x96; lop3.b32 %r5657, %r5661, %r5441, %r5465, 0x96;
	// end inline asm
	// begin inline asm
	shf.l.wrap.b32 %r5664, %r5657, %r5656, %r13468; shf.l.wrap.b32 %r5665, %r5656, %r5657, %r13468;
	// end inline asm
	// begin inline asm
	lop3.b32 %r5669, %r5671, %r5404, %r5472, 0x96; lop3.b32 %r5670, %r5674, %r5405, %r5473, 0x96;
	// end inline asm
	// begin inline asm
	shf.l.wrap.b32 %r5677, %r5670, %r5669, %r13481; shf.l.wrap.b32 %r5678, %r5669, %r5670, %r13481;
	// end inline asm
	// begin inline asm
	lop3.b32 %r5682, %r5684, %r5428, %r5480, 0x96; lop3.b32 %r5683, %r5687, %r5429, %r5481, 0x96;
	// end inline asm
	// begin inline asm
	shf.l.wrap.b32 %r5690, %r5682, %r5683, %r13494; shf.l.wrap.b32 %r5691, %r5683, %r5682, %r13494;
	// end inline asm
	// begin inline asm
	lop3.b32 %r5695, %r5697, %r5404, %r5472, 0x96; lop3.b32 %r5696, %r5700, %r5405, %r5473, 0x96;
	// end inline asm
	// begin inline asm
	shf.l.wrap.b32 %r5703, %r5695, %r5696, %r13507; shf.l.wrap.b32 %r5704, %r5696, %r5695, %r13507;
	// end inline asm
	// begin inline asm
	lop3.b32 %r5708, %r5710, %r5452, %r5468, 0x96; lop3.b32 %r5709, %r5713, %r5453, %r5469, 0x96;
	// end inline asm
	// begin inline asm
	shf.l.wrap.b32 %r5716, %r5708, %r5709, %r13520; shf.l.wrap.b32 %r5717, %r5709, %r5708, %r13520;
	// end inline asm
	// begin inline asm
	lop3.b32 %r5721, %r5723, %r5428, %r5480, 0x96; lop3.b32 %r5722, %r5726, %r5429, %r5481, 0x96;
	// end inline asm
	// begin inline asm
	shf.l.wrap.b32 %r5729, %r5722, %r5721, %r13533; shf.l.wrap.b32 %r5730, %r5721, %r5722, %r13533;
	// end inline asm
	// begin inline asm
	lop3.b32 %r5734, %r5736, %r5428, %r5480, 0x96; lop3.b32 %r5735, %r5739, %r5429, %r5481, 0x96;
	// end inline asm
	// begin inline asm
	shf.l.wrap.b32 %r5742, %r5735, %r5734, %r13546; shf.l.wrap.b32 %r5743, %r5734, %r5735, %r13546;
	// end inline asm
	// begin inline asm
	lop3.b32 %r5747, %r5749, %r5416, %r5476, 0x96; lop3.b32 %r5748, %r5752, %r5417, %r5477, 0x96;
	// end inline asm
	// begin inline asm
	shf.l.wrap.b32 %r5755, %r5748, %r5747, %r13559; shf.l.wrap.b32 %r5756, %r5747, %r5748, %r13559;
	// end inline asm
	// begin inline asm
	lop3.b32 %r5760, %r5762, %r5404, %r5472, 0x96; lop3.b32 %r5761, %r5765, %r5405, %r5473, 0x96;
	// end inline asm
	// begin inline asm
	shf.l.wrap.b32 %r5768, %r5761, %r5760, %r13572; shf.l.wrap.b32 %r5769, %r5760, %r5761, %r13572;
	// end inline asm
	// begin inline asm
	lop3.b32 %r5773, %r5775, %r5416, %r5476, 0x96; lop3.b32 %r5774, %r5778, %r5417, %r5477, 0x96;
	// end inline asm
	// begin inline asm
	shf.l.wrap.b32 %r5781, %r5774, %r5773, %r13585; shf.l.wrap.b32 %r5782, %r5773, %r5774, %r13585;
	// end inline asm
	// begin inline asm
	lop3.b32 %r5786, %r5788, %r5452, %r5468, 0x96; lop3.b32 %r5787, %r5791, %r5453, %r5469, 0x96;
	// end inline asm
	// begin inline asm
	shf.l.wrap.b32 %r5794, %r5787, %r5786, %r13598; shf.l.wrap.b32 %r5795, %r5786, %r5787, %r13598;
	// end inline asm
	// begin inline asm
	shf.l.wrap.b32 %r5799, %r5485, %r5484, %r13603; shf.l.wrap.b32 %r5800, %r5484, %r5485, %r13603;
	// end inline asm
	// begin inline asm
	lop3.b32 %r5804, %r5492, %r5508, %r5586, 0xD2; lop3.b32 %r5805, %r5493, %r5509, %r5587, 0xD2;
	// end inline asm
	// begin inline asm
	lop3.b32 %r5812, %r5508, %r5586, %r5742, 0xD2; lop3.b32 %r5813, %r5509, %r5587, %r5743, 0xD2;
	// end inline asm
	// begin inline asm
	lop3.b32 %r5820, %r5586, %r5742, %r5664, 0xD2; lop3.b32 %r5821, %r5587, %r5743, %r5665, 0xD2;
	// end inline asm
	// begin inline asm
	lop3.b32 %r5828, %r5742, %r5664, %r5492, 0xD2; lop3.b32 %r5829, %r5743, %r5665, %r5493, 0xD2;
	// end inline asm
	// begin inline asm
	lop3.b32 %r5836, %r5664, %r5492, %r5508, 0xD2; lop3.b32 %r5837, %r5665, %r5493, %r5509, 0xD2;
	// end inline asm
	// begin inline asm
	lop3.b32 %r5844, %r5729, %r5521, %r5794, 0xD2; lop3.b32 %r5845, %r5730, %r5522, %r5795, 0xD2;
	// end inline asm
	// begin inline asm
	lop3.b32 %r5852, %r5521, %r5794, %r5703, 0xD2; lop3.b32 %r5853, %r5522, %r5795, %r5704, 0xD2;
	// end inline asm
	// begin inline asm
	lop3.b32 %r5860, %r5794, %r5703, %r5534, 0xD2; lop3.b32 %r5861, %r5795, %r5704, %r5535, 0xD2;
	// end inline asm
	// begin inline asm
	lop3.b32 %r5868, %r5703, %r5534, %r5729, 0xD2; lop3.b32 %r5869, %r5704, %r5535, %r5730, 0xD2;
	// end inline asm
	// begin inline asm
	lop3.b32 %r5876, %r5534, %r5729, %r5521, 0xD2; lop3.b32 %r5877, %r5535, %r5730, %r5522, 0xD2;
	// end inline asm
	// begin inline asm
	lop3.b32 %r5884, %r5799, %r5781, %r5599, 0xD2; lop3.b32 %r5885, %r5800, %r5782, %r5600, 0xD2;
	// end inline asm
	// begin inline asm
	lop3.b32 %r5892, %r5781, %r5599, %r5612, 0xD2; lop3.b32 %r5893, %r5782, %r5600, %r5613, 0xD2;
	// end inline asm
	// begin inline asm
	lop3.b32 %r5900, %r5599, %r5612, %r5560, 0xD2; lop3.b32 %r5901, %r5600, %r5613, %r5561, 0xD2;
	// end inline asm
	// begin inline asm
	lop3.b32 %r5908, %r5612, %r5560, %r5799, 0xD2; lop3.b32 %r5909, %r5613, %r5561, %r5800, 0xD2;
	// end inline asm
	// begin inline asm
	lop3.b32 %r5916, %r5560, %r5799, %r5781, 0xD2; lop3.b32 %r5917, %r5561, %r5800, %r5782, 0xD2;
	// end inline asm
	// begin inline asm
	lop3.b32 %r5924, %r5651, %r5716, %r5768, 0xD2; lop3.b32 %r5925, %r5652, %r5717, %r5769, 0xD2;
	// end inline asm
	// begin inline asm
	lop3.b32 %r5932, %r5716, %r5768, %r5755, 0xD2; lop3.b32 %r5933, %r5717, %r5769, %r5756, 0xD2;
	// end inline asm
	// begin inline asm
	lop3.b32 %r5940, %r5768, %r5755, %r5625, 0xD2; lop3.b32 %r5941, %r5769, %r5756, %r5626, 0xD2;
	// end inline asm
	// begin inline asm
	lop3.b32 %r5948, %r5755, %r5625, %r5651, 0xD2; lop3.b32 %r5949, %r5756, %r5626, %r5652, 0xD2;
	// end inline asm
	// begin inline asm
	lop3.b32 %r5956, %r5625, %r5651, %r5716, 0xD2; lop3.b32 %r5957, %r5626, %r5652, %r5717, 0xD2;
	// end inline asm
	// begin inline asm
	lop3.b32 %r5964, %r5573, %r5690, %r5547, 0xD2; lop3.b32 %r5965, %r5574, %r5691, %r5548, 0xD2;
	// end inline asm
	// begin inline asm
	lop3.b32 %r5972, %r5690, %r5547, %r5638, 0xD2; lop3.b32 %r5973, %r5691, %r5548, %r5639, 0xD2;
	// end inline asm
	// begin inline asm
	lop3.b32 %r5980, %r5547, %r5638, %r5677, 0xD2; lop3.b32 %r5981, %r5548, %r5639, %r5678, 0xD2;
	// end inline asm
	// begin inline asm
	lop3.b32 %r5988, %r5638, %r5677, %r5573, 0xD2; lop3.b32 %r5989, %r5639, %r5678, %r5574, 0xD2;
	// end inline asm
	// begin inline asm
	lop3.b32 %r5996, %r5677, %r5573, %r5690, 0xD2; lop3.b32 %r5997, %r5678, %r5574, %r5691, 0xD2;
	// end inline asm
	ld.const.u32 	%r16666, [rc_x+36];
	xor.b32  	%r16667, %r16666, %r5804;
	ld.const.u32 	%r16668, [rc_y+36];
	xor.b32  	%r16669, %r16668, %r5805;
	shr.u32 	%r16670, %r16669, 2;
	and.b32  	%r16671, %r13921, %r16670;
	and.b32  	%r16672, %r13922, %r16669;
	or.b32  	%r16673, %r16672, %r16671;
	shf.l.wrap.b32 	%r16674, %r16667, %r16669, 2;
	and.b32  	%r16675, %r13923, %r16674;
	or.b32  	%r6097, %r16673, %r16675;
	shf.l.wrap.b32 	%r16676, %r16667, %r16669, 30;
	and.b32  	%r16677, %r13925, %r16676;
	and.b32  	%r16678, %r13927, %r16667;
	or.b32  	%r16679, %r16678, %r16677;
	shl.b32 	%r16680, %r16667, 2;
	and.b32  	%r16681, %r13929, %r16680;
	or.b32  	%r6094, %r16679, %r16681;
	shr.u32 	%r16682, %r5813, 2;
	and.b32  	%r16683, %r13921, %r16682;
	and.b32  	%r16684, %r13922, %r5813;
	or.b32  	%r16685, %r16684, %r16683;
	shf.l.wrap.b32 	%r16686, %r5812, %r5813, 2;
	and.b32  	%r16687, %r13923, %r16686;
	or.b32  	%r6089, %r16685, %r16687;
	shf.l.wrap.b32 	%r16688, %r5812, %r5813, 30;
	and.b32  	%r16689, %r13925, %r16688;
	and.b32  	%r16690, %r13927, %r5812;
	or.b32  	%r16691, %r16690, %r16689;
	shl.b32 	%r16692, %r5812, 2;
	and.b32  	%r16693, %r13929, %r16692;
	or.b32  	%r6086, %r16691, %r16693;
	shr.u32 	%r16694, %r5821, 2;
	and.b32  	%r16695, %r13921, %r16694;
	and.b32  	%r16696, %r13922, %r5821;
	or.b32  	%r16697, %r16696, %r16695;
	shf.l.wrap.b32 	%r16698, %r5820, %r5821, 2;
	and.b32  	%r16699, %r13923, %r16698;
	or.b32  	%r6170, %r16697, %r16699;
	shf.l.wrap.b32 	%r16700, %r5820, %r5821, 30;
	and.b32  	%r16701, %r13925, %r16700;
	and.b32  	%r16702, %r13927, %r5820;
	or.b32  	%r16703, %r16702, %r16701;
	shl.b32 	%r16704, %r5820, 2;
	and.b32  	%r16705, %r13929, %r16704;
	or.b32  	%r6167, %r16703, %r16705;
	shr.u32 	%r16706, %r5829, 2;
	and.b32  	%r16707, %r13921, %r16706;
	and.b32  	%r16708, %r13922, %r5829;
	or.b32  	%r16709, %r16708, %r16707;
	shf.l.wrap.b32 	%r16710, %r5828, %r5829, 2;
	and.b32  	%r16711, %r13923, %r16710;
	or.b32  	%r6326, %r16709, %r16711;
	shf.l.wrap.b32 	%r16712, %r5828, %r5829, 30;
	and.b32  	%r16713, %r13925, %r16712;
	and.b32  	%r16714, %r13927, %r5828;
	or.b32  	%r16715, %r16714, %r16713;
	shl.b32 	%r16716, %r5828, 2;
	and.b32  	%r16717, %r13929, %r16716;
	or.b32  	%r6323, %r16715, %r16717;
	shr.u32 	%r16718, %r5837, 2;
	and.b32  	%r16719, %r13921, %r16718;
	and.b32  	%r16720, %r13922, %r5837;
	or.b32  	%r16721, %r16720, %r16719;
	shf.l.wrap.b32 	%r16722, %r5836, %r5837, 2;
	and.b32  	%r16723, %r13923, %r16722;
	or.b32  	%r6248, %r16721, %r16723;
	shf.l.wrap.b32 	%r16724, %r5836, %r5837, 30;
	and.b32  	%r16725, %r13925, %r16724;
	and.b32  	%r16726, %r13927, %r5836;
	or.b32  	%r16727, %r16726, %r16725;
	shl.b32 	%r16728, %r5836, 2;
	and.b32  	%r16729, %r13929, %r16728;
	or.b32  	%r6245, %r16727, %r16729;
	shr.u32 	%r16730, %r5845, 2;
	and.b32  	%r16731, %r13921, %r16730;
	and.b32  	%r16732, %r13922, %r5845;
	or.b32  	%r16733, %r16732, %r16731;
	shf.l.wrap.b32 	%r16734, %r5844, %r5845, 2;
	and.b32  	%r16735, %r13923, %r16734;
	or.b32  	%r6313, %r16733, %r16735;
	shf.l.wrap.b32 	%r16736, %r5844, %r5845, 30;
	and.b32  	%r16737, %r13925, %r16736;
	and.b32  	%r16738, %r13927, %r5844;
	or.b32  	%r16739, %r16738, %r16737;
	shl.b32 	%r16740, %r5844, 2;
	and.b32  	%r16741, %r13929, %r16740;
	or.b32  	%r6310, %r16739, %r16741;
	shr.u32 	%r16742, %r5853, 2;
	and.b32  	%r16743, %r13921, %r16742;
	and.b32  	%r16744, %r13922, %r5853;
	or.b32  	%r16745, %r16744, %r16743;
	shf.l.wrap.b32 	%r16746, %r5852, %r5853, 2;
	and.b32  	%r16747, %r13923, %r16746;
	or.b32  	%r6105, %r16745, %r16747;
	shf.l.wrap.b32 	%r16748, %r5852, %r5853, 30;
	and.b32  	%r16749, %r13925, %r16748;
	and.b32  	%r16750, %r13927, %r5852;
	or.b32  	%r16751, %r16750, %r16749;
	shl.b32 	%r16752, %r5852, 2;
	and.b32  	%r16753, %r13929, %r16752;
	or.b32  	%r6102, %r16751, %r16753;
	shr.u32 	%r16754, %r5861, 2;
	and.b32  	%r16755, %r13921, %r16754;
	and.b32  	%r16756, %r13922, %r5861;
	or.b32  	%r16757, %r16756, %r16755;
	shf.l.wrap.b32 	%r16758, %r5860, %r5861, 2;
	and.b32  	%r16759, %r13923, %r16758;
	or.b32  	%r6378, %r16757, %r16759;
	shf.l.wrap.b32 	%r16760, %r5860, %r5861, 30;
	and.b32  	%r16761, %r13925, %r16760;
	and.b32  	%r16762, %r13927, %r5860;
	or.b32  	%r16763, %r16762, %r16761;
	shl.b32 	%r16764, %r5860, 2;
	and.b32  	%r16765, %r13929, %r16764;
	or.b32  	%r6375, %r16763, %r16765;
	shr.u32 	%r16766, %r5869, 2;
	and.b32  	%r16767, %r13921, %r16766;
	and.b32  	%r16768, %r13922, %r5869;
	or.b32  	%r16769, %r16768, %r16767;
	shf.l.wrap.b32 	%r16770, %r5868, %r5869, 2;
	and.b32  	%r16771, %r13923, %r16770;
	or.b32  	%r6287, %r16769, %r16771;
	shf.l.wrap.b32 	%r16772, %r5868, %r5869, 30;
	and.b32  	%r16773, %r13925, %r16772;
	and.b32  	%r16774, %r13927, %r5868;
	or.b32  	%r16775, %r16774, %r16773;
	shl.b32 	%r16776, %r5868, 2;
	and.b32  	%r16777, %r13929, %r16776;
	or.b32  	%r6284, %r16775, %r16777;
	shr.u32 	%r16778, %r5877, 2;
	and.b32  	%r16779, %r13921, %r16778;
	and.b32  	%r16780, %r13922, %r5877;
	or.b32  	%r16781, %r16780, %r16779;
	shf.l.wrap.b32 	%r16782, %r5876, %r5877, 2;
	and.b32  	%r16783, %r13923, %r16782;
	or.b32  	%r6118, %r16781, %r16783;
	shf.l.wrap.b32 	%r16784, %r5876, %r5877, 30;
	and.b32  	%r16785, %r13925, %r16784;
	and.b32  	%r16786, %r13927, %r5876;
	or.b32  	%r16787, %r16786, %r16785;
	shl.b32 	%r16788, %r5876, 2;
	and.b32  	%r16789, %r13929, %r16788;
	or.b32  	%r6115, %r16787, %r16789;
	shr.u32 	%r16790, %r5885, 2;
	and.b32  	%r16791, %r13921, %r16790;
	and.b32  	%r16792, %r13922, %r5885;
	or.b32  	%r16793, %r16792, %r16791;
	shf.l.wrap.b32 	%r16794, %r5884, %r5885, 2;
	and.b32  	%r16795, %r13923, %r16794;
	or.b32  	%r6391, %r16793, %r16795;
	shf.l.wrap.b32 	%r16796, %r5884, %r5885, 30;
	and.b32  	%r16797, %r13925, %r16796;
	and.b32  	%r16798, %r13927, %r5884;
	or.b32  	%r16799, %r16798, %r16797;
	shl.b32 	%r16800, %r5884, 2;
	and.b32  	%r16801, %r13929, %r16800;
	or.b32  	%r6388, %r16799, %r16801;
	shr.u32 	%r16802, %r5893, 2;
	and.b32  	%r16803, %r13921, %r16802;
	and.b32  	%r16804, %r13922, %r5893;
	or.b32  	%r16805, %r16804, %r16803;
	shf.l.wrap.b32 	%r16806, %r5892, %r5893, 2;
	and.b32  	%r16807, %r13923, %r16806;
	or.b32  	%r6365, %r16805, %r16807;
	shf.l.wrap.b32 	%r16808, %r5892, %r5893, 30;
	and.b32  	%r16809, %r13925, %r16808;
	and.b32  	%r16810, %r13927, %r5892;
	or.b32  	%r16811, %r16810, %r16809;
	shl.b32 	%r16812, %r5892, 2;
	and.b32  	%r16813, %r13929, %r16812;
	or.b32  	%r6362, %r16811, %r16813;
	shr.u32 	%r16814, %r5901, 2;
	and.b32  	%r16815, %r13921, %r16814;
	and.b32  	%r16816, %r13922, %r5901;
	or.b32  	%r16817, %r16816, %r16815;
	shf.l.wrap.b32 	%r16818, %r5900, %r5901, 2;
	and.b32  	%r16819, %r13923, %r16818;
	or.b32  	%r6183, %r16817, %r16819;
	shf.l.wrap.b32 	%r16820, %r5900, %r5901, 30;
	and.b32  	%r16821, %r13925, %r16820;
	and.b32  	%r16822, %r13927, %r5900;
	or.b32  	%r16823, %r16822, %r16821;
	shl.b32 	%r16824, %r5900, 2;
	and.b32  	%r16825, %r13929, %r16824;
	or.b32  	%r6180, %r16823, %r16825;
	shr.u32 	%r16826, %r5909, 2;
	and.b32  	%r16827, %r13921, %r16826;
	and.b32  	%r16828, %r13922, %r5909;
	or.b32  	%r16829, %r16828, %r16827;
	shf.l.wrap.b32 	%r16830, %r5908, %r5909, 2;
	and.b32  	%r16831, %r13923, %r16830;
	or.b32  	%r6196, %r16829, %r16831;
	shf.l.wrap.b32 	%r16832, %r5908, %r5909, 30;
	and.b32  	%r16833, %r13925, %r16832;
	and.b32  	%r16834, %r13927, %r5908;
	or.b32  	%r16835, %r16834, %r16833;
	shl.b32 	%r16836, %r5908, 2;
	and.b32  	%r16837, %r13929, %r16836;
	or.b32  	%r6193, %r16835, %r16837;
	shr.u32 	%r16838, %r5917, 2;
	and.b32  	%r16839, %r13921, %r16838;
	and.b32  	%r16840, %r13922, %r5917;
	or.b32  	%r16841, %r16840, %r16839;
	shf.l.wrap.b32 	%r16842, %r5916, %r5917, 2;
	and.b32  	%r16843, %r13923, %r16842;
	or.b32  	%r6144, %r16841, %r16843;
	shf.l.wrap.b32 	%r16844, %r5916, %r5917, 30;
	and.b32  	%r16845, %r13925, %r16844;
	and.b32  	%r16846, %r13927, %r5916;
	or.b32  	%r16847, %r16846, %r16845;
	shl.b32 	%r16848, %r5916, 2;
	and.b32  	%r16849, %r13929, %r16848;
	or.b32  	%r6141, %r16847, %r16849;
	shr.u32 	%r16850, %r5925, 2;
	and.b32  	%r16851, %r13921, %r16850;
	and.b32  	%r16852, %r13922, %r5925;
	or.b32  	%r16853, %r16852, %r16851;
	shf.l.wrap.b32 	%r16854, %r5924, %r5925, 2;
	and.b32  	%r16855, %r13923, %r16854;
	or.b32  	%r6235, %r16853, %r16855;
	shf.l.wrap.b32 	%r16856, %r5924, %r5925, 30;
	and.b32  	%r16857, %r13925, %r16856;
	and.b32  	%r16858, %r13927, %r5924;
	or.b32  	%r16859, %r16858, %r16857;
	shl.b32 	%r16860, %r5924, 2;
	and.b32  	%r16861, %r13929, %r16860;
	or.b32  	%r6232, %r16859, %r16861;
	shr.u32 	%r16862, %r5933, 2;
	and.b32  	%r16863, %r13921, %r16862;
	and.b32  	%r16864, %r13922, %r5933;
	or.b32  	%r16865, %r16864, %r16863;
	shf.l.wrap.b32 	%r16866, %r5932, %r5933, 2;
	and.b32  	%r16867, %r13923, %r16866;
	or.b32  	%r6300, %r16865, %r16867;
	shf.l.wrap.b32 	%r16868, %r5932, %r5933, 30;
	and.b32  	%r16869, %r13925, %r16868;
	and.b32  	%r16870, %r13927, %r5932;
	or.b32  	%r16871, %r16870, %r16869;
	shl.b32 	%r16872, %r5932, 2;
	and.b32  	%r16873, %r13929, %r16872;
	or.b32  	%r6297, %r16871, %r16873;
	shr.u32 	%r16874, %r5941, 2;
	and.b32  	%r16875, %r13921, %r16874;
	and.b32  	%r16876, %r13922, %r5941;
	or.b32  	%r16877, %r16876, %r16875;
	shf.l.wrap.b32 	%r16878, %r5940, %r5941, 2;
	and.b32  	%r16879, %r13923, %r16878;
	or.b32  	%r6352, %r16877, %r16879;
	shf.l.wrap.b32 	%r16880, %r5940, %r5941, 30;
	and.b32  	%r16881, %r13925, %r16880;
	and.b32  	%r16882, %r13927, %r5940;
	or.b32  	%r16883, %r16882, %r16881;
	shl.b32 	%r16884, %r5940, 2;
	and.b32  	%r16885, %r13929, %r16884;
	or.b32  	%r6349, %r16883, %r16885;
	shr.u32 	%r16886, %r5949, 2;
	and.b32  	%r16887, %r13921, %r16886;
	and.b32  	%r16888, %r13922, %r5949;
	or.b32  	%r16889, %r16888, %r16887;
	shf.l.wrap.b32 	%r16890, %r5948, %r5949, 2;
	and.b32  	%r16891, %r13923, %r16890;
	or.b32  	%r6339, %r16889, %r16891;
	shf.l.wrap.b32 	%r16892, %r5948, %r5949, 30;
	and.b32  	%r16893, %r13925, %r16892;
	and.b32  	%r16894, %r13927, %r5948;
	or.b32  	%r16895, %r16894, %r16893;
	shl.b32 	%r16896, %r5948, 2;
	and.b32  	%r16897, %r13929, %r16896;
	or.b32  	%r6336, %r16895, %r16897;
	shr.u32 	%r16898, %r5957, 2;
	and.b32  	%r16899, %r13921, %r16898;
	and.b32  	%r16900, %r13922, %r5957;
	or.b32  	%r16901, %r16900, %r16899;
	shf.l.wrap.b32 	%r16902, %r5956, %r5957, 2;
	and.b32  	%r16903, %r13923, %r16902;
	or.b32  	%r6209, %r16901, %r16903;
	shf.l.wrap.b32 	%r16904, %r5956, %r5957, 30;
	and.b32  	%r16905, %r13925, %r16904;
	and.b32  	%r16906, %r13927, %r5956;
	or.b32  	%r16907, %r16906, %r16905;
	shl.b32 	%r16908, %r5956, 2;
	and.b32  	%r16909, %r13929, %r16908;
	or.b32  	%r6206, %r16907, %r16909;
	shr.u32 	%r16910, %r5965, 2;
	and.b32  	%r16911, %r13921, %r16910;
	and.b32  	%r16912, %r13922, %r5965;
	or.b32  	%r16913, %r16912, %r16911;
	shf.l.wrap.b32 	%r16914, %r5964, %r5965, 2;
	and.b32  	%r16915, %r13923, %r16914;
	or.b32  	%r6157, %r16913, %r16915;
	shf.l.wrap.b32 	%r16916, %r5964, %r5965, 30;
	and.b32  	%r16917, %r13925, %r16916;
	and.b32  	%r16918, %r13927, %r5964;
	or.b32  	%r16919, %r16918, %r16917;
	shl.b32 	%r16920, %r5964, 2;
	and.b32  	%r16921, %r13929, %r16920;
	or.b32  	%r6154, %r16919, %r16921;
	shr.u32 	%r16922, %r5973, 2;
	and.b32  	%r16923, %r13921, %r16922;
	and.b32  	%r16924, %r13922, %r5973;
	or.b32  	%r16925, %r16924, %r16923;
	shf.l.wrap.b32 	%r16926, %r5972, %r5973, 2;
	and.b32  	%r16927, %r13923, %r16926;
	or.b32  	%r6274, %r16925, %r16927;
	shf.l.wrap.b32 	%r16928, %r5972, %r5973, 30;
	and.b32  	%r16929, %r13925, %r16928;
	and.b32  	%r16930, %r13927, %r5972;
	or.b32  	%r16931, %r16930, %r16929;
	shl.b32 	%r16932, %r5972, 2;
	and.b32  	%r16933, %r13929, %r16932;
	or.b32  	%r6271, %r16931, %r16933;
	shr.u32 	%r16934, %r5981, 2;
	and.b32  	%r16935, %r13921, %r16934;
	and.b32  	%r16936, %r13922, %r5981;
	or.b32  	%r16937, %r16936, %r16935;
	shf.l.wrap.b32 	%r16938, %r5980, %r5981, 2;
	and.b32  	%r16939, %r13923, %r16938;
	or.b32  	%r6131, %r16937, %r16939;
	shf.l.wrap.b32 	%r16940, %r5980, %r5981, 30;
	and.b32  	%r16941, %r13925, %r16940;
	and.b32  	%r16942, %r13927, %r5980;
	or.b32  	%r16943, %r16942, %r16941;
	shl.b32 	%r16944, %r5980, 2;
	and.b32  	%r16945, %r13929, %r16944;
	or.b32  	%r6128, %r16943, %r16945;
	shr.u32 	%r16946, %r5989, 2;
	and.b32  	%r16947, %r13921, %r16946;
	and.b32  	%r16948, %r13922, %r5989;
	or.b32  	%r16949, %r16948, %r16947;
	shf.l.wrap.b32 	%r16950, %r5988, %r5989, 2;
	and.b32  	%r16951, %r13923, %r16950;
	or.b32  	%r6222, %r16949, %r16951;
	shf.l.wrap.b32 	%r16952, %r5988, %r5989, 30;
	and.b32  	%r16953, %r13925, %r16952;
	and.b32  	%r16954, %r13927, %r5988;
	or.b32  	%r16955, %r16954, %r16953;
	shl.b32 	%r16956, %r5988, 2;
	and.b32  	%r16957, %r13929, %r16956;
	or.b32  	%r6219, %r16955, %r16957;
	shr.u32 	%r16958, %r5997, 2;
	and.b32  	%r16959, %r13921, %r16958;
	and.b32  	%r16960, %r13922, %r5997;
	or.b32  	%r16961, %r16960, %r16959;
	shf.l.wrap.b32 	%r16962, %r5996, %r5997, 2;
	and.b32  	%r16963, %r13923, %r16962;
	or.b32  	%r6261, %r16961, %r16963;
	shf.l.wrap.b32 	%r16964, %r5996, %r5997, 30;
	and.b32  	%r16965, %r13925, %r16964;
	and.b32  	%r16966, %r13927, %r5996;
	or.b32  	%r16967, %r16966, %r16965;
	shl.b32 	%r16968, %r5996, 2;
	and.b32  	%r16969, %r13929, %r16968;
	or.b32  	%r6258, %r16967, %r16969;
	// begin inline asm
	lop3.b32 %r6004, %r6094, %r6310, %r6388, 0x96; lop3.b32 %r6004, %r6004, %r6232, %r6154, 0x96; lop3.b32 %r6005, %r6097, %r6313, %r6391, 0x96; lop3.b32 %r6005, %r6005, %r6235, %r6157, 0x96;
	// end inline asm
	// begin inline asm
	lop3.b32 %r6016, %r6086, %r6102, %r6362, 0x96; lop3.b32 %r6016, %r6016, %r6297, %r6271, 0x96; lop3.b32 %r6017, %r6089, %r6105, %r6365, 0x96; lop3.b32 %r6017, %r6017, %r6300, %r6274, 0x96;
	// end inline asm
	// begin inline asm
	lop3.b32 %r6028, %r6167, %r6375, %r6180, 0x96; lop3.b32 %r6028, %r6028, %r6349, %r6128, 0x96; lop3.b32 %r6029, %r6170, %r6378, %r6183, 0x96; lop3.b32 %r6029, %r6029, %r6352, %r6131, 0x96;
	// end inline asm
	// begin inline asm
	lop3.b32 %r6040, %r6323, %r6284, %r6193, 0x96; lop3.b32 %r6040, %r6040, %r6336, %r6219, 0x96; lop3.b32 %r6041, %r6326, %r6287, %r6196, 0x96; lop3.b32 %r6041, %r6041, %r6339, %r6222, 0x96;
	// end inline asm
	// begin inline asm
	lop3.b32 %r6052, %r6245, %r6115, %r6141, 0x96; lop3.b32 %r6052, %r6052, %r6206, %r6258, 0x96; lop3.b32 %r6053, %r6248, %r6118, %r6144, 0x96; lop3.b32 %r6053, %r6053, %r6209, %r6261, 0x96;
	// end inline asm
	// begin inline asm
	shf.l.wrap.b32 %r6064, %r6005, %r6004, 1; shf.l.wrap.b32 %r6065, %r6004, %r6005, 1;
	// end inline asm
	// begin inline asm
	shf.l.wrap.b32 %r6068, %r6017, %r6016, 1; shf.l.wrap.b32 %r6069, %r6016, %r6017, 1;
	// end inline asm
	// begin inline asm
	shf.l.wrap.b32 %r6072, %r6029, %r6028, 1; shf.l.wrap.b32 %r6073, %r6028, %r6029, 1;
	// end inline asm
	// begin inline asm
	shf.l.wrap.b32 %r6076, %r6041, %r6040, 1; shf.l.wrap.b32 %r6077, %r6040, %r6041, 1;
	// end inline asm
	// begin inline asm
	shf.l.wrap.b32 %r6080, %r6053, %r6052, 1; shf.l.wrap.b32 %r6081, %r6052, %r6053, 1;
	// end inline asm
	// begin inline asm
	lop3.b32 %r6084, %r6086, %r6004, %r6072, 0x96; lop3.b32 %r6085, %r6089, %r6005, %r6073, 0x96;
	// end inline asm
	// begin inline asm
	lop3.b32 %r6092, %r6094, %r6052, %r6068, 0x96; lop3.b32 %r6093, %r6097, %r6053, %r6069, 0x96;
	// end inline asm
	// begin inline asm
	lop3.b32 %r6100, %r6102, %r6004, %r6072, 0x96; lop3.b32 %r6101, %r6105, %r6005, %r6073, 0x96;
	// end inline asm
	// begin inline asm
	shf.l.wrap.b32 %r6108, %r6100, %r6101, %r13892; shf.l.wrap.b32 %r6109, %r6101, %r6100, %r13892;
	// end inline asm
	// begin inline asm
	lop3.b32 %r6113, %r6115, %r6040, %r6064, 0x96; lop3.b32 %r6114, %r6118, %r6041, %r6065, 0x96;
	// end inline asm
	// begin inline asm
	shf.l.wrap.b32 %r6121, %r6114, %r6113, %r13325; shf.l.wrap.b32 %r6122, %r6113, %r6114, %r13325;
	// end inline asm
	// begin inline asm
	lop3.b32 %r6126, %r6128, %r6016, %r6076, 0x96; lop3.b32 %r6127, %r6131, %r6017, %r6077, 0x96;
	// end inline asm
	// begin inline asm
	shf.l.wrap.b32 %r6134, %r6126, %r6127, %r13338; shf.l.wrap.b32 %r6135, %r6127, %r6126, %r13338;
	// end inline asm
	// begin inline asm
	lop3.b32 %r6139, %r6141, %r6040, %r6064, 0x96; lop3.b32 %r6140, %r6144, %r6041, %r6065, 0x96;
	// end inline asm
	// begin inline asm
	shf.l.wrap.b32 %r6147, %r6139, %r6140, %r13351; shf.l.wrap.b32 %r6148, %r6140, %r6139, %r13351;
	// end inline asm
	// begin inline asm
	lop3.b32 %r6152, %r6154, %r6052, %r6068, 0x96; lop3.b32 %r6153, %r6157, %r6053, %r6069, 0x96;
	// end inline asm
	// begin inline asm
	shf.l.wrap.b32 %r6160, %r6153, %r6152, %r13364; shf.l.wrap.b32 %r6161, %r6152, %r6153, %r13364;
	// end inline asm
	// begin inline asm
	lop3.b32 %r6165, %r6167, %r6016, %r6076, 0x96; lop3.b32 %r6166, %r6170, %r6017, %r6077, 0x96;
	// end inline asm
	// begin inline asm
	shf.l.wrap.b32 %r6173, %r6165, %r6166, %r13377; shf.l.wrap.b32 %r6174, %r6166, %r6165, %r13377;
	// end inline asm
	// begin inline asm
	lop3.b32 %r6178, %r6180, %r6016, %r6076, 0x96; lop3.b32 %r6179, %r6183, %r6017, %r6077, 0x96;
	// end inline asm
	// begin inline asm
	shf.l.wrap.b32 %r6186, %r6178, %r6179, %r13909; shf.l.wrap.b32 %r6187, %r6179, %r6178, %r13909;
	// end inline asm
	// begin inline asm
	lop3.b32 %r6191, %r6193, %r6028, %r6080, 0x96; lop3.b32 %r6192, %r6196, %r6029, %r6081, 0x96;
	// end inline asm
	// begin inline asm
	shf.l.wrap.b32 %r6199, %r6192, %r6191, %r13403; shf.l.wrap.b32 %r6200, %r6191, %r6192, %r13403;
	// end inline asm
	// begin inline asm
	lop3.b32 %r6204, %r6206, %r6040, %r6064, 0x96; lop3.b32 %r6205, %r6209, %r6041, %r6065, 0x96;
	// end inline asm
	// begin inline asm
	shf.l.wrap.b32 %r6212, %r6205, %r6204, %r13416; shf.l.wrap.b32 %r6213, %r6204, %r6205, %r13416;
	// end inline asm
	// begin inline asm
	lop3.b32 %r6217, %r6219, %r6028, %r6080, 0x96; lop3.b32 %r6218, %r6222, %r6029, %r6081, 0x96;
	// end inline asm
	// begin inline asm
	shf.l.wrap.b32 %r6225, %r6217, %r6218, %r13429; shf.l.wrap.b32 %r6226, %r6218, %r6217, %r13429;
	// end inline asm
	// begin inline asm
	lop3.b32 %r6230, %r6232, %r6052, %r6068, 0x96; lop3.b32 %r6231, %r6235, %r6053, %r6069, 0x96;
	// end inline asm
	// begin inline asm
	shf.l.wrap.b32 %r6238, %r6230, %r6231, %r13442; shf.l.wrap.b32 %r6239, %r6231, %r6230, %r13442;
	// end inline asm
	// begin inline asm
	lop3.b32 %r6243, %r6245, %r6040, %r6064, 0x96; lop3.b32 %r6244, %r6248, %r6041, %r6065, 0x96;
	// end inline asm
	// begin inline asm
	shf.l.wrap.b32 %r6251, %r6244, %r6243, %r13455; shf.l.wrap.b32 %r6252, %r6243, %r6244, %r13455;
	// end inline asm
	// begin inline asm
	lop3.b32 %r6256, %r6258, %r6040, %r6064, 0x96; lop3.b32 %r6257, %r6261, %r6041, %r6065, 0x96;
	// end inline asm
	// begin inline asm
	shf.l.wrap.b32 %r6264, %r6257, %r6256, %r13468; shf.l.wrap.b32 %r6265, %r6256, %r6257, %r13468;
	// end inline asm
	// begin inline asm
	lop3.b32 %r6269, %r6271, %r6004, %r6072, 0x96; lop3.b32 %r6270, %r6274, %r6005, %r6073, 0x96;
	// end inline asm
	// begin inline asm
	shf.l.wrap.b32 %r6277, %r6270, %r6269, %r13481; shf.l.wrap.b32 %r6278, %r6269, %r6270, %r13481;
	// end inline asm
	// begin inline asm
	lop3.b32 %r6282, %r6284, %r6028, %r6080, 0x96; lop3.b32 %r6283, %r6287, %r6029, %r6081, 0x96;
	// end inline asm
	// begin inline asm
	shf.l.wrap.b32 %r6290, %r6282, %r6283, %r13494; shf.l.wrap.b32 %r6291, %r6283, %r6282, %r13494;
	// end inline asm
	// begin inline asm
	lop3.b32 %r6295, %r6297, %r6004, %r6072, 0x96; lop3.b32 %r6296, %r6300, %r6005, %r6073, 0x96;
	// end inline asm
	// begin inline asm
	shf.l.wrap.b32 %r6303, %r6295, %r6296, %r13507; shf.l.wrap.b32 %r6304, %r6296, %r6295, %r13507;
	// end inline asm
	// begin inline asm
	lop3.b32 %r6308, %r6310, %r6052, %r6068, 0x96; lop3.b32 %r6309, %r6313, %r6053, %r6069, 0x96;
	// end inline asm
	// begin inline asm
	shf.l.wrap.b32 %r6316, %r6308, %r6309, %r13520; shf.l.wrap.b32 %r6317, %r6309, %r6308, %r13520;
	// end inline asm
	// begin inline asm
	lop3.b32 %r6321, %r6323, %r6028, %r6080, 0x96; lop3.b32 %r6322, %r6326, %r6029, %r6081, 0x96;
	// end inline asm
	// begin inline asm
	shf.l.wrap.b32 %r6329, %r6322, %r6321, %r13533; shf.l.wrap.b32 %r6330, %r6321, %r6322, %r13533;
	// end inline asm
	// begin inline asm
	lop3.b32 %r6334, %r6336, %r6028, %r6080, 0x96; lop3.b32 %r6335, %r6339, %r6029, %r6081, 0x96;
	// end inline asm
	// begin inline asm
	shf.l.wrap.b32 %r6342, %r6335, %r6334, %r13546; shf.l.wrap.b32 %r6343, %r6334, %r6335, %r13546;
	// end inline asm
	// begin inline asm
	lop3.b32 %r6347, %r6349, %r6016, %r6076, 0x96; lop3.b32 %r6348, %r6352, %r6017, %r6077, 0x96;
	// end inline asm
	// begin inline asm
	shf.l.wrap.b32 %r6355, %r6348, %r6347, %r13559; shf.l.wrap.b32 %r6356, %r6347, %r6348, %r13559;
	// end inline asm
	// begin inline asm
	lop3.b32 %r6360, %r6362, %r6004, %r6072, 0x96; lop3.b32 %r6361, %r6365, %r6005, %r6073, 0x96;
	// end inline asm
	// begin inline asm
	shf.l.wrap.b32 %r6368, %r6361, %r6360, %r13572; shf.l.wrap.b32 %r6369, %r6360, %r6361, %r13572;
	// end inline asm
	// begin inline asm
	lop3.b32 %r6373, %r6375, %r6016, %r6076, 0x96; lop3.b32 %r6374, %r6378, %r6017, %r6077, 0x96;
	// end inline asm
	// begin inline asm
	shf.l.wrap.b32 %r6381, %r6374, %r6373, %r13585; shf.l.wrap.b32 %r6382, %r6373, %r6374, %r13585;
	// end inline asm
	// begin inline asm
	lop3.b32 %r6386, %r6388, %r6052, %r6068, 0x96; lop3.b32 %r6387, %r6391, %r6053, %r6069, 0x96;
	// end inline asm
	// begin inline asm
	shf.l.wrap.b32 %r6394, %r6387, %r6386, %r13598; shf.l.wrap.b32 %r6395, %r6386, %r6387, %r13598;
	// end inline asm
	// begin inline asm
	shf.l.wrap.b32 %r6399, %r6085, %r6084, %r13603; shf.l.wrap.b32 %r6400, %r6084, %r6085, %r13603;
	// end inline asm
	// begin inline asm
	lop3.b32 %r6404, %r6092, %r6108, %r6186, 0xD2; lop3.b32 %r6405, %r6093, %r6109, %r6187, 0xD2;
	// end inline asm
	// begin inline asm
	lop3.b32 %r6412, %r6108, %r6186, %r6342, 0xD2; lop3.b32 %r6413, %r6109, %r6187, %r6343, 0xD2;
	// end inline asm
	// begin inline asm
	lop3.b32 %r6420, %r6186, %r6342, %r6264, 0xD2; lop3.b32 %r6421, %r6187, %r6343, %r6265, 0xD2;
	// end inline asm
	// begin inline asm
	lop3.b32 %r6428, %r6342, %r6264, %r6092, 0xD2; lop3.b32 %r6429, %r6343, %r6265, %r6093, 0xD2;
	// end inline asm
	// begin inline asm
	lop3.b32 %r6436, %r6264, %r6092, %r6108, 0xD2; lop3.b32 %r6437, %r6265, %r6093, %r6109, 0xD2;
	// end inline asm
	// begin inline asm
	lop3.b32 %r6444, %r6329, %r6121, %r6394, 0xD2; lop3.b32 %r6445, %r6330, %r6122, %r6395, 0xD2;
	// end inline asm
	// begin inline asm
	lop3.b32 %r6452, %r6121, %r6394, %r6303, 0xD2; lop3.b32 %r6453, %r6122, %r6395, %r6304, 0xD2;
	// end inline asm
	// begin inline asm
	lop3.b32 %r6460, %r6394, %r6303, %r6134, 0xD2; lop3.b32 %r6461, %r6395, %r6304, %r6135, 0xD2;
	// end inline asm
	// begin inline asm
	lop3.b32 %r6468, %r6303, %r6134, %r6329, 0xD2; lop3.b32 %r6469, %r6304, %r6135, %r6330, 0xD2;
	// end inline asm
	// begin inline asm
	lop3.b32 %r6476, %r6134, %r6329, %r6121, 0xD2; lop3.b32 %r6477, %r6135, %r6330, %r6122, 0xD2;
	// end inline asm
	// begin inline asm
	lop3.b32 %r6484, %r6399, %r6381, %r6199, 0xD2; lop3.b32 %r6485, %r6400, %r6382, %r6200, 0xD2;
	// end inline asm
	// begin inline asm
	lop3.b32 %r6492, %r6381, %r6199, %r6212, 0xD2; lop3.b32 %r6493, %r6382, %r6200, %r6213, 0xD2;
	// end inline asm
	// begin inline asm
	lop3.b32 %r6500, %r6199, %r6212, %r6160, 0xD2; lop3.b32 %r6501, %r6200, %r6213, %r6161, 0xD2;
	// end inline asm
	// begin inline asm
	lop3.b32 %r6508, %r6212, %r6160, %r6399, 0xD2; lop3.b32 %r6509, %r6213, %r6161, %r6400, 0xD2;
	// end inline asm
	// begin inline asm
	lop3.b32 %r6516, %r6160, %r6399, %r6381, 0xD2; lop3.b32 %r6517, %r6161, %r6400, %r6382, 0xD2;
	// end inline asm
	// begin inline asm
	lop3.b32 %r6524, %r6251, %r6316, %r6368, 0xD2; lop3.b32 %r6525, %r6252, %r6317, %r6369, 0xD2;
	// end inline asm
	// begin inline asm
	lop3.b32 %r6532, %r6316, %r6368, %r6355, 0xD2; lop3.b32 %r6533, %r6317, %r6369, %r6356, 0xD2;
	// end inline asm
	// begin inline asm
	lop3.b32 %r6540, %r6368, %r6355, %r6225, 0xD2; lop3.b32 %r6541, %r6369, %r6356, %r6226, 0xD2;
	// end inline asm
	// begin inline asm
	lop3.b32 %r6548, %r6355, %r6225, %r6251, 0xD2; lop3.b32 %r6549, %r6356, %r6226, %r6252, 0xD2;
	// end inline asm
	// begin inline asm
	lop3.b32 %r6556, %r6225, %r6251, %r6316, 0xD2; lop3.b32 %r6557, %r6226, %r6252, %r6317, 0xD2;
	// end inline asm
	// begin inline asm
	lop3.b32 %r6564, %r6173, %r6290, %r6147, 0xD2; lop3.b32 %r6565, %r6174, %r6291, %r6148, 0xD2;
	// end inline asm
	// begin inline asm
	lop3.b32 %r6572, %r6290, %r6147, %r6238, 0xD2; lop3.b32 %r6573, %r6291, %r6148, %r6239, 0xD2;
	// end inline asm
	// begin inline asm
	lop3.b32 %r6580, %r6147, %r6238, %r6277, 0xD2; lop3.b32 %r6581, %r6148, %r6239, %r6278, 0xD2;
	// end inline asm
	// begin inline asm
	lop3.b32 %r6588, %r6238, %r6277, %r6173, 0xD2; lop3.b32 %r6589, %r6239, %r6278, %r6174, 0xD2;
	// end inline asm
	// begin inline asm
	lop3.b32 %r6596, %r6277, %r6173, %r6290, 0xD2; lop3.b32 %r6597, %r6278, %r6174, %r6291, 0xD2;
	// end inline asm
	ld.const.u32 	%r16970, [rc_x+40];
	xor.b32  	%r16971, %r16970, %r6404;
	ld.const.u32 	%r16972, [rc_y+40];
	xor.b32  	%r16973, %r16972, %r6405;
	shr.u32 	%r16974, %r16973, 2;
	and.b32  	%r16975, %r13921, %r16974;
	and.b32  	%r16976, %r13922, %r16973;
	or.b32  	%r16977, %r16976, %r16975;
	shf.l.wrap.b32 	%r16978, %r16971, %r16973, 2;
	and.b32  	%r16979, %r13923, %r16978;
	or.b32  	%r6697, %r16977, %r16979;
	shf.l.wrap.b32 	%r16980, %r16971, %r16973, 30;
	and.b32  	%r16981, %r13925, %r16980;
	and.b32  	%r16982, %r13927, %r16971;
	or.b32  	%r16983, %r16982, %r16981;
	shl.b32 	%r16984, %r16971, 2;
	and.b32  	%r16985, %r13929, %r16984;
	or.b32  	%r6694, %r16983, %r16985;
	shr.u32 	%r16986, %r6413, 2;
	and.b32  	%r16987, %r13921, %r16986;
	and.b32  	%r16988, %r13922, %r6413;
	or.b32  	%r16989, %r16988, %r16987;
	shf.l.wrap.b32 	%r16990, %r6412, %r6413, 2;
	and.b32  	%r16991, %r13923, %r16990;
	or.b32  	%r6689, %r16989, %r16991;
	shf.l.wrap.b32 	%r16992, %r6412, %r6413, 30;
	and.b32  	%r16993, %r13925, %r16992;
	and.b32  	%r16994, %r13927, %r6412;
	or.b32  	%r16995, %r16994, %r16993;
	shl.b32 	%r16996, %r6412, 2;
	and.b32  	%r16997, %r13929, %r16996;
	or.b32  	%r6686, %r16995, %r16997;
	shr.u32 	%r16998, %r6421, 2;
	and.b32  	%r16999, %r13921, %r16998;
	and.b32  	%r17000, %r13922, %r6421;
	or.b32  	%r17001, %r17000, %r16999;
	shf.l.wrap.b32 	%r17002, %r6420, %r6421, 2;
	and.b32  	%r17003, %r13923, %r17002;
	or.b32  	%r6770, %r17001, %r17003;
	shf.l.wrap.b32 	%r17004, %r6420, %r6421, 30;
	and.b32  	%r17005, %r13925, %r17004;
	and.b32  	%r17006, %r13927, %r6420;
	or.b32  	%r17007, %r17006, %r17005;
	shl.b32 	%r17008, %r6420, 2;
	and.b32  	%r17009, %r13929, %r17008;
	or.b32  	%r6767, %r17007, %r17009;
	shr.u32 	%r17010, %r6429, 2;
	and.b32  	%r17011, %r13921, %r17010;
	and.b32  	%r17012, %r13922, %r6429;
	or.b32  	%r17013, %r17012, %r17011;
	shf.l.wrap.b32 	%r17014, %r6428, %r6429, 2;
	and.b32  	%r17015, %r13923, %r17014;
	or.b32  	%r6926, %r17013, %r17015;
	shf.l.wrap.b32 	%r17016, %r6428, %r6429, 30;
	and.b32  	%r17017, %r13925, %r17016;
	and.b32  	%r17018, %r13927, %r6428;
	or.b32  	%r17019, %r17018, %r17017;
	shl.b32 	%r17020, %r6428, 2;
	and.b32  	%r17021, %r13929, %r17020;
	or.b32  	%r6923, %r17019, %r17021;
	shr.u32 	%r17022, %r6437, 2;
	and.b32  	%r17023, %r13921, %r17022;
	and.b32  	%r17024, %r13922, %r6437;
	or.b32  	%r17025, %r17024, %r17023;
	shf.l.wrap.b32 	%r17026, %r6436, %r6437, 2;
	and.b32  	%r17027, %r13923, %r17026;
	or.b32  	%r6848, %r17025, %r17027;
	shf.l.wrap.b32 	%r17028, %r6436, %r6437, 30;
	and.b32  	%r17029, %r13925, %r17028;
	and.b32  	%r17030, %r13927, %r6436;
	or.b32  	%r17031, %r17030, %r17029;
	shl.b32 	%r17032, %r6436, 2;
	and.b32  	%r17033, %r13929, %r17032;
	or.b32  	%r6845, %r17031, %r17033;
	shr.u32 	%r17034, %r6445, 2;
	and.b32  	%r17035, %r13921, %r17034;
	and.b32  	%r17036, %r13922, %r6445;
	or.b32  	%r17037, %r17036, %r17035;
	shf.l.wrap.b32 	%r17038, %r6444, %r6445, 2;
	and.b32  	%r17039, %r13923, %r17038;
	or.b32  	%r6913, %r17037, %r17039;
	shf.l.wrap.b32 	%r17040, %r6444, %r6445, 30;
	and.b32  	%r17041, %r13925, %r17040;
	and.b32  	%r17042, %r13927, %r6444;
	or.b32  	%r17043, %r17042, %r17041;
	shl.b32 	%r17044, %r6444, 2;
	and.b32  	%r17045, %r13929, %r17044;
	or.b32  	%r6910, %r17043, %r17045;
	shr.u32 	%r17046, %r6453, 2;
	and.b32  	%r17047, %r13921, %r17046;
	and.b32  	%r17048, %r13922, %r6453;
	or.b32  	%r17049, %r17048, %r17047;
	shf.l.wrap.b32 	%r17050, %r6452, %r6453, 2;
	and.b32  	%r17051, %r13923, %r17050;
	or.b32  	%r6705, %r17049, %r17051;
	shf.l.wrap.b32 	%r17052, %r6452, %r6453, 30;
	and.b32  	%r17053, %r13925, %r17052;
	and.b32  	%r17054, %r13927, %r6452;
	or.b32  	%r17055, %r17054, %r17053;
	shl.b32 	%r17056, %r6452, 2;
	and.b32  	%r17057, %r13929, %r17056;
	or.b32  	%r6702, %r17055, %r17057;
	shr.u32 	%r17058, %r6461, 2;
	and.b32  	%r17059, %r13921, %r17058;
	and.b32  	%r17060, %r13922, %r6461;
	or.b32  	%r17061, %r17060, %r17059;
	shf.l.wrap.b32 	%r17062, %r6460, %r6461, 2;
	and.b32  	%r17063, %r13923, %r17062;
	or.b32  	%r6978, %r17061, %r17063;
	shf.l.wrap.b32 	%r17064, %r6460, %r6461, 30;
	and.b32  	%r17065, %r13925, %r17064;
	and.b32  	%r17066, %r13927, %r6460;
	or.b32  	%r17067, %r17066, %r17065;
	shl.b32 	%r17068, %r6460, 2;
	and.b32  	%r17069, %r13929, %r17068;
	or.b32  	%r6975, %r17067, %r17069;
	shr.u32 	%r17070, %r6469, 2;
	and.b32  	%r17071, %r13921, %r17070;
	and.b32  	%r17072, %r13922, %r6469;
	or.b32  	%r17073, %r17072, %r17071;
	shf.l.wrap.b32 	%r17074, %r6468, %r6469, 2;
	and.b32  	%r17075, %r13923, %r17074;
	or.b32  	%r6887, %r17073, %r17075;
	shf.l.wrap.b32 	%r17076, %r6468, %r6469, 30;
	and.b32  	%r17077, %r13925, %r17076;
	and.b32  	%r17078, %r13927, %r6468;
	or.b32  	%r17079, %r17078, %r17077;
	shl.b32 	%r17080, %r6468, 2;
	and.b32  	%r17081, %r13929, %r17080;
	or.b32  	%r6884, %r17079, %r17081;
	shr.u32 	%r17082, %r6477, 2;
	and.b32  	%r17083, %r13921, %r17082;
	and.b32  	%r17084, %r13922, %r6477;
	or.b32  	%r17085, %r17084, %r17083;
	shf.l.wrap.b32 	%r17086, %r6476, %r6477, 2;
	and.b32  	%r17087, %r13923, %r17086;
	or.b32  	%r6718, %r17085, %r17087;
	shf.l.wrap.b32 	%r17088, %r6476, %r6477, 30;
	and.b32  	%r17089, %r13925, %r17088;
	and.b32  	%r17090, %r13927, %r6476;
	or.b32  	%r17091, %r17090, %r17089;
	shl.b32 	%r17092, %r6476, 2;
	and.b32  	%r17093, %r13929, %r17092;
	or.b32  	%r6715, %r17091, %r17093;
	shr.u32 	%r17094, %r6485, 2;
	and.b32  	%r17095, %r13921, %r17094;
	and.b32  	%r17096, %r13922, %r6485;
	or.b32  	%r17097, %r17096, %r17095;
	shf.l.wrap.b32 	%r17098, %r6484, %r6485, 2;
	and.b32  	%r17099, %r13923, %r17098;
	or.b32  	%r6991, %r17097, %r17099;
	shf.l.wrap.b32 	%r17100, %r6484, %r6485, 30;
	and.b32  	%r17101, %r13925, %r17100;
	and.b32  	%r17102, %r13927, %r6484;
	or.b32  	%r17103, %r17102, %r17101;
	shl.b32 	%r17104, %r6484, 2;
	and.b32  	%r17105, %r13929, %r17104;
	or.b32  	%r6988, %r17103, %r17105;
	shr.u32 	%r17106, %r6493, 2;
	and.b32  	%r17107, %r13921, %r17106;
	and.b32  	%r17108, %r13922, %r6493;
	or.b32  	%r17109, %r17108, %r17107;
	shf.l.wrap.b32 	%r17110, %r6492, %r6493, 2;
	and.b32  	%r17111, %r13923, %r17110;
	or.b32  	%r6965, %r17109, %r17111;
	shf.l.wrap.b32 	%r17112, %r6492, %r6493, 30;
	and.b32  	%r17113, %r13925, %r17112;
	and.b32  	%r17114, %r13927, %r6492;
	or.b32  	%r17115, %r17114, %r17113;
	shl.b32 	%r17116, %r6492, 2;
	and.b32  	%r17117, %r13929, %r17116;
	or.b32  	%r6962, %r17115, %r17117;
	shr.u32 	%r17118, %r6501, 2;
	and.b32  	%r17119, %r13921, %r17118;
	and.b32  	%r17120, %r13922, %r6501;
	or.b32  	%r17121, %r17120, %r17119;
	shf.l.wrap.b32 	%r17122, %r6500, %r6501, 2;
	and.b32  	%r17123, %r13923, %r17122;
	or.b32  	%r6783, %r17121, %r17123;
	shf.l.wrap.b32 	%r17124, %r6500, %r6501, 30;
	and.b32  	%r17125, %r13925, %r17124;
	and.b32  	%r17126, %r13927, %r6500;
	or.b32  	%r17127, %r17126, %r17125;
	shl.b32 	%r17128, %r6500, 2;
	and.b32  	%r17129, %r13929, %r17128;
	or.b32  	%r6780, %r17127, %r17129;
	shr.u32 	%r17130, %r6509, 2;
	and.b32  	%r17131, %r13921, %r17130;
	and.b32  	%r17132, %r13922, %r6509;
	or.b32  	%r17133, %r17132, %r17131;
	shf.l.wrap.b32 	%r17134, %r6508, %r6509, 2;
	and.b32  	%r17135, %r13923, %r17134;
	or.b32  	%r6796, %r17133, %r17135;
	shf.l.wrap.b32 	%r17136, %r6508, %r6509, 30;
	and.b32  	%r17137, %r13925, %r17136;
	and.b32  	%r17138, %r13927, %r6508;
	or.b32  	%r17139, %r17138, %r17137;
	shl.b32 	%r17140, %r6508, 2;
	and.b32  	%r17141, %r13929, %r17140;
	or.b32  	%r6793, %r17139, %r17141;
	shr.u32 	%r17142, %r6517, 2;
	and.b32  	%r17143, %r13921, %r17142;
	and.b32  	%r17144, %r13922, %r6517;
	or.b32  	%r17145, %r17144, %r17143;
	shf.l.wrap.b32 	%r17146, %r6516, %r6517, 2;
	and.b32  	%r17147, %r13923, %r17146;
	or.b32  	%r6744, %r17145, %r17147;
	shf.l.wrap.b32 	%r17148, %r6516, %r6517, 30;
	and.b32  	%r17149, %r13925, %r17148;
	and.b32  	%r17150, %r13927, %r6516;
	or.b32  	%r17151, %r17150, %r17149;
	shl.b32 	%r17152, %r6516, 2;
	and.b32  	%r17153, %r13929, %r17152;
	or.b32  	%r6741, %r17151, %r17153;
	shr.u32 	%r17154, %r6525, 2;
	and.b32  	%r17155, %r13921, %r17154;
	and.b32  	%r17156, %r13922, %r6525;
	or.b32  	%r17157, %r17156, %r17155;
	shf.l.wrap.b32 	%r17158, %r6524, %r6525, 2;
	and.b32  	%r17159, %r13923, %r17158;
	or.b32  	%r6835, %r17157, %r17159;
	shf.l.wrap.b32 	%r17160, %r6524, %r6525, 30;
	and.b32  	%r17161, %r13925, %r17160;
	and.b32  	%r17162, %r13927, %r6524;
	or.b32  	%r17163, %r17162, %r17161;
	shl.b32 	%r17164, %r6524, 2;
	and.b32  	%r17165, %r13929, %r17164;
	or.b32  	%r6832, %r17163, %r17165;
	shr.u32 	%r17166, %r6533, 2;
	and.b32  	%r17167, %r13921, %r17166;
	and.b32  	%r17168, %r13922, %r6533;
	or.b32  	%r17169, %r17168, %r17167;
	shf.l.wrap.b32 	%r17170, %r6532, %r6533, 2;
	and.b32  	%r17171, %r13923, %r17170;
	or.b32  	%r6900, %r17169, %r17171;
	shf.l.wrap.b32 	%r17172, %r6532, %r6533, 30;
	and.b32  	%r17173, %r13925, %r17172;
	and.b32  	%r17174, %r13927, %r6532;
	or.b32  	%r17175, %r17174, %r17173;
	shl.b32 	%r17176, %r6532, 2;
	and.b32  	%r17177, %r13929, %r17176;
	or.b32  	%r6897, %r17175, %r17177;
	shr.u32 	%r17178, %r6541, 2;
	and.b32  	%r17179, %r13921, %r17178;
	and.b32  	%r17180, %r13922, %r6541;
	or.b32  	%r17181, %r17180, %r17179;
	shf.l.wrap.b32 	%r17182, %r6540, %r6541, 2;
	and.b32  	%r17183, %r13923, %r17182;
	or.b32  	%r6952, %r17181, %r17183;
	shf.l.wrap.b32 	%r17184, %r6540, %r6541, 30;
	and.b32  	%r17185, %r13925, %r17184;
	and.b32  	%r17186, %r13927, %r6540;
	or.b32  	%r17187, %r17186, %r17185;
	shl.b32 	%r17188, %r6540, 2;
	and.b32  	%r17189, %r13929, %r17188;
	or.b32  	%r6949, %r17187, %r17189;
	shr.u32 	%r17190, %r6549, 2;
	and.b32  	%r17191, %r13921, %r17190;
	and.b32  	%r17192, %r13922, %r6549;
	or.b32  	%r17193, %r17192, %r17191;
	shf.l.wrap.b32 	%r17194, %r6548, %r6549, 2;
	and.b32  	%r17195, %r13923, %r17194;
	or.b32  	%r6939, %r17193, %r17195;
	shf.l.wrap.b32 	%r17196, %r6548, %r6549, 30;
	and.b32  	%r17197, %r13925, %r17196;
	and.b32  	%r17198, %r13927, %r6548;
	or.b32  	%r17199, %r17198, %r17197;
	shl.b32 	%r17200, %r6548, 2;
	and.b32  	%r17201, %r13929, %r17200;
	or.b32  	%r6936, %r17199, %r17201;
	shr.u32 	%r17202, %r6557, 2;
	and.b32  	%r17203, %r13921, %r17202;
	and.b32  	%r17204, %r13922, %r6557;
	or.b32  	%r17205, %r17204, %r17203;
	shf.l.wrap.b32 	%r17206, %r6556, %r6557, 2;
	and.b32  	%r17207, %r13923, %r17206;
	or.b32  	%r6809, %r17205, %r17207;
	shf.l.wrap.b32 	%r17208, %r6556, %r6557, 30;
	and.b32  	%r17209, %r13925, %r17208;
	and.b32  	%r17210, %r13927, %r6556;
	or.b32  	%r17211, %r17210, %r17209;
	shl.b32 	%r17212, %r6556, 2;
	and.b32  	%r17213, %r13929, %r17212;
	or.b32  	%r6806, %r17211, %r17213;
	shr.u32 	%r17214, %r6565, 2;
	and.b32  	%r17215, %r13921, %r17214;
	and.b32  	%r17216, %r13922, %r6565;
	or.b32  	%r17217, %r17216, %r17215;
	shf.l.wrap.b32 	%r17218, %r6564, %r6565, 2;
	and.b32  	%r17219, %r13923, %r17218;
	or.b32  	%r6757, %r17217, %r17219;
	shf.l.wrap.b32 	%r17220, %r6564, %r6565, 30;
	and.b32  	%r17221, %r13925, %r17220;
	and.b32  	%r17222, %r13927, %r6564;
	or.b32  	%r17223, %r17222, %r17221;
	shl.b32 	%r17224, %r6564, 2;
	and.b32  	%r17225, %r13929, %r17224;
	or.b32  	%r6754, %r17223, %r17225;
	shr.u32 	%r17226, %r6573, 2;
	and.b32  	%r17227, %r13921, %r17226;
	and.b32  	%r17228, %r13922, %r6573;
	or.b32  	%r17229, %r17228, %r17227;
	shf.l.wrap.b32 	%r17230, %r6572, %r6573, 2;
	and.b32  	%r17231, %r13923, %r17230;
	or.b32  	%r6874, %r17229, %r17231;
	shf.l.wrap.b32 	%r17232, %r6572, %r6573, 30;
	and.b32  	%r17233, %r13925, %r17232;
	and.b32  	%r17234, %r13927, %r6572;
	or.b32  	%r17235, %r17234, %r17233;
	shl.b32 	%r17236, %r6572, 2;
	and.b32  	%r17237, %r13929, %r17236;
	or.b32  	%r6871, %r17235, %r17237;
	shr.u32 	%r17238, %r6581, 2;
	and.b32  	%r17239, %r13921, %r17238;
	and.b32  	%r17240, %r13922, %r6581;
	or.b32  	%r17241, %r17240, %r17239;
	shf.l.wrap.b32 	%r17242, %r6580, %r6581, 2;
	and.b32  	%r17243, %r13923, %r17242;
	or.b32  	%r6731, %r17241, %r17243;
	shf.l.wrap.b32 	%r17244, %r6580, %r6581, 30;
	and.b32  	%r17245, %r13925, %r17244;
	and.b32  	%r17246, %r13927, %r6580;
	or.b32  	%r17247, %r17246, %r17245;
	shl.b32 	%r17248, %r6580, 2;
	and.b32  	%r17249, %r13929, %r17248;
	or.b32  	%r6728, %r17247, %r17249;
	shr.u32 	%r17250, %r6589, 2;
	and.b32  	%r17251, %r13921, %r17250;
	and.b32  	%r17252, %r13922, %r6589;
	or.b32  	%r17253, %r17252, %r17251;
	shf.l.wrap.b32 	%r17254, %r6588, %r6589, 2;
	and.b32  	%r17255, %r13923, %r17254;
	or.b32  	%r6822, %r17253, %r17255;
	shf.l.wrap.b32 	%r17256, %r6588, %r6589, 30;
	and.b32  	%r17257, %r13925, %r17256;
	and.b32  	%r17258, %r13927, %r6588;
	or.b32  	%r17259, %r17258, %r17257;
	shl.b32 	%r17260, %r6588, 2;
	and.b32  	%r17261, %r13929, %r17260;
	or.b32  	%r6819, %r17259, %r17261;
	shr.u32 	%r17262, %r6597, 2;
	and.b32  	%r17263, %r13921, %r17262;
	and.b32  	%r17264, %r13922, %r6597;
	or.b32  	%r17265, %r17264, %r17263;
	shf.l.wrap.b32 	%r17266, %r6596, %r6597, 2;
	and.b32  	%r17267, %r13923, %r17266;
	or.b32  	%r6861, %r17265, %r17267;
	shf.l.wrap.b32 	%r17268, %r6596, %r6597, 30;
	and.b32  	%r17269, %r13925, %r17268;
	and.b32  	%r17270, %r13927, %r6596;
	or.b32  	%r17271, %r17270, %r17269;
	shl.b32 	%r17272, %r6596, 2;
	and.b32  	%r17273, %r13929, %r17272;
	or.b32  	%r6858, %r17271, %r17273;
	// begin inline asm
	lop3.b32 %r6604, %r6694, %r6910, %r6988, 0x96; lop3.b32 %r6604, %r6604, %r6832, %r6754, 0x96; lop3.b32 %r6605, %r6697, %r6913, %r6991, 0x96; lop3.b32 %r6605, %r6605, %r6835, %r6757, 0x96;
	// end inline asm
	// begin inline asm
	lop3.b32 %r6616, %r6686, %r6702, %r6962, 0x96; lop3.b32 %r6616, %r6616, %r6897, %r6871, 0x96; lop3.b32 %r6617, %r6689, %r6705, %r6965, 0x96; lop3.b32 %r6617, %r6617, %r6900, %r6874, 0x96;
	// end inline asm
	// begin inline asm
	lop3.b32 %r6628, %r6767, %r6975, %r6780, 0x96; lop3.b32 %r6628, %r6628, %r6949, %r6728, 0x96; lop3.b32 %r6629, %r6770, %r6978, %r6783, 0x96; lop3.b32 %r6629, %r6629, %r6952, %r6731, 0x96;
	// end inline asm
	// begin inline asm
	lop3.b32 %r6640, %r6923, %r6884, %r6793, 0x96; lop3.b32 %r6640, %r6640, %r6936, %r6819, 0x96; lop3.b32 %r6641, %r6926, %r6887, %r6796, 0x96; lop3.b32 %r6641, %r6641, %r6939, %r6822, 0x96;
	// end inline asm
	// begin inline asm
	lop3.b32 %r6652, %r6845, %r6715, %r6741, 0x96; lop3.b32 %r6652, %r6652, %r6806, %r6858, 0x96; lop3.b32 %r6653, %r6848, %r6718, %r6744, 0x96; lop3.b32 %r6653, %r6653, %r6809, %r6861, 0x96;
	// end inline asm
	// begin inline asm
	shf.l.wrap.b32 %r6664, %r6605, %r6604, 1; shf.l.wrap.b32 %r6665, %r6604, %r6605, 1;
	// end inline asm
	// begin inline asm
	shf.l.wrap.b32 %r6668, %r6617, %r6616, 1; shf.l.wrap.b32 %r6669, %r6616, %r6617, 1;
	// end inline asm
	// begin inline asm
	shf.l.wrap.b32 %r6672, %r6629, %r6628, 1; shf.l.wrap.b32 %r6673, %r6628, %r6629, 1;
	// end inline asm
	// begin inline asm
	shf.l.wrap.b32 %r6676, %r6641, %r6640, 1; shf.l.wrap.b32 %r6677, %r6640, %r6641, 1;
	// end inline asm
	// begin inline asm
	shf.l.wrap.b32 %r6680, %r6653, %r6652, 1; shf.l.wrap.b32 %r6681, %r6652, %r6653, 1;
	// end inline asm
	// begin inline asm
	lop3.b32 %r6684, %r6686, %r6604, %r6672, 0x96; lop3.b32 %r6685, %r6689, %r6605, %r6673, 0x96;
	// end inline asm
	// begin inline asm
	lop3.b32 %r6692, %r6694, %r6652, %r6668, 0x96; lop3.b32 %r6693, %r6697, %r6653, %r6669, 0x96;
	// end inline asm
	// begin inline asm
	lop3.b32 %r6700, %r6702, %r6604, %r6672, 0x96; lop3.b32 %r6701, %r6705, %r6605, %r6673, 0x96;
	// end inline asm
	// begin inline asm
	shf.l.wrap.b32 %r6708, %r6700, %r6701, %r13892; shf.l.wrap.b32 %r6709, %r6701, %r6700, %r13892;
	// end inline asm
	// begin inline asm
	lop3.b32 %r6713, %r6715, %r6640, %r6664, 0x96; lop3.b32 %r6714, %r6718, %r6641, %r6665, 0x96;
	// end inline asm
	// begin inline asm
	shf.l.wrap.b32 %r6721, %r6714, %r6713, %r13325; shf.l.wrap.b32 %r6722, %r6713, %r6714, %r13325;
	// end inline asm
	// begin inline asm
	lop3.b32 %r6726, %r6728, %r6616, %r6676, 0x96; lop3.b32 %r6727, %r6731, %r6617, %r6677, 0x96;
	// end inline asm
	// begin inline asm
	shf.l.wrap.b32 %r6734, %r6726, %r6727, %r13338; shf.l.wrap.b32 %r6735, %r6727, %r6726, %r13338;
	// end inline asm
	// begin inline asm
	lop3.b32 %r6739, %r6741, %r6640, %r6664, 0x96; lop3.b32 %r6740, %r6744, %r6641, %r6665, 0x96;
	// end inline asm
	// begin inline asm
	shf.l.wrap.b32 %r6747, %r6739, %r6740, %r13351; shf.l.wrap.b32 %r6748, %r6740, %r6739, %r13351;
	// end inline asm
	// begin inline asm
	lop3.b32 %r6752, %r6754, %r6652, %r6668, 0x96; lop3.b32 %r6753, %r6757, %r6653, %r6669, 0x96;
	// end inline asm
	// begin inline asm
	shf.l.wrap.b32 %r6760, %r6753, %r6752, %r13364; shf.l.wrap.b32 %r6761, %r6752, %r6753, %r13364;
	// end inline asm
	// begin inline asm
	lop3.b32 %r6765, %r6767, %r6616, %r6676, 0x96; lop3.b32 %r6766, %r6770, %r6617, %r6677, 0x96;
	// end inline asm
	// begin inline asm
	shf.l.wrap.b32 %r6773, %r6765, %r6766, %r13377; shf.l.wrap.b32 %r6774, %r6766, %r6765, %r13377;
	// end inline asm
	// begin inline asm
	lop3.b32 %r6778, %r6780, %r6616, %r6676, 0x96; lop3.b32 %r6779, %r6783, %r6617, %r6677, 0x96;
	// end inline asm
	// begin inline asm
	shf.l.wrap.b32 %r6786, %r6778, %r6779, %r13909; shf.l.wrap.b32 %r6787, %r6779, %r6778, %r13909;
	// end inline asm
	// begin inline asm
	lop3.b32 %r6791, %r6793, %r6628, %r6680, 0x96; lop3.b32 %r6792, %r6796, %r6629, %r6681, 0x96;
	// end inline asm
	// begin inline asm
	shf.l.wrap.b32 %r6799, %r6792, %r6791, %r13403; shf.l.wrap.b32 %r6800, %r6791, %r6792, %r13403;
	// end inline asm
	// begin inline asm
	lop3.b32 %r6804, %r6806, %r6640, %r6664, 0x96; lop3.b32 %r6805, %r6809, %r6641, %r6665, 0x96;
	// end inline asm
	// begin inline asm
	shf.l.wrap.b32 %r6812, %r6805, %r6804, %r13416; shf.l.wrap.b32 %r6813, %r6804, %r6805, %r13416;
	// end inline asm
	// begin inline asm
	lop3.b32 %r6817, %r6819, %r6628, %r6680, 0x96; lop3.b32 %r6818, %r6822, %r6629, %r6681, 0x96;
	// end inline asm
	// begin inline asm
	shf.l.wrap.b32 %r6825, %r6817, %r6818, %r13429; shf.l.wrap.b32 %r6826, %r6818, %r6817, %r13429;
	// end inline asm
	// begin inline asm
	lop3.b32 %r6830, %r6832, %r6652, %r6668, 0x96; lop3.b32 %r6831, %r6835, %r6653, %r6669, 0x96;
	// end inline asm
	// begin inline asm
	shf.l.wrap.b32 %r6838, %r6830, %r6831, %r13442; shf.l.wrap.b32 %r6839, %r6831, %r6830, %r13442;
	// end inline asm
	// begin inline asm
	lop3.b32 %r6843, %r6845, %r6640, %r6664, 0x96; lop3.b32 %r6844, %r6848, %r6641, %r6665, 0x96;
	// end inline asm
	// begin inline asm
	shf.l.wrap.b32 %r6851, %r6844, %r6843, %r13455; shf.l.wrap.b32 %r6852, %r6843, %r6844, %r13455;
	// end inline asm
	// begin inline asm
	lop3.b32 %r6856, %r6858, %r6640, %r6664, 0x96; lop3.b32 %r6857, %r6861, %r6641, %r6665, 0x96;
	// end inline asm
	// begin inline asm
	shf.l.wrap.b32 %r6864, %r6857, %r6856, %r13468; shf.l.wrap.b32 %r6865, %r6856, %r6857, %r13468;
	// end inline asm
	// begin inline asm
	lop3.b32 %r6869, %r6871, %r6604, %r6672, 0x96; lop3.b32 %r6870, %r6874, %r6605, %r6673, 0x96;
	// end inline asm
	// begin inline asm
	shf.l.wrap.b32 %r6877, %r6870, %r6869, %r13481; shf.l.wrap.b32 %r6878, %r6869, %r6870, %r13481;
	// end inline asm
	// begin inline asm
	lop3.b32 %r6882, %r6884, %r6628, %r6680, 0x96; lop3.b32 %r6883, %r6887, %r6629, %r6681, 0x96;
	// end inline asm
	// begin inline asm
	shf.l.wrap.b32 %r6890, %r6882, %r6883, %r13494; shf.l.wrap.b32 %r6891, %r6883, %r6882, %r13494;
	// end inline asm
	// begin inline asm
	lop3.b32 %r6895, %r6897, %r6604, %r6672, 0x96; lop3.b32 %r6896, %r6900, %r6605, %r6673, 0x96;
	// end inline asm
	// begin inline asm
	shf.l.wrap.b32 %r6903, %r6895, %r6896, %r13507; shf.l.wrap.b32 %r6904, %r6896, %r6895, %r13507;
	// end inline asm
	// begin inline asm
	lop3.b32 %r6908, %r6910, %r6652, %r6668, 0x96; lop3.b32 %r6909, %r6913, %r6653, %r6669, 0x96;
	// end inline asm
	// begin inline asm
	shf.l.wrap.b32 %r6916, %r6908, %r6909, %r13520; shf.l.wrap.b32 %r6917, %r6909, %r6908, %r13520;
	// end inline asm
	// begin inline asm
	lop3.b32 %r6921, %r6923, %r6628, %r6680, 0x96; lop3.b32 %r6922, %r6926, %r6629, %r6681, 0x96;
	// end inline asm
	// begin inline asm
	shf.l.wrap.b32 %r6929, %r6922, %r6921, %r13533; shf.l.wrap.b32 %r6930, %r6921, %r6922, %r13533;
	// end inline asm
	// begin inline asm
	lop3.b32 %r6934, %r6936, %r6628, %r6680, 0x96; lop3.b32 %r6935, %r6939, %r6629, %r6681, 0x96;
	// end inline asm
	// begin inline asm
	shf.l.wrap.b32 %r6942, %r6935, %r6934, %r13546; shf.l.wrap.b32 %r6943, %r6934, %r6935, %r13546;
	// end inline asm
	// begin inline asm
	lop3.b32 %r6947, %r6949, %r6616, %r6676, 0x96; lop3.b32 %r6948, %r6952, %r6617, %r6677, 0x96;
	// end inline asm
	// begin inline asm
	shf.l.wrap.b32 %r6955, %r6948, %r6947, %r13559; shf.l.wrap.b32 %r6956, %r6947, %r6948, %r13559;
	// end inline asm
	// begin inline asm
	lop3.b32 %r6960, %r6962, %r6604, %r6672, 0x96; lop3.b32 %r6961, %r6965, %r6605, %r6673, 0x96;
	// end inline asm
	// begin inline asm
	shf.l.wrap.b32 %r6968, %r6961, %r6960, %r13572; shf.l.wrap.b32 %r6969, %r6960, %r6961, %r13572;
	// end inline asm
	// begin inline asm
	lop3.b32 %r6973, %r6975, %r6616, %r6676, 0x96; lop3.b32 %r6974, %r6978, %r6617, %r6677, 0x96;
	// end inline asm
	// begin inline asm
	shf.l.wrap.b32 %r6981, %r6974, %r6973, %r13585; shf.l.wrap.b32 %r6982, %r6973, %r6974, %r13585;
	// end inline asm
	// begin inline asm
	lop3.b32 %r6986, %r6988, %r6652, %r6668, 0x96; lop3.b32 %r6987, %r6991, %r6653, %r6669, 0x96;
	// end inline asm
	// begin inline asm
	shf.l.wrap.b32 %r6994, %r6987, %r6986, %r13598; shf.l.wrap.b32 %r6995, %r6986, %r6987, %r13598;
	// end inline asm
	// begin inline asm
	shf.l.wrap.b32 %r6999, %r6685, %r6684, %r13603; shf.l.wrap.b32 %r7000, %r6684, %r6685, %r13603;
	// end inline asm
	// begin inline asm
	lop3.b32 %r7004, %r6692, %r6708, %r6786, 0xD2; lop3.b32 %r7005, %r6693, %r6709, %r6787, 0xD2;
	// end inline asm
	// begin inline asm
	lop3.b32 %r7012, %r6708, %r6786, %r6942, 0xD2; lop3.b32 %r7013, %r6709, %r6787, %r6943, 0xD2;
	// end inline asm
	// begin inline asm
	lop3.b32 %r7020, %r6786, %r6942, %r6864, 0xD2; lop3.b32 %r7021, %r6787, %r6943, %r6865, 0xD2;
	// end inline asm
	// begin inline asm
	lop3.b32 %r7028, %r6942, %r6864, %r6692, 0xD2; lop3.b32 %r7029, %r6943, %r6865, %r6693, 0xD2;
	// end inline asm
	// begin inline asm
	lop3.b32 %r7036, %r6864, %r6692, %r6708, 0xD2; lop3.b32 %r7037, %r6865, %r6693, %r6709, 0xD2;
	// end inline asm
	// begin inline asm
	lop3.b32 %r7044, %r6929, %r6721, %r6994, 0xD2; lop3.b32 %r7045, %r6930, %r6722, %r6995, 0xD2;
	// end inline asm
	// begin inline asm
	lop3.b32 %r7052, %r6721, %r6994, %r6903, 0xD2; lop3.b32 %r7053, %r6722, %r6995, %r6904, 0xD2;
	// end inline asm
	// begin inline asm
	lop3.b32 %r7060, %r6994, %r6903, %r6734, 0xD2; lop3.b32 %r7061, %r6995, %r6904, %r6735, 0xD2;
	// end inline asm
	// begin inline asm
	lop3.b32 %r7068, %r6903, %r6734, %r6929, 0xD2; lop3.b32 %r7069, %r6904, %r6735, %r6930, 0xD2;
	// end inline asm
	// begin inline asm
	lop3.b32 %r7076, %r6734, %r6929, %r6721, 0xD2; lop3.b32 %r7077, %r6735, %r6930, %r6722, 0xD2;
	// end inline asm
	// begin inline asm
	lop3.b32 %r7084, %r6999, %r6981, %r6799, 0xD2; lop3.b32 %r7085, %r7000, %r6982, %r6800, 0xD2;
	// end inline asm
	// begin inline asm
	lop3.b32 %r7092, %r6981, %r6799, %r6812, 0xD2; lop3.b32 %r7093, %r6982, %r6800, %r6813, 0xD2;
	// end inline asm
	// begin inline asm
	lop3.b32 %r7100, %r6799, %r6812, %r6760, 0xD2; lop3.b32 %r7101, %r6800, %r6813, %r6761, 0xD2;
	// end inline asm
	// begin inline asm
	lop3.b32 %r7108, %r6812, %r6760, %r6999, 0xD2; lop3.b32 %r7109, %r6813, %r6761, %r7000, 0xD2;
	// end inline asm
	// begin inline asm
	lop3.b32 %r7116, %r6760, %r6999, %r6981, 0xD2; lop3.b32 %r7117, %r6761, %r7000, %r6982, 0xD2;
	// end inline asm
	// begin inline asm
	lop3.b32 %r7124, %r6851, %r6916, %r6968, 0xD2; lop3.b32 %r7125, %r6852, %r6917, %r6969, 0xD2;
	// end inline asm
	// begin inline asm
	lop3.b32 %r7132, %r6916, %r6968, %r6955, 0xD2; lop3.b32 %r7133, %r6917, %r6969, %r6956, 0xD2;
	// end inline asm
	// begin inline asm
	lop3.b32 %r7140, %r6968, %r6955, %r6825, 0xD2; lop3.b32 %r7141, %r6969, %r6956, %r6826, 0xD2;
	// end inline asm
	// begin inline asm
	lop3.b32 %r7148, %r6955, %r6825, %r6851, 0xD2; lop3.b32 %r7149, %r6956, %r6826, %r6852, 0xD2;
	// end inline asm
	// begin inline asm
	lop3.b32 %r7156, %r6825, %r6851, %r6916, 0xD2; lop3.b32 %r7157, %r6826, %r6852, %r6917, 0xD2;
	// end inline asm
	// begin inline asm
	lop3.b32 %r7164, %r6773, %r6890, %r6747, 0xD2; lop3.b32 %r7165, %r6774, %r6891, %r6748, 0xD2;
	// end inline asm
	// begin inline asm
	lop3.b32 %r7172, %r6890, %r6747, %r6838, 0xD2; lop3.b32 %r7173, %r6891, %r6748, %r6839, 0xD2;
	// end inline asm
	// begin inline asm
	lop3.b32 %r7180, %r6747, %r6838, %r6877, 0xD2; lop3.b32 %r7181, %r6748, %r6839, %r6878, 0xD2;
	// end inline asm
	// begin inline asm
	lop3.b32 %r7188, %r6838, %r6877, %r6773, 0xD2; lop3.b32 %r7189, %r6839, %r6878, %r6774, 0xD2;
	// end inline asm
	// begin inline asm
	lop3.b32 %r7196, %r6877, %r6773, %r6890, 0xD2; lop3.b32 %r7197, %r6878, %r6774, %r6891, 0xD2;
	// end inline asm
	ld.const.u32 	%r17274, [rc_x+44];
	xor.b32  	%r17275, %r17274, %r7004;
	ld.const.u32 	%r17276, [rc_y+44];
	xor.b32  	%r17277, %r17276, %r7005;
	shr.u32 	%r17278, %r17277, 2;
	and.b32  	%r17279, %r13921, %r17278;
	and.b32  	%r17280, %r13922, %r17277;
	or.b32  	%r17281, %r17280, %r17279;
	shf.l.wrap.b32 	%r17282, %r17275, %r17277, 2;
	and.b32  	%r17283, %r13923, %r17282;
	or.b32  	%r7297, %r17281, %r17283;
	shf.l.wrap.b32 	%r17284, %r17275, %r17277, 30;
	and.b32  	%r17285, %r13925, %r17284;
	and.b32  	%r17286, %r13927, %r17275;
	or.b32  	%r17287, %r17286, %r17285;
	shl.b32 	%r17288, %r17275, 2;
	and.b32  	%r17289, %r13929, %r17288;
	or.b32  	%r7294, %r17287, %r17289;
	shr.u32 	%r17290, %r7013, 2;
	and.b32  	%r17291, %r13921, %r17290;
	and.b32  	%r17292, %r13922, %r7013;
	or.b32  	%r17293, %r17292, %r17291;
	shf.l.wrap.b32 	%r17294, %r7012, %r7013, 2;
	and.b32  	%r17295, %r13923, %r17294;
	or.b32  	%r7289, %r17293, %r17295;
	shf.l.wrap.b32 	%r17296, %r7012, %r7013, 30;
	and.b32  	%r17297, %r13925, %r17296;
	and.b32  	%r17298, %r13927, %r7012;
	or.b32  	%r17299, %r17298, %r17297;
	shl.b32 	%r17300, %r7012, 2;
	and.b32  	%r17301, %r13929, %r17300;
	or.b32  	%r7286, %r17299, %r17301;
	shr.u32 	%r17302, %r7021, 2;
	and.b32  	%r17303, %r13921, %r17302;
	and.b32  	%r17304, %r13922, %r7021;
	or.b32  	%r17305, %r17304, %r17303;
	shf.l.wrap.b32 	%r17306, %r7020, %r7021, 2;
	and.b32  	%r17307, %r13923, %r17306;
	or.b32  	%r7370, %r17305, %r17307;
	shf.l.wrap.b32 	%r17308, %r7020, %r7021, 30;
	and.b32  	%r17309, %r13925, %r17308;
	and.b32  	%r17310, %r13927, %r7020;
	or.b32  	%r17311, %r17310, %r17309;
	shl.b32 	%r17312, %r7020, 2;
	and.b32  	%r17313, %r13929, %r17312;
	or.b32  	%r7367, %r17311, %r17313;
	shr.u32 	%r17314, %r7029, 2;
	and.b32  	%r17315, %r13921, %r17314;
	and.b32  	%r17316, %r13922, %r7029;
	or.b32  	%r17317, %r17316, %r17315;
	shf.l.wrap.b32 	%r17318, %r7028, %r7029, 2;
	and.b32  	%r17319, %r13923, %r17318;
	or.b32  	%r7526, %r17317, %r17319;
	shf.l.wrap.b32 	%r17320, %r7028, %r7029, 30;
	and.b32  	%r17321, %r13925, %r17320;
	and.b32  	%r17322, %r13927, %r7028;
	or.b32  	%r17323, %r17322, %r17321;
	shl.b32 	%r17324, %r7028, 2;
	and.b32  	%r17325, %r13929, %r17324;
	or.b32  	%r7523, %r17323, %r17325;
	shr.u32 	%r17326, %r7037, 2;
	and.b32  	%r17327, %r13921, %r17326;
	and.b32  	%r17328, %r13922, %r7037;
	or.b32  	%r17329, %r17328, %r17327;
	shf.l.wrap.b32 	%r17330, %r7036, %r7037, 2;
	and.b32  	%r17331, %r13923, %r17330;
	or.b32  	%r7448, %r17329, %r17331;
	shf.l.wrap.b32 	%r17332, %r7036, %r7037, 30;
	and.b32  	%r17333, %r13925, %r17332;
	and.b32  	%r17334, %r13927, %r7036;
	or.b32  	%r17335, %r17334, %r17333;
	shl.b32 	%r17336, %r7036, 2;
	and.b32  	%r17337, %r13929, %r17336;
	or.b32  	%r7445, %r17335, %r17337;
	shr.u32 	%r17338, %r7045, 2;
	and.b32  	%r17339, %r13921, %r17338;
	and.b32  	%r17340, %r13922, %r7045;
	or.b32  	%r17341, %r17340, %r17339;
	shf.l.wrap.b32 	%r17342, %r7044, %r7045, 2;
	and.b32  	%r17343, %r13923, %r17342;
	or.b32  	%r7513, %r17341, %r17343;
	shf.l.wrap.b32 	%r17344, %r7044, %r7045, 30;
	and.b32  	%r17345, %r13925, %r17344;
	and.b32  	%r17346, %r13927, %r7044;
	or.b32  	%r17347, %r17346, %r17345;
	shl.b32 	%r17348, %r7044, 2;
	and.b32  	%r17349, %r13929, %r17348;
	or.b32  	%r7510, %r17347, %r17349;
	shr.u32 	%r17350, %r7053, 2;
	and.b32  	%r17351, %r13921, %r17350;
	and.b32  	%r17352, %r13922, %r7053;
	or.b32  	%r17353, %r17352, %r17351;
	shf.l.wrap.b32 	%r17354, %r7052, %r7053, 2;
	and.b32  	%r17355, %r13923, %r17354;
	or.b32  	%r7305, %r17353, %r17355;
	shf.l.wrap.b32 	%r17356, %r7052, %r7053, 30;
	and.b32  	%r17357, %r13925, %r17356;
	and.b32  	%r17358, %r13927, %r7052;
	or.b32  	%r17359, %r17358, %r17357;
	shl.b32 	%r17360, %r7052, 2;
	and.b32  	%r17361, %r13929, %r17360;
	or.b32  	%r7302, %r17359, %r17361;
	shr.u32 	%r17362, %r7061, 2;
	and.b32  	%r17363, %r13921, %r17362;
	and.b32  	%r17364, %r13922, %r7061;
	or.b32  	%r17365, %r17364, %r17363;
	shf.l.wrap.b32 	%r17366, %r7060, %r7061, 2;
	and.b32  	%r17367, %r13923, %r17366;
	or.b32  	%r7578, %r17365, %r17367;
	shf.l.wrap.b32 	%r17368, %r7060, %r7061, 30;
	and.b32  	%r17369, %r13925, %r17368;
	and.b32  	%r17370, %r13927, %r7060;
	or.b32  	%r17371, %r17370, %r17369;
	shl.b32 	%r17372, %r7060, 2;
	and.b32  	%r17373, %r13929, %r17372;
	or.b32  	%r7575, %r17371, %r17373;
	shr.u32 	%r17374, %r7069, 2;
	and.b32  	%r17375, %r13921, %r17374;
	and.b32  	%r17376, %r13922, %r7069;
	or.b32  	%r17377, %r17376, %r17375;
	shf.l.wrap.b32 	%r17378, %r7068, %r7069, 2;
	and.b32  	%r17379, %r13923, %r17378;
	or.b32  	%r7487, %r17377, %r17379;
	shf.l.wrap.b32 	%r17380, %r7068, %r7069, 30;
	and.b32  	%r17381, %r13925, %r17380;
	and.b32  	%r17382, %r13927, %r7068;
	or.b32  	%r17383, %r17382, %r17381;
	shl.b32 	%r17384, %r7068, 2;
	and.b32  	%r17385, %r13929, %r17384;
	or.b32  	%r7484, %r17383, %r17385;
	shr.u32 	%r17386, %r7077, 2;
	and.b32  	%r17387, %r13921, %r17386;
	and.b32  	%r17388, %r13922, %r7077;
	or.b32  	%r17389, %r17388, %r17387;
	shf.l.wrap.b32 	%r17390, %r7076, %r7077, 2;
	and.b32  	%r17391, %r13923, %r17390;
	or.b32  	%r7318, %r17389, %r17391;
	shf.l.wrap.b32 	%r17392, %r7076, %r7077, 30;
	and.b32  	%r17393, %r13925, %r17392;
	and.b32  	%r17394, %r13927, %r7076;
	or.b32  	%r17395, %r17394, %r17393;
	shl.b32 	%r17396, %r7076, 2;
	and.b32  	%r17397, %r13929, %r17396;
	or.b32  	%r7315, %r17395, %r17397;
	shr.u32 	%r17398, %r7085, 2;
	and.b32  	%r17399, %r13921, %r17398;
	and.b32  	%r17400, %r13922, %r7085;
	or.b32  	%r17401, %r17400, %r17399;
	shf.l.wrap.b32 	%r17402, %r7084, %r7085, 2;
	and.b32  	%r17403, %r13923, %r17402;
	or.b32  	%r7591, %r17401, %r17403;
	shf.l.wrap.b32 	%r17404, %r7084, %r7085, 30;
	and.b32  	%r17405, %r13925, %r17404;
	and.b32  	%r17406, %r13927, %r7084;
	or.b32  	%r17407, %r17406, %r17405;
	shl.b32 	%r17408, %r7084, 2;
	and.b32  	%r17409, %r13929, %r17408;
	or.b32  	%r7588, %r17407, %r17409;
	shr.u32 	%r17410, %r7093, 2;
	and.b32  	%r17411, %r13921, %r17410;
	and.b32  	%r17412, %r13922, %r7093;
	or.b32  	%r17413, %r17412, %r17411;
	shf.l.wrap.b32 	%r17414, %r7092, %r7093, 2;
	and.b32  	%r17415, %r13923, %r17414;
	or.b32  	%r7565, %r17413, %r17415;
	shf.l.wrap.b32 	%r17416, %r7092, %r7093, 30;
	and.b32  	%r17417, %r13925, %r17416;
	and.b32  	%r17418, %r13927, %r7092;
	or.b32  	%r17419, %r17418, %r17417;
	shl.b32 	%r17420, %r7092, 2;
	and.b32  	%r17421, %r13929, %r17420;
	or.b32  	%r7562, %r17419, %r17421;
	shr.u32 	%r17422, %r7101, 2;
	and.b32  	%r17423, %r13921, %r17422;
	and.b32  	%r17424, %r13922, %r7101;
	or.b32  	%r17425, %r17424, %r17423;
	shf.l.wrap.b32 	%r17426, %r7100, %r7101, 2;
	and.b32  	%r17427, %r13923, %r17426;
	or.b32  	%r7383, %r17425, %r17427;
	shf.l.wrap.b32 	%r17428, %r7100, %r7101, 30;
	and.b32  	%r17429, %r13925, %r17428;
	and.b32  	%r17430, %r13927, %r7100;
	or.b32  	%r17431, %r17430, %r17429;
	shl.b32 	%r17432, %r7100, 2;
	and.b32  	%r17433, %r13929, %r17432;
	or.b32  	%r7380, %r17431, %r17433;
	shr.u32 	%r17434, %r7109, 2;
	and.b32  	%r17435, %r13921, %r17434;
	and.b32  	%r17436, %r13922, %r7109;
	or.b32  	%r17437, %r17436, %r17435;
	shf.l.wrap.b32 	%r17438, %r7108, %r7109, 2;
	and.b32  	%r17439, %r13923, %r17438;
	or.b32  	%r7396, %r17437, %r17439;
	shf.l.wrap.b32 	%r17440, %r7108, %r7109, 30;
	and.b32  	%r17441, %r13925, %r17440;
	and.b32  	%r17442, %r13927, %r7108;
	or.b32  	%r17443, %r17442, %r17441;
	shl.b32 	%r17444, %r7108, 2;
	and.b32  	%r17445, %r13929, %r17444;
	or.b32  	%r7393, %r17443, %r17445;
	shr.u32 	%r17446, %r7117, 2;
	and.b32  	%r17447, %r13921, %r17446;
	and.b32  	%r17448, %r13922, %r7117;
	or.b32  	%r17449, %r17448, %r17447;
	shf.l.wrap.b32 	%r17450, %r7116, %r7117, 2;
	and.b32  	%r17451, %r13923, %r17450;
	or.b32  	%r7344, %r17449, %r17451;
	shf.l.wrap.b32 	%r17452, %r7116, %r7117, 30;
	and.b32  	%r17453, %r13925, %r17452;
	and.b32  	%r17454, %r13927, %r7116;
	or.b32  	%r17455, %r17454, %r17453;
	shl.b32 	%r17456, %r7116, 2;
	and.b32  	%r17457, %r13929, %r17456;
	or.b32  	%r7341, %r17455, %r17457;
	shr.u32 	%r17458, %r7125, 2;
	and.b32  	%r17459, %r13921, %r17458;
	and.b32  	%r17460, %r13922, %r7125;
	or.b32  	%r17461, %r17460, %r17459;
	shf.l.wrap.b32 	%r17462, %r7124, %r7125, 2;
	and.b32  	%r17463, %r13923, %r17462;
	or.b32  	%r7435, %r17461, %r17463;
	shf.l.wrap.b32 	%r17464, %r7124, %r7125, 30;
	and.b32  	%r17465, %r13925, %r17464;
	and.b32  	%r17466, %r13927, %r7124;
	or.b32  	%r17467, %r17466, %r17465;
	shl.b32 	%r17468, %r7124, 2;
	and.b32  	%r17469, %r13929, %r17468;
	or.b32  	%r7432, %r17467, %r17469;
	shr.u32 	%r17470, %r7133, 2;
	and.b32  	%r17471, %r13921, %r17470;
	and.b32  	%r17472, %r13922, %r7133;
	or.b32  	%r17473, %r17472, %r17471;
	shf.l.wrap.b32 	%r17474, %r7132, %r7133, 2;
	and.b32  	%r17475, %r13923, %r17474;
	or.b32  	%r7500, %r17473, %r17475;
	shf.l.wrap.b32 	%r17476, %r7132, %r7133, 30;
	and.b32  	%r17477, %r13925, %r17476;
	and.b32  	%r17478, %r13927, %r7132;
	or.b32  	%r17479, %r17478, %r17477;
	shl.b32 	%r17480, %r7132, 2;
	and.b32  	%r17481, %r13929, %r17480;
	or.b32  	%r7497, %r17479, %r17481;
	shr.u32 	%r17482, %r7141, 2;
	and.b32  	%r17483, %r13921, %r17482;
	and.b32  	%r17484, %r13922, %r7141;
	or.b32  	%r17485, %r17484, %r17483;
	shf.l.wrap.b32 	%r17486, %r7140, %r7141, 2;
	and.b32  	%r17487, %r13923, %r17486;
	or.b32  	%r7552, %r17485, %r17487;
	shf.l.wrap.b32 	%r17488, %r7140, %r7141, 30;
	and.b32  	%r17489, %r13925, %r17488;
	and.b32  	%r17490, %r13927, %r7140;
	or.b32  	%r17491, %r17490, %r17489;
	shl.b32 	%r17492, %r7140, 2;
	and.b32  	%r17493, %r13929, %r17492;
	or.b32  	%r7549, %r17491, %r17493;
	shr.u32 	%r17494, %r7149, 2;
	and.b32  	%r17495, %r13921, %r17494;
	and.b32  	%r17496, %r13922, %r7149;
	or.b32  	%r17497, %r17496, %r17495;
	shf.l.wrap.b32 	%r17498, %r7148, %r7149, 2;
	and.b32  	%r17499, %r13923, %r17498;
	or.b32  	%r7539, %r17497, %r17499;
	shf.l.wrap.b32 	%r17500, %r7148, %r7149, 30;
	and.b32  	%r17501, %r13925, %r17500;
	and.b32  	%r17502, %r13927, %r7148;
	or.b32  	%r17503, %r17502, %r17501;
	shl.b32 	%r17504, %r7148, 2;
	and.b32  	%r17505, %r13929, %r17504;
	or.b32  	%r7536, %r17503, %r17505;
	shr.u32 	%r17506, %r7157, 2;
	and.b32  	%r17507, %r13921, %r17506;
	and.b32  	%r17508, %r13922, %r7157;
	or.b32  	%r17509, %r17508, %r17507;
	shf.l.wrap.b32 	%r17510, %r7156, %r7157, 2;
	and.b32  	%r17511, %r13923, %r17510;
	or.b32  	%r7409, %r17509, %r17511;
	shf.l.wrap.b32 	%r17512, %r7156, %r7157, 30;
	and.b32  	%r17513, %r13925, %r17512;
	and.b32  	%r17514, %r13927, %r7156;
	or.b32  	%r17515, %r17514, %r17513;
	shl.b32 	%r17516, %r7156, 2;
	and.b32  	%r17517, %r13929, %r17516;
	or.b32  	%r7406, %r17515, %r17517;
	shr.u32 	%r17518, %r7165, 2;
	and.b32  	%r17519, %r13921, %r17518;
	and.b32  	%r17520, %r13922, %r7165;
	or.b32  	%r17521, %r17520, %r17519;
	shf.l.wrap.b32 	%r17522, %r7164, %r7165, 2;
	and.b32  	%r17523, %r13923, %r17522;
	or.b32  	%r7357, %r17521, %r17523;
	shf.l.wrap.b32 	%r17524, %r7164, %r7165, 30;
	and.b32  	%r17525, %r13925, %r17524;
	and.b32  	%r17526, %r13927, %r7164;
	or.b32  	%r17527, %r17526, %r17525;
	shl.b32 	%r17528, %r7164, 2;
	and.b32  	%r17529, %r13929, %r17528;
	or.b32  	%r7354, %r17527, %r17529;
	shr.u32 	%r17530, %r7173, 2;
	and.b32  	%r17531, %r13921, %r17530;
	and.b32  	%r17532, %r13922, %r7173;
	or.b32  	%r17533, %r17532, %r17531;
	shf.l.wrap.b32 	%r17534, %r7172, %r7173, 2;
	and.b32  	%r17535, %r13923, %r17534;
	or.b32  	%r7474, %r17533, %r17535;
	shf.l.wrap.b32 	%r17536, %r7172, %r7173, 30;
	and.b32  	%r17537, %r13925, %r17536;
	and.b32  	%r17538, %r13927, %r7172;
	or.b32  	%r17539, %r17538, %r17537;
	shl.b32 	%r17540, %r7172, 2;
	and.b32  	%r17541, %r13929, %r17540;
	or.b32  	%r7471, %r17539, %r17541;
	shr.u32 	%r17542, %r7181, 2;
	and.b32  	%r17543, %r13921, %r17542;
	and.b32  	%r17544, %r13922, %r7181;
	or.b32  	%r17545, %r17544, %r17543;
	shf.l.wrap.b32 	%r17546, %r7180, %r7181, 2;
	and.b32  	%r17547, %r13923, %r17546;
	or.b32  	%r7331, %r17545, %r17547;
	shf.l.wrap.b32 	%r17548, %r7180, %r7181, 30;
	and.b32  	%r17549, %r13925, %r17548;
	and.b32  	%r17550, %r13927, %r7180;
	or.b32  	%r17551, %r17550, %r17549;
	shl.b32 	%r17552, %r7180, 2;
	and.b32  	%r17553, %r13929, %r17552;
	or.b32  	%r7328, %r17551, %r17553;
	shr.u32 	%r17554, %r7189, 2;
	and.b32  	%r17555, %r13921, %r17554;
	and.b32  	%r17556, %r13922, %r7189;
	or.b32  	%r17557, %r17556, %r17555;
	shf.l.wrap.b32 	%r17558, %r7188, %r7189, 2;
	and.b32  	%r17559, %r13923, %r17558;
	or.b32  	%r7422, %r17557, %r17559;
	shf.l.wrap.b32 	%r17560, %r7188, %r7189, 30;
	and.b32  	%r17561, %r13925, %r17560;
	and.b32  	%r17562, %r13927, %r7188;
	or.b32  	%r17563, %r17562, %r17561;
	shl.b32 	%r17564, %r7188, 2;
	and.b32  	%r17565, %r13929, %r17564;
	or.b32  	%r7419, %r17563, %r17565;
	shr.u32 	%r17566, %r7197, 2;
	and.b32  	%r17567, %r13921, %r17566;
	and.b32  	%r17568, %r13922, %r7197;
	or.b32  	%r17569, %r17568, %r17567;
	shf.l.wrap.b32 	%r17570, %r7196, %r7197, 2;
	and.b32  	%r17571, %r13923, %r17570;
	or.b32  	%r7461, %r17569, %r17571;
	shf.l.wrap.b32 	%r17572, %r7196, %r7197, 30;
	and.b32  	%r17573, %r13925, %r17572;
	and.b32  	%r17574, %r13927, %r7196;
	or.b32  	%r17575, %r17574, %r17573;
	shl.b32 	%r17576, %r7196, 2;
	and.b32  	%r17577, %r13929, %r17576;
	or.b32  	%r7458, %r17575, %r17577;
	// begin inline asm
	lop3.b32 %r7204, %r7294, %r7510, %r7588, 0x96; lop3.b32 %r7204, %r7204, %r7432, %r7354, 0x96; lop3.b32 %r7205, %r7297, %r7513, %r7591, 0x96; lop3.b32 %r7205, %r7205, %r7435, %r7357, 0x96;
	// end inline asm
	// begin inline asm
	lop3.b32 %r7216, %r7286, %r7302, %r7562, 0x96; lop3.b32 %r7216, %r7216, %r7497, %r7471, 0x96; lop3.b32 %r7217, %r7289, %r7305, %r7565, 0x96; lop3.b32 %r7217, %r7217, %r7500, %r7474, 0x96;
	// end inline asm
	// begin inline asm
	lop3.b32 %r7228, %r7367, %r7575, %r7380, 0x96; lop3.b32 %r7228, %r7228, %r7549, %r7328, 0x96; lop3.b32 %r7229, %r7370, %r7578, %r7383, 0x96; lop3.b32 %r7229, %r7229, %r7552, %r7331, 0x96;
	// end inline asm
	// begin inline asm
	lop3.b32 %r7240, %r7523, %r7484, %r7393, 0x96; lop3.b32 %r7240, %r7240, %r7536, %r7419, 0x96; lop3.b32 %r7241, %r7526, %r7487, %r7396, 0x96; lop3.b32 %r7241, %r7241, %r7539, %r7422, 0x96;
	// end inline asm
	// begin inline asm
	lop3.b32 %r7252, %r7445, %r7315, %r7341, 0x96; lop3.b32 %r7252, %r7252, %r7406, %r7458, 0x96; lop3.b32 %r7253, %r7448, %r7318, %r7344, 0x96; lop3.b32 %r7253, %r7253, %r7409, %r7461, 0x96;
	// end inline asm
	// begin inline asm
	shf.l.wrap.b32 %r7264, %r7205, %r7204, 1; shf.l.wrap.b32 %r7265, %r7204, %r7205, 1;
	// end inline asm
	// begin inline asm
	shf.l.wrap.b32 %r7268, %r7217, %r7216, 1; shf.l.wrap.b32 %r7269, %r7216, %r7217, 1;
	// end inline asm
	// begin inline asm
	shf.l.wrap.b32 %r7272, %r7229, %r7228, 1; shf.l.wrap.b32 %r7273, %r7228, %r7229, 1;
	// end inline asm
	// begin inline asm
	shf.l.wrap.b32 %r7276, %r7241, %r7240, 1; shf.l.wrap.b32 %r7277, %r7240, %r7241, 1;
	// end inline asm
	// begin inline asm
	shf.l.wrap.b32 %r7280, %r7253, %r7252, 1; shf.l.wrap.b32 %r7281, %r7252, %r7253, 1;
	// end inline asm
	// begin inline asm
	lop3.b32 %r7284, %r7286, %r7204, %r7272, 0x96; lop3.b32 %r7285, %r7289, %r7205, %r7273, 0x96;
	// end inline asm
	// begin inline asm
	lop3.b32 %r7292, %r7294, %r7252, %r7268, 0x96; lop3.b32 %r7293, %r7297, %r7253, %r7269, 0x96;
	// end inline asm
	// begin inline asm
	lop3.b32 %r7300, %r7302, %r7204, %r7272, 0x96; lop3.b32 %r7301, %r7305, %r7205, %r7273, 0x96;
	// end inline asm
	// begin inline asm
	shf.l.wrap.b32 %r7308, %r7300, %r7301, %r13892; shf.l.wrap.b32 %r7309, %r7301, %r7300, %r13892;
	// end inline asm
	// begin inline asm
	lop3.b32 %r7313, %r7315, %r7240, %r7264, 0x96; lop3.b32 %r7314, %r7318, %r7241, %r7265, 0x96;
	// end inline asm
	// begin inline asm
	shf.l.wrap.b32 %r7321, %r7314, %r7313, %r13325; shf.l.wrap.b32 %r7322, %r7313, %r7314, %r13325;
	// end inline asm
	// begin inline asm
	lop3.b32 %r7326, %r7328, %r7216, %r7276, 0x96; lop3.b32 %r7327, %r7331, %r7217, %r7277, 0x96;
	// end inline asm
	// begin inline asm
	shf.l.wrap.b32 %r7334, %r7326, %r7327, %r13338; shf.l.wrap.b32 %r7335, %r7327, %r7326, %r13338;
	// end inline asm
	// begin inline asm
	lop3.b32 %r7339, %r7341, %r7240, %r7264, 0x96; lop3.b32 %r7340, %r7344, %r7241, %r7265, 0x96;
	// end inline asm
	// begin inline asm
	shf.l.wrap.b32 %r7347, %r7339, %r7340, %r13351; shf.l.wrap.b32 %r7348, %r7340, %r7339, %r13351;
	// end inline asm
	// begin inline asm
	lop3.b32 %r7352, %r7354, %r7252, %r7268, 0x96; lop3.b32 %r7353, %r7357, %r7253, %r7269, 0x96;
	// end inline asm
	// begin inline asm
	shf.l.wrap.b32 %r7360, %r7353, %r7352, %r13364; shf.l.wrap.b32 %r7361, %r7352, %r7353, %r13364;
	// end inline asm
	// begin inline asm
	lop3.b32 %r7365, %r7367, %r7216, %r7276, 0x96; lop3.b32 %r7366, %r7370, %r7217, %r7277, 0x96;
	// end inline asm
	// begin inline asm
	shf.l.wrap.b32 %r7373, %r7365, %r7366, %r13377; shf.l.wrap.b32 %r7374, %r7366, %r7365, %r13377;
	// end inline asm
	// begin inline asm
	lop3.b32 %r7378, %r7380, %r7216, %r7276, 0x96; lop3.b32 %r7379, %r7383, %r7217, %r7277, 0x96;
	// end inline asm
	// begin inline asm
	shf.l.wrap.b32 %r7386, %r7378, %r7379, %r13909; shf.l.wrap.b32 %r7387, %r7379, %r7378, %r13909;
	// end inline asm
	// begin inline asm
	lop3.b32 %r7391, %r7393, %r7228, %r7280, 0x96; lop3.b32 %r7392, %r7396, %r7229, %r7281, 0x96;
	// end inline asm
	// begin inline asm
	shf.l.wrap.b32 %r7399, %r7392, %r7391, %r13403; shf.l.wrap.b32 %r7400, %r7391, %r7392, %r13403;
	// end inline asm
	// begin inline asm
	lop3.b32 %r7404, %r7406, %r7240, %r7264, 0x96; lop3.b32 %r7405, %r7409, %r7241, %r7265, 0x96;
	// end inline asm
	// begin inline asm
	shf.l.wrap.b32 %r7412, %r7405, %r7404, %r13416; shf.l.wrap.b32 %r7413, %r7404, %r7405, %r13416;
	// end inline asm
	// begin inline asm
	lop3.b32 %r7417, %r7419, %r7228, %r7280, 0x96; lop3.b32 %r7418, %r7422, %r7229, %r7281, 0x96;
	// end inline asm
	// begin inline asm
	shf.l.wrap.b32 %r7425, %r7417, %r7418, %r13429; shf.l.wrap.b32 %r7426, %r7418, %r7417, %r13429;
	// end inline asm
	// begin inline asm
	lop3.b32 %r7430, %r7432, %r7252, %r7268, 0x96; lop3.b32 %r7431, %r7435, %r7253, %r7269, 0x96;
	// end inline asm
	// begin inline asm
	shf.l.wrap.b32 %r7438, %r7430, %r7431, %r13442; shf.l.wrap.b32 %r7439, %r7431, %r7430, %r13442;
	// end inline asm
	// begin inline asm
	lop3.b32 %r7443, %r7445, %r7240, %r7264, 0x96; lop3.b32 %r7444, %r7448, %r7241, %r7265, 0x96;
	// end inline asm
	// begin inline asm
	shf.l.wrap.b32 %r7451, %r7444, %r7443, %r13455; shf.l.wrap.b32 %r7452, %r7443, %r7444, %r13455;
	// end inline asm
	// begin inline asm
	lop3.b32 %r7456, %r7458, %r7240, %r7264, 0x96; lop3.b32 %r7457, %r7461, %r7241, %r7265, 0x96;
	// end inline asm
	// begin inline asm
	shf.l.wrap.b32 %r7464, %r7457, %r7456, %r13468; shf.l.wrap.b32 %r7465, %r7456, %r7457, %r13468;
	// end inline asm
	// begin inline asm
	lop3.b32 %r7469, %r7471, %r7204, %r7272, 0x96; lop3.b32 %r7470, %r7474, %r7205, %r7273, 0x96;
	// end inline asm
	// begin inline asm
	shf.l.wrap.b32 %r7477, %r7470, %r7469, %r13481; shf.l.wrap.b32 %r7478, %r7469, %r7470, %r13481;
	// end inline asm
	// begin inline asm
	lop3.b32 %r7482, %r7484, %r7228, %r7280, 0x96; lop3.b32 %r7483, %r7487, %r7229, %r7281, 0x96;
	// end inline asm
	// begin inline asm
	shf.l.wrap.b32 %r7490, %r7482, %r7483, %r13494; shf.l.wrap.b32 %r7491, %r7483, %r7482, %r13494;
	// end inline asm
	// begin inline asm
	lop3.b32 %r7495, %r7497, %r7204, %r7272, 0x96; lop3.b32 %r7496, %r7500, %r7205, %r7273, 0x96;
	// end inline asm
	// begin inline asm
	shf.l.wrap.b32 %r7503, %r7495, %r7496, %r13507; shf.l.wrap.b32 %r7504, %r7496, %r7495, %r13507;
	// end inline asm
	// begin inline asm
	lop3.b32 %r7508, %r7510, %r7252, %r7268, 0x96; lop3.b32 %r7509, %r7513, %r7253, %r7269, 0x96;
	// end inline asm
	// begin inline asm
	shf.l.wrap.b32 %r7516, %r7508, %r7509, %r13520; shf.l.wrap.b32 %r7517, %r7509, %r7508, %r13520;
	// end inline asm
	// begin inline asm
	lop3.b32 %r7521, %r7523, %r7228, %r7280, 0x96; lop3.b32 %r7522, %r7526, %r7229, %r7281, 0x96;
	// end inline asm
	// begin inline asm
	shf.l.wrap.b32 %r7529, %r7522, %r7521, %r13533; shf.l.wrap.b32 %r7530, %r7521, %r7522, %r13533;
	// end inline asm
	// begin inline asm
	lop3.b32 %r7534, %r7536, %r7228, %r7280, 0x96; lop3.b32 %r7535, %r7539, %r7229, %r7281, 0x96;
	// end inline asm
	// begin inline asm
	shf.l.wrap.b32 %r7542, %r7535, %r7534, %r13546; shf.l.wrap.b32 %r7543, %r7534, %r7535, %r13546;
	// end inline asm
	// begin inline asm
	lop3.b32 %r7547, %r7549, %r7216, %r7276, 0x96; lop3.b32 %r7548, %r7552, %r7217, %r7277, 0x96;
	// end inline asm
	// begin inline asm
	shf.l.wrap.b32 %r7555, %r7548, %r7547, %r13559; shf.l.wrap.b32 %r7556, %r7547, %r7548, %r13559;
	// end inline asm
	// begin inline asm
	lop3.b32 %r7560, %r7562, %r7204, %r7272, 0x96; lop3.b32 %r7561, %r7565, %r7205, %r7273, 0x96;
	// end inline asm
	// begin inline asm
	shf.l.wrap.b32 %r7568, %r7561, %r7560, %r13572; shf.l.wrap.b32 %r7569, %r7560, %r7561, %r13572;
	// end inline asm
	// begin inline asm
	lop3.b32 %r7573, %r7575, %r7216, %r7276, 0x96; lop3.b32 %r7574, %r7578, %r7217, %r7277, 0x96;
	// end inline asm
	// begin inline asm
	shf.l.wrap.b32 %r7581, %r7574, %r7573, %r13585; shf.l.wrap.b32 %r7582, %r7573, %r7574, %r13585;
	// end inline asm
	// begin inline asm
	lop3.b32 %r7586, %r7588, %r7252, %r7268, 0x96; lop3.b32 %r7587, %r7591, %r7253, %r7269, 0x96;
	// end inline asm
	// begin inline asm
	shf.l.wrap.b32 %r7594, %r7587, %r7586, %r13598; shf.l.wrap.b32 %r7595, %r7586, %r7587, %r13598;
	// end inline asm
	// begin inline asm
	shf.l.wrap.b32 %r7599, %r7285, %r7284, %r13603; shf.l.wrap.b32 %r7600, %r7284, %r7285, %r13603;
	// end inline asm
	// begin inline asm
	lop3.b32 %r7604, %r7292, %r7308, %r7386, 0xD2; lop3.b32 %r7605, %r7293, %r7309, %r7387, 0xD2;
	// end inline asm
	// begin inline asm
	lop3.b32 %r7612, %r7308, %r7386, %r7542, 0xD2; lop3.b32 %r7613, %r7309, %r7387, %r7543, 0xD2;
	// end inline asm
	// begin inline asm
	lop3.b32 %r7620, %r7386, %r7542, %r7464, 0xD2; lop3.b32 %r7621, %r7387, %r7543, %r7465, 0xD2;
	// end inline asm
	// begin inline asm
	lop3.b32 %r7628, %r7542, %r7464, %r7292, 0xD2; lop3.b32 %r7629, %r7543, %r7465, %r7293, 0xD2;
	// end inline asm
	// begin inline asm
	lop3.b32 %r7636, %r7464, %r7292, %r7308, 0xD2; lop3.b32 %r7637, %r7465, %r7293, %r7309, 0xD2;
	// end inline asm
	// begin inline asm
	lop3.b32 %r7644, %r7529, %r7321, %r7594, 0xD2; lop3.b32 %r7645, %r7530, %r7322, %r7595, 0xD2;
	// end inline asm
	// begin inline asm
	lop3.b32 %r7652, %r7321, %r7594, %r7503, 0xD2; lop3.b32 %r7653, %r7322, %r7595, %r7504, 0xD2;
	// end inline asm
	// begin inline asm
	lop3.b32 %r7660, %r7594, %r7503, %r7334, 0xD2; lop3.b32 %r7661, %r7595, %r7504, %r7335, 0xD2;
	// end inline asm
	// begin inline asm
	lop3.b32 %r7668, %r7503, %r7334, %r7529, 0xD2; lop3.b32 %r7669, %r7504, %r7335, %r7530, 0xD2;
	// end inline asm
	// begin inline asm
	lop3.b32 %r7676, %r7334, %r7529, %r7321, 0xD2; lop3.b32 %r7677, %r7335, %r7530, %r7322, 0xD2;
	// end inline asm
	// begin inline asm
	lop3.b32 %r7684, %r7599, %r7581, %r7399, 0xD2; lop3.b32 %r7685, %r7600, %r7582, %r7400, 0xD2;
	// end inline asm
	// begin inline asm
	lop3.b32 %r7692, %r7581, %r7399, %r7412, 0xD2; lop3.b32 %r7693, %r7582, %r7400, %r7413, 0xD2;
	// end inline asm
	// begin inline asm
	lop3.b32 %r7700, %r7399, %r7412, %r7360, 0xD2; lop3.b32 %r7701, %r7400, %r7413, %r7361, 0xD2;
	// end inline asm
	// begin inline asm
	lop3.b32 %r7708, %r7412, %r7360, %r7599, 0xD2; lop3.b32 %r7709, %r7413, %r7361, %r7600, 0xD2;
	// end inline asm
	// begin inline asm
	lop3.b32 %r7716, %r7360, %r7599, %r7581, 0xD2; lop3.b32 %r7717, %r7361, %r7600, %r7582, 0xD2;
	// end inline asm
	// begin inline asm
	lop3.b32 %r7724, %r7451, %r7516, %r7568, 0xD2; lop3.b32 %r7725, %r7452, %r7517, %r7569, 0xD2;
	// end inline asm
	// begin inline asm
	lop3.b32 %r7732, %r7516, %r7568, %r7555, 0xD2; lop3.b32 %r7733, %r7517, %r7569, %r7556, 0xD2;
	// end inline asm
	// begin inline asm
	lop3.b32 %r7740, %r7568, %r7555, %r7425, 0xD2; lop3.b32 %r7741, %r7569, %r7556, %r7426, 0xD2;
	// end inline asm
	// begin inline asm
	lop3.b32 %r7748, %r7555, %r7425, %r7451, 0xD2; lop3.b32 %r7749, %r7556, %r7426, %r7452, 0xD2;
	// end inline asm
	// begin inline asm
	lop3.b32 %r7756, %r7425, %r7451, %r7516, 0xD2; lop3.b32 %r7757, %r7426, %r7452, %r7517, 0xD2;
	// end inline asm
	// begin inline asm
	lop3.b32 %r7764, %r7373, %r7490, %r7347, 0xD2; lop3.b32 %r7765, %r7374, %r7491, %r7348, 0xD2;
	// end inline asm
	// begin inline asm
	lop3.b32 %r7772, %r7490, %r7347, %r7438, 0xD2; lop3.b32 %r7773, %r7491, %r7348, %r7439, 0xD2;
	// end inline asm
	// begin inline asm
	lop3.b32 %r7780, %r7347, %r7438, %r7477, 0xD2; lop3.b32 %r7781, %r7348, %r7439, %r7478, 0xD2;
	// end inline asm
	// begin inline asm
	lop3.b32 %r7788, %r7438, %r7477, %r7373, 0xD2; lop3.b32 %r7789, %r7439, %r7478, %r7374, 0xD2;
	// end inline asm
	// begin inline asm
	lop3.b32 %r7796, %r7477, %r7373, %r7490, 0xD2; lop3.b32 %r7797, %r7478, %r7374, %r7491, 0xD2;
	// end inline asm
	ld.const.u32 	%r17578, [rc_x+48];
	xor.b32  	%r17579, %r17578, %r7604;
	ld.const.u32 	%r17580, [rc_y+48];
	xor.b32  	%r17581, %r17580, %r7605;
	shr.u32 	%r17582, %r17581, 2;
	and.b32  	%r17583, %r13921, %r17582;
	and.b32  	%r17584, %r13922, %r17581;
	or.b32  	%r17585, %r17584, %r17583;
	shf.l.wrap.b32 	%r17586, %r17579, %r17581, 2;
	and.b32  	%r17587, %r13923, %r17586;
	or.b32  	%r7897, %r17585, %r17587;
	shf.l.wrap.b32 	%r17588, %r17579, %r17581, 30;
	and.b32  	%r17589, %r13925, %r17588;
	and.b32  	%r17590, %r13927, %r17579;
	or.b32  	%r17591, %r17590, %r17589;
	shl.b32 	%r17592, %r17579, 2;
	and.b32  	%r17593, %r13929, %r17592;
	or.b32  	%r7894, %r17591, %r17593;
	shr.u32 	%r17594, %r7613, 2;
	and.b32  	%r17595, %r13921, %r17594;
	and.b32  	%r17596, %r13922, %r7613;
	or.b32  	%r17597, %r17596, %r17595;
	shf.l.wrap.b32 	%r17598, %r7612, %r7613, 2;
	and.b32  	%r17599, %r13923, %r17598;
	or.b32  	%r7889, %r17597, %r17599;
	shf.l.wrap.b32 	%r17600, %r7612, %r7613, 30;
	and.b32  	%r17601, %r13925, %r17600;
	and.b32  	%r17602, %r13927, %r7612;
	or.b32  	%r17603, %r17602, %r17601;
	shl.b32 	%r17604, %r7612, 2;
	and.b32  	%r17605, %r13929, %r17604;
	or.b32  	%r7886, %r17603, %r17605;
	shr.u32 	%r17606, %r7621, 2;
	and.b32  	%r17607, %r13921, %r17606;
	and.b32  	%r17608, %r13922, %r7621;
	or.b32  	%r17609, %r17608, %r17607;
	shf.l.wrap.b32 	%r17610, %r7620, %r7621, 2;
	and.b32  	%r17611, %r13923, %r17610;
	or.b32  	%r7970, %r17609, %r17611;
	shf.l.wrap.b32 	%r17612, %r7620, %r7621, 30;
	and.b32  	%r17613, %r13925, %r17612;
	and.b32  	%r17614, %r13927, %r7620;
	or.b32  	%r17615, %r17614, %r17613;
	shl.b32 	%r17616, %r7620, 2;
	and.b32  	%r17617, %r13929, %r17616;
	or.b32  	%r7967, %r17615, %r17617;
	shr.u32 	%r17618, %r7629, 2;
	and.b32  	%r17619, %r13921, %r17618;
	and.b32  	%r17620, %r13922, %r7629;
	or.b32  	%r17621, %r17620, %r17619;
	shf.l.wrap.b32 	%r17622, %r7628, %r7629, 2;
	and.b32  	%r17623, %r13923, %r17622;
	or.b32  	%r8126, %r17621, %r17623;
	shf.l.wrap.b32 	%r17624, %r7628, %r7629, 30;
	and.b32  	%r17625, %r13925, %r17624;
	and.b32  	%r17626, %r13927, %r7628;
	or.b32  	%r17627, %r17626, %r17625;
	shl.b32 	%r17628, %r7628, 2;
	and.b32  	%r17629, %r13929, %r17628;
	or.b32  	%r8123, %r17627, %r17629;
	shr.u32 	%r17630, %r7637, 2;
	and.b32  	%r17631, %r13921, %r17630;
	and.b32  	%r17632, %r13922, %r7637;
	or.b32  	%r17633, %r17632, %r17631;
	shf.l.wrap.b32 	%r17634, %r7636, %r7637, 2;
	and.b32  	%r17635, %r13923, %r17634;
	or.b32  	%r8048, %r17633, %r17635;
	shf.l.wrap.b32 	%r17636, %r7636, %r7637, 30;
	and.b32  	%r17637, %r13925, %r17636;
	and.b32  	%r17638, %r13927, %r7636;
	or.b32  	%r17639, %r17638, %r17637;
	shl.b32 	%r17640, %r7636, 2;
	and.b32  	%r17641, %r13929, %r17640;
	or.b32  	%r8045, %r17639, %r17641;
	shr.u32 	%r17642, %r7645, 2;
	and.b32  	%r17643, %r13921, %r17642;
	and.b32  	%r17644, %r13922, %r7645;
	or.b32  	%r17645, %r17644, %r17643;
	shf.l.wrap.b32 	%r17646, %r7644, %r7645, 2;
	and.b32  	%r17647, %r13923, %r17646;
	or.b32  	%r8113, %r17645, %r17647;
	shf.l.wrap.b32 	%r17648, %r7644, %r7645, 30;
	and.b32  	%r17649, %r13925, %r17648;
	and.b32  	%r17650, %r13927, %r7644;
	or.b32  	%r17651, %r17650, %r17649;
	shl.b32 	%r17652, %r7644, 2;
	and.b32  	%r17653, %r13929, %r17652;
	or.b32  	%r8110, %r17651, %r17653;
	shr.u32 	%r17654, %r7653, 2;
	and.b32  	%r17655, %r13921, %r17654;
	and.b32  	%r17656, %r13922, %r7653;
	or.b32  	%r17657, %r17656, %r17655;
	shf.l.wrap.b32 	%r17658, %r7652, %r7653, 2;
	and.b32  	%r17659, %r13923, %r17658;
	or.b32  	%r7905, %r17657, %r17659;
	shf.l.wrap.b32 	%r17660, %r7652, %r7653, 30;
	and.b32  	%r17661, %r13925, %r17660;
	and.b32  	%r17662, %r13927, %r7652;
	or.b32  	%r17663, %r17662, %r17661;
	shl.b32 	%r17664, %r7652, 2;
	and.b32  	%r17665, %r13929, %r17664;
	or.b32  	%r7902, %r17663, %r17665;
	shr.u32 	%r17666, %r7661, 2;
	and.b32  	%r17667, %r13921, %r17666;
	and.b32  	%r17668, %r13922, %r7661;
	or.b32  	%r17669, %r17668, %r17667;
	shf.l.wrap.b32 	%r17670, %r7660, %r7661, 2;
	and.b32  	%r17671, %r13923, %r17670;
	or.b32  	%r8178, %r17669, %r17671;
	shf.l.wrap.b32 	%r17672, %r7660, %r7661, 30;
	and.b32  	%r17673, %r13925, %r17672;
	and.b32  	%r17674, %r13927, %r7660;
	or.b32  	%r17675, %r17674, %r17673;
	shl.b32 	%r17676, %r7660, 2;
	and.b32  	%r17677, %r13929, %r17676;
	or.b32  	%r8175, %r17675, %r17677;
	shr.u32 	%r17678, %r7669, 2;
	and.b32  	%r17679, %r13921, %r17678;
	and.b32  	%r17680, %r13922, %r7669;
	or.b32  	%r17681, %r17680, %r17679;
	shf.l.wrap.b32 	%r17682, %r7668, %r7669, 2;
	and.b32  	%r17683, %r13923, %r17682;
	or.b32  	%r8087, %r17681, %r17683;
	shf.l.wrap.b32 	%r17684, %r7668, %r7669, 30;
	and.b32  	%r17685, %r13925, %r17684;
	and.b32  	%r17686, %r13927, %r7668;
	or.b32  	%r17687, %r17686, %r17685;
	shl.b32 	%r17688, %r7668, 2;
	and.b32  	%r17689, %r13929, %r17688;
	or.b32  	%r8084, %r17687, %r17689;
	shr.u32 	%r17690, %r7677, 2;
	and.b32  	%r17691, %r13921, %r17690;
	and.b32  	%r17692, %r13922, %r7677;
	or.b32  	%r17693, %r17692, %r17691;
	shf.l.wrap.b32 	%r17694, %r7676, %r7677, 2;
	and.b32  	%r17695, %r13923, %r17694;
	or.b32  	%r7918, %r17693, %r17695;
	shf.l.wrap.b32 	%r17696, %r7676, %r7677, 30;
	and.b32  	%r17697, %r13925, %r17696;
	and.b32  	%r17698, %r13927, %r7676;
	or.b32  	%r17699, %r17698, %r17697;
	shl.b32 	%r17700, %r7676, 2;
	and.b32  	%r17701, %r13929, %r17700;
	or.b32  	%r7915, %r17699, %r17701;
	shr.u32 	%r17702, %r7685, 2;
	and.b32  	%r17703, %r13921, %r17702;
	and.b32  	%r17704, %r13922, %r7685;
	or.b32  	%r17705, %r17704, %r17703;
	shf.l.wrap.b32 	%r17706, %r7684, %r7685, 2;
	and.b32  	%r17707, %r13923, %r17706;
	or.b32  	%r8191, %r17705, %r17707;
	shf.l.wrap.b32 	%r17708, %r7684, %r7685, 30;
	and.b32  	%r17709, %r13925, %r17708;
	and.b32  	%r17710, %r13927, %r7684;
	or.b32  	%r17711, %r17710, %r17709;
	shl.b32 	%r17712, %r7684, 2;
	and.b32  	%r17713, %r13929, %r17712;
	or.b32  	%r8188, %r17711, %r17713;
	shr.u32 	%r17714, %r7693, 2;
	and.b32  	%r17715, %r13921, %r17714;
	and.b32  	%r17716, %r13922, %r7693;
	or.b32  	%r17717, %r17716, %r17715;
	shf.l.wrap.b32 	%r17718, %r7692, %r7693, 2;
	and.b32  	%r17719, %r13923, %r17718;
	or.b32  	%r8165, %r17717, %r17719;
	shf.l.wrap.b32 	%r17720, %r7692, %r7693, 30;
	and.b32  	%r17721, %r13925, %r17720;
	and.b32  	%r17722, %r13927, %r7692;
	or.b32  	%r17723, %r17722, %r17721;
	shl.b32 	%r17724, %r7692, 2;
	and.b32  	%r17725, %r13929, %r17724;
	or.b32  	%r8162, %r17723, %r17725;
	shr.u32 	%r17726, %r7701, 2;
	and.b32  	%r17727, %r13921, %r17726;
	and.b32  	%r17728, %r13922, %r7701;
	or.b32  	%r17729, %r17728, %r17727;
	shf.l.wrap.b32 	%r17730, %r7700, %r7701, 2;
	and.b32  	%r17731, %r13923, %r17730;
	or.b32  	%r7983, %r17729, %r17731;
	shf.l.wrap.b32 	%r17732, %r7700, %r7701, 30;
	and.b32  	%r17733, %r13925, %r17732;
	and.b32  	%r17734, %r13927, %r7700;
	or.b32  	%r17735, %r17734, %r17733;
	shl.b32 	%r17736, %r7700, 2;
	and.b32  	%r17737, %r13929, %r17736;
	or.b32  	%r7980, %r17735, %r17737;
	shr.u32 	%r17738, %r7709, 2;
	and.b32  	%r17739, %r13921, %r17738;
	and.b32  	%r17740, %r13922, %r7709;
	or.b32  	%r17741, %r17740, %r17739;
	shf.l.wrap.b32 	%r17742, %r7708, %r7709, 2;
	and.b32  	%r17743, %r13923, %r17742;
	or.b32  	%r7996, %r17741, %r17743;
	shf.l.wrap.b32 	%r17744, %r7708, %r7709, 30;
	and.b32  	%r17745, %r13925, %r17744;
	and.b32  	%r17746, %r13927, %r7708;
	or.b32  	%r17747, %r17746, %r17745;
	shl.b32 	%r17748, %r7708, 2;
	and.b32  	%r17749, %r13929, %r17748;
	or.b32  	%r7993, %r17747, %r17749;
	shr.u32 	%r17750, %r7717, 2;
	and.b32  	%r17751, %r13921, %r17750;
	and.b32  	%r17752, %r13922, %r7717;
	or.b32  	%r17753, %r17752, %r17751;
	shf.l.wrap.b32 	%r17754, %r7716, %r7717, 2;
	and.b32  	%r17755, %r13923, %r17754;
	or.b32  	%r7944, %r17753, %r17755;
	shf.l.wrap.b32 	%r17756, %r7716, %r7717, 30;
	and.b32  	%r17757, %r13925, %r17756;
	and.b32  	%r17758, %r13927, %r7716;
	or.b32  	%r17759, %r17758, %r17757;
	shl.b32 	%r17760, %r7716, 2;
	and.b32  	%r17761, %r13929, %r17760;
	or.b32  	%r7941, %r17759, %r17761;
	shr.u32 	%r17762, %r7725, 2;
	and.b32  	%r17763, %r13921, %r17762;
	and.b32  	%r17764, %r13922, %r7725;
	or.b32  	%r17765, %r17764, %r17763;
	shf.l.wrap.b32 	%r17766, %r7724, %r7725, 2;
	and.b32  	%r17767, %r13923, %r17766;
	or.b32  	%r8035, %r17765, %r17767;
	shf.l.wrap.b32 	%r17768, %r7724, %r7725, 30;
	and.b32  	%r17769, %r13925, %r17768;
	and.b32  	%r17770, %r13927, %r7724;
	or.b32  	%r17771, %r17770, %r17769;
	shl.b32 	%r17772, %r7724, 2;
	and.b32  	%r17773, %r13929, %r17772;
	or.b32  	%r8032, %r17771, %r17773;
	shr.u32 	%r17774, %r7733, 2;
	and.b32  	%r17775, %r13921, %r17774;
	and.b32  	%r17776, %r13922, %r7733;
	or.b32  	%r17777, %r17776, %r17775;
	shf.l.wrap.b32 	%r17778, %r7732, %r7733, 2;
	and.b32  	%r17779, %r13923, %r17778;
	or.b32  	%r8100, %r17777, %r17779;
	shf.l.wrap.b32 	%r17780, %r7732, %r7733, 30;
	and.b32  	%r17781, %r13925, %r17780;
	and.b32  	%r17782, %r13927, %r7732;
	or.b32  	%r17783, %r17782, %r17781;
	shl.b32 	%r17784, %r7732, 2;
	and.b32  	%r17785, %r13929, %r17784;
	or.b32  	%r8097, %r17783, %r17785;
	shr.u32 	%r17786, %r7741, 2;
	and.b32  	%r17787, %r13921, %r17786;
	and.b32  	%r17788, %r13922, %r7741;
	or.b32  	%r17789, %r17788, %r17787;
	shf.l.wrap.b32 	%r17790, %r7740, %r7741, 2;
	and.b32  	%r17791, %r13923, %r17790;
	or.b32  	%r8152, %r17789, %r17791;
	shf.l.wrap.b32 	%r17792, %r7740, %r7741, 30;
	and.b32  	%r17793, %r13925, %r17792;
	and.b32  	%r17794, %r13927, %r7740;
	or.b32  	%r17795, %r17794, %r17793;
	shl.b32 	%r17796, %r7740, 2;
	and.b32  	%r17797, %r13929, %r17796;
	or.b32  	%r8149, %r17795, %r17797;
	shr.u32 	%r17798, %r7749, 2;
	and.b32  	%r17799, %r13921, %r17798;
	and.b32  	%r17800, %r13922, %r7749;
	or.b32  	%r17801, %r17800, %r17799;
	shf.l.wrap.b32 	%r17802, %r7748, %r7749, 2;
	and.b32  	%r17803, %r13923, %r17802;
	or.b32  	%r8139, %r17801, %r17803;
	shf.l.wrap.b32 	%r17804, %r7748, %r7749, 30;
	and.b32  	%r17805, %r13925, %r17804;
	and.b32  	%r17806, %r13927, %r7748;
	or.b32  	%r17807, %r17806, %r17805;
	shl.b32 	%r17808, %r7748, 2;
	and.b32  	%r17809, %r13929, %r17808;
	or.b32  	%r8136, %r17807, %r17809;
	shr.u32 	%r17810, %r7757, 2;
	and.b32  	%r17811, %r13921, %r17810;
	and.b32  	%r17812, %r13922, %r7757;
	or.b32  	%r17813, %r17812, %r17811;
	shf.l.wrap.b32 	%r17814, %r7756, %r7757, 2;
	and.b32  	%r17815, %r13923, %r17814;
	or.b32  	%r8009, %r17813, %r17815;
	shf.l.wrap.b32 	%r17816, %r7756, %r7757, 30;
	and.b32  	%r17817, %r13925, %r17816;
	and.b32  	%r17818, %r13927, %r7756;
	or.b32  	%r17819, %r17818, %r17817;
	shl.b32 	%r17820, %r7756, 2;
	and.b32  	%r17821, %r13929, %r17820;
	or.b32  	%r8006, %r17819, %r17821;
	shr.u32 	%r17822, %r7765, 2;
	and.b32  	%r17823, %r13921, %r17822;
	and.b32  	%r17824, %r13922, %r7765;
	or.b32  	%r17825, %r17824, %r17823;
	shf.l.wrap.b32 	%r17826, %r7764, %r7765, 2;
	and.b32  	%r17827, %r13923, %r17826;
	or.b32  	%r7957, %r17825, %r17827;
	shf.l.wrap.b32 	%r17828, %r7764, %r7765, 30;
	and.b32  	%r17829, %r13925, %r17828;
	and.b32  	%r17830, %r13927, %r7764;
	or.b32  	%r17831, %r17830, %r17829;
	shl.b32 	%r17832, %r7764, 2;
	and.b32  	%r17833, %r13929, %r17832;
	or.b32  	%r7954, %r17831, %r17833;
	shr.u32 	%r17834, %r7773, 2;
	and.b32  	%r17835, %r13921, %r17834;
	and.b32  	%r17836, %r13922, %r7773;
	or.b32  	%r17837, %r17836, %r17835;
	shf.l.wrap.b32 	%r17838, %r7772, %r7773, 2;
	and.b32  	%r17839, %r13923, %r17838;
	or.b32  	%r8074, %r17837, %r17839;
	shf.l.wrap.b32 	%r17840, %r7772, %r7773, 30;
	and.b32  	%r17841, %r13925, %r17840;
	and.b32  	%r17842, %r13927, %r7772;
	or.b32  	%r17843, %r17842, %r17841;
	shl.b32 	%r17844, %r7772, 2;
	and.b32  	%r17845, %r13929, %r17844;
	or.b32  	%r8071, %r17843, %r17845;
	shr.u32 	%r17846, %r7781, 2;
	and.b32  	%r17847, %r13921, %r17846;
	and.b32  	%r17848, %r13922, %r7781;
	or.b32  	%r17849, %r17848, %r17847;
	shf.l.wrap.b32 	%r17850, %r7780, %r7781, 2;
	and.b32  	%r17851, %r13923, %r17850;
	or.b32  	%r7931, %r17849, %r17851;
	shf.l.wrap.b32 	%r17852, %r7780, %r7781, 30;
	and.b32  	%r17853, %r13925, %r17852;
	and.b32  	%r17854, %r13927, %r7780;
	or.b32  	%r17855, %r17854, %r17853;
	shl.b32 	%r17856, %r7780, 2;
	and.b32  	%r17857, %r13929, %r17856;
	or.b32  	%r7928, %r17855, %r17857;
	shr.u32 	%r17858, %r7789, 2;
	and.b32  	%r17859, %r13921, %r17858;
	and.b32  	%r17860, %r13922, %r7789;
	or.b32  	%r17861, %r17860, %r17859;
	shf.l.wrap.b32 	%r17862, %r7788, %r7789, 2;
	and.b32  	%r17863, %r13923, %r17862;
	or.b32  	%r8022, %r17861, %r17863;
	shf.l.wrap.b32 	%r17864, %r7788, %r7789, 30;
	and.b32  	%r17865, %r13925, %r17864;
	and.b32  	%r17866, %r13927, %r7788;
	or.b32  	%r17867, %r17866, %r17865;
	shl.b32 	%r17868, %r7788, 2;
	and.b32  	%r17869, %r13929, %r17868;
	or.b32  	%r8019, %r17867, %r17869;
	shr.u32 	%r17870, %r7797, 2;
	and.b32  	%r17871, %r13921, %r17870;
	and.b32  	%r17872, %r13922, %r7797;
	or.b32  	%r17873, %r17872, %r17871;
	shf.l.wrap.b32 	%r17874, %r7796, %r7797, 2;
	and.b32  	%r17875, %r13923, %r17874;
	or.b32  	%r8061, %r17873, %r17875;
	shf.l.wrap.b32 	%r17876, %r7796, %r7797, 30;
	and.b32  	%r17877, %r13925, %r17876;
	and.b32  	%r17878, %r13927, %r7796;
	or.b32  	%r17879, %r17878, %r17877;
	shl.b32 	%r17880, %r7796, 2;
	and.b32  	%r17881, %r13929, %r17880;
	or.b32  	%r8058, %r17879, %r17881;
	// begin inline asm
	lop3.b32 %r7804, %r7894, %r8110, %r8188, 0x96; lop3.b32 %r7804, %r7804, %r8032, %r7954, 0x96; lop3.b32 %r7805, %r7897, %r8113, %r8191, 0x96; lop3.b32 %r7805, %r7805, %r8035, %r7957, 0x96;
	// end inline asm
	// begin inline asm
	lop3.b32 %r7816, %r7886, %r7902, %r8162, 0x96; lop3.b32 %r7816, %r7816, %r8097, %r8071, 0x96; lop3.b32 %r7817, %r7889, %r7905, %r8165, 0x96; lop3.b32 %r7817, %r7817, %r8100, %r8074, 0x96;
	// end inline asm
	// begin inline asm
	lop3.b32 %r7828, %r7967, %r8175, %r7980, 0x96; lop3.b32 %r7828, %r7828, %r8149, %r7928, 0x96; lop3.b32 %r7829, %r7970, %r8178, %r7983, 0x96; lop3.b32 %r7829, %r7829, %r8152, %r7931, 0x96;
	// end inline asm
	// begin inline asm
	lop3.b32 %r7840, %r8123, %r8084, %r7993, 0x96; lop3.b32 %r7840, %r7840, %r8136, %r8019, 0x96; lop3.b32 %r7841, %r8126, %r8087, %r7996, 0x96; lop3.b32 %r7841, %r7841, %r8139, %r8022, 0x96;
	// end inline asm
	// begin inline asm
	lop3.b32 %r7852, %r8045, %r7915, %r7941, 0x96; lop3.b32 %r7852, %r7852, %r8006, %r8058, 0x96; lop3.b32 %r7853, %r8048, %r7918, %r7944, 0x96; lop3.b32 %r7853, %r7853, %r8009, %r8061, 0x96;
	// end inline asm
	// begin inline asm
	shf.l.wrap.b32 %r7864, %r7805, %r7804, 1; shf.l.wrap.b32 %r7865, %r7804, %r7805, 1;
	// end inline asm
	// begin inline asm
	shf.l.wrap.b32 %r7868, %r7817, %r7816, 1; shf.l.wrap.b32 %r7869, %r7816, %r7817, 1;
	// end inline asm
	// begin inline asm
	shf.l.wrap.b32 %r7872, %r7829, %r7828, 1; shf.l.wrap.b32 %r7873, %r7828, %r7829, 1;
	// end inline asm
	// begin inline asm
	shf.l.wrap.b32 %r7876, %r7841, %r7840, 1; shf.l.wrap.b32 %r7877, %r7840, %r7841, 1;
	// end inline asm
	// begin inline asm
	shf.l.wrap.b32 %r7880, %r7853, %r7852, 1; shf.l.wrap.b32 %r7881, %r7852, %r7853, 1;
	// end inline asm
	// begin inline asm
	lop3.b32 %r7884, %r7886, %r7804, %r7872, 0x96; lop3.b32 %r7885, %r7889, %r7805, %r7873, 0x96;
	// end inline asm
	// begin inline asm
	lop3.b32 %r7892, %r7894, %r7852, %r7868, 0x96; lop3.b32 %r7893, %r7897, %r7853, %r7869, 0x96;
	// end inline asm
	// begin inline asm
	lop3.b32 %r7900, %r7902, %r7804, %r7872, 0x96; lop3.b32 %r7901, %r7905, %r7805, %r7873, 0x96;
	// end inline asm
	// begin inline asm
	shf.l.wrap.b32 %r7908, %r7900, %r7901, %r13892; shf.l.wrap.b32 %r7909, %r7901, %r7900, %r13892;
	// end inline asm
	// begin inline asm
	lop3.b32 %r7913, %r7915, %r7840, %r7864, 0x96; lop3.b32 %r7914, %r7918, %r7841, %r7865, 0x96;
	// end inline asm
	// begin inline asm
	shf.l.wrap.b32 %r7921, %r7914, %r7913, %r13325; shf.l.wrap.b32 %r7922, %r7913, %r7914, %r13325;
	// end inline asm
	// begin inline asm
	lop3.b32 %r7926, %r7928, %r7816, %r7876, 0x96; lop3.b32 %r7927, %r7931, %r7817, %r7877, 0x96;
	// end inline asm
	// begin inline asm
	shf.l.wrap.b32 %r7934, %r7926, %r7927, %r13338; shf.l.wrap.b32 %r7935, %r7927, %r7926, %r13338;
	// end inline asm
	// begin inline asm
	lop3.b32 %r7939, %r7941, %r7840, %r7864, 0x96; lop3.b32 %r7940, %r7944, %r7841, %r7865, 0x96;
	// end inline asm
	// begin inline asm
	shf.l.wrap.b32 %r7947, %r7939, %r7940, %r13351; shf.l.wrap.b32 %r7948, %r7940, %r7939, %r13351;
	// end inline asm
	// begin inline asm
	lop3.b32 %r7952, %r7954, %r7852, %r7868, 0x96; lop3.b32 %r7953, %r7957, %r7853, %r7869, 0x96;
	// end inline asm
	// begin inline asm
	shf.l.wrap.b32 %r7960, %r7953, %r7952, %r13364; shf.l.wrap.b32 %r7961, %r7952, %r7953, %r13364;
	// end inline asm
	// begin inline asm
	lop3.b32 %r7965, %r7967, %r7816, %r7876, 0x96; lop3.b32 %r7966, %r7970, %r7817, %r7877, 0x96;
	// end inline asm
	// begin inline asm
	shf.l.wrap.b32 %r7973, %r7965, %r7966, %r13377; shf.l.wrap.b32 %r7974, %r7966, %r7965, %r13377;
	// end inline asm
	// begin inline asm
	lop3.b32 %r7978, %r7980, %r7816, %r7876, 0x96; lop3.b32 %r7979, %r7983, %r7817, %r7877, 0x96;
	// end inline asm
	// begin inline asm
	shf.l.wrap.b32 %r7986, %r7978, %r7979, %r13909; shf.l.wrap.b32 %r7987, %r7979, %r7978, %r13909;
	// end inline asm
	// begin inline asm
	lop3.b32 %r7991, %r7993, %r7828, %r7880, 0x96; lop3.b32 %r7992, %r7996, %r7829, %r7881, 0x96;
	// end inline asm
	// begin inline asm
	shf.l.wrap.b32 %r7999, %r7992, %r7991, %r13403; shf.l.wrap.b32 %r8000, %r7991, %r7992, %r13403;
	// end inline asm
	// begin inline asm
	lop3.b32 %r8004, %r8006, %r7840, %r7864, 0x96; lop3.b32 %r8005, %r8009, %r7841, %r7865, 0x96;
	// end inline asm
	// begin inline asm
	shf.l.wrap.b32 %r8012, %r8005, %r8004, %r13416; shf.l.wrap.b32 %r8013, %r8004, %r8005, %r13416;
	// end inline asm
	// begin inline asm
	lop3.b32 %r8017, %r8019, %r7828, %r7880, 0x96; lop3.b32 %r8018, %r8022, %r7829, %r7881, 0x96;
	// end inline asm
	// begin inline asm
	shf.l.wrap.b32 %r8025, %r8017, %r8018, %r13429; shf.l.wrap.b32 %r8026, %r8018, %r8017, %r13429;
	// end inline asm
	// begin inline asm
	lop3.b32 %r8030, %r8032, %r7852, %r7868, 0x96; lop3.b32 %r8031, %r8035, %r7853, %r7869, 0x96;
	// end inline asm
	// begin inline asm
	shf.l.wrap.b32 %r8038, %r8030, %r8031, %r13442; shf.l.wrap.b32 %r8039, %r8031, %r8030, %r13442;
	// end inline asm
	// begin inline asm
	lop3.b32 %r8043, %r8045, %r7840, %r7864, 0x96; lop3.b32 %r8044, %r8048, %r7841, %r7865, 0x96;
	// end inline asm
	// begin inline asm
	shf.l.wrap.b32 %r8051, %r8044, %r8043, %r13455; shf.l.wrap.b32 %r8052, %r8043, %r8044, %r13455;
	// end inline asm
	// begin inline asm
	lop3.b32 %r8056, %r8058, %r7840, %r7864, 0x96; lop3.b32 %r8057, %r8061, %r7841, %r7865, 0x96;
	// end inline asm
	// begin inline asm
	shf.l.wrap.b32 %r8064, %r8057, %r8056, %r13468; shf.l.wrap.b32 %r8065, %r8056, %r8057, %r13468;
	// end inline asm
	// begin inline asm
	lop3.b32 %r8069, %r8071, %r7804, %r7872, 0x96; lop3.b32 %r8070, %r8074, %r7805, %r7873, 0x96;
	// end inline asm
	// begin inline asm
	shf.l.wrap.b32 %r8077, %r8070, %r8069, %r13481; shf.l.wrap.b32 %r8078, %r8069, %r8070, %r13481;
	// end inline asm
	// begin inline asm
	lop3.b32 %r8082, %r8084, %r7828, %r7880, 0x96; lop3.b32 %r8083, %r8087, %r7829, %r7881, 0x96;
	// end inline asm
	// begin inline asm
	shf.l.wrap.b32 %r8090, %r8082, %r8083, %r13494; shf.l.wrap.b32 %r8091, %r8083, %r8082, %r13494;
	// end inline asm
	// begin inline asm
	lop3.b32 %r8095, %r8097, %r7804, %r7872, 0x96; lop3.b32 %r8096, %r8100, %r7805, %r7873, 0x96;
	// end inline asm
	// begin inline asm
	shf.l.wrap.b32 %r8103, %r8095, %r8096, %r13507; shf.l.wrap.b32 %r8104, %r8096, %r8095, %r13507;
	// end inline asm
	// begin inline asm
	lop3.b32 %r8108, %r8110, %r7852, %r7868, 0x96; lop3.b32 %r8109, %r8113, %r7853, %r7869, 0x96;
	// end inline asm
	// begin inline asm
	shf.l.wrap.b32 %r8116, %r8108, %r8109, %r13520; shf.l.wrap.b32 %r8117, %r8109, %r8108, %r13520;
	// end inline asm
	// begin inline asm
	lop3.b32 %r8121, %r8123, %r7828, %r7880, 0x96; lop3.b32 %r8122, %r8126, %r7829, %r7881, 0x96;
	// end inline asm
	// begin inline asm
	shf.l.wrap.b32 %r8129, %r8122, %r8121, %r13533; shf.l.wrap.b32 %r8130, %r8121, %r8122, %r13533;
	// end inline asm
	// begin inline asm
	lop3.b32 %r8134, %r8136, %r7828, %r7880, 0x96; lop3.b32 %r8135, %r8139, %r7829, %r7881, 0x96;
	// end inline asm
	// begin inline asm
	shf.l.wrap.b32 %r8142, %r8135, %r8134, %r13546; shf.l.wrap.b32 %r8143, %r8134, %r8135, %r13546;
	// end inline asm
	// begin inline asm
	lop3.b32 %r8147, %r8149, %r7816, %r7876, 0x96; lop3.b32 %r8148, %r8152, %r7817, %r7877, 0x96;
	// end inline asm
	// begin inline asm
	shf.l.wrap.b32 %r8155, %r8148, %r8147, %r13559; shf.l.wrap.b32 %r8156, %r8147, %r8148, %r13559;
	// end inline asm
	// begin inline asm
	lop3.b32 %r8160, %r8162, %r7804, %r7872, 0x96; lop3.b32 %r8161, %r8165, %r7805, %r7873, 0x96;
	// end inline asm
	// begin inline asm
	shf.l.wrap.b32 %r8168, %r8161, %r8160, %r13572; shf.l.wrap.b32 %r8169, %r8160, %r8161, %r13572;
	// end inline asm
	// begin inline asm
	lop3.b32 %r8173, %r8175, %r7816, %r7876, 0x96; lop3.b32 %r8174, %r8178, %r7817, %r7877, 0x96;
	// end inline asm
	// begin inline asm
	shf.l.wrap.b32 %r8181, %r8174, %r8173, %r13585; shf.l.wrap.b32 %r8182, %r8173, %r8174, %r13585;
	// end inline asm
	// begin inline asm
	lop3.b32 %r8186, %r8188, %r7852, %r7868, 0x96; lop3.b32 %r8187, %r8191, %r7853, %r7869, 0x96;
	// end inline asm
	// begin inline asm
	shf.l.wrap.b32 %r8194, %r8187, %r8186, %r13598; shf.l.wrap.b32 %r8195, %r8186, %r8187, %r13598;
	// end inline asm
	// begin inline asm
	shf.l.wrap.b32 %r8199, %r7885, %r7884, %r13603; shf.l.wrap.b32 %r8200, %r7884, %r7885, %r13603;
	// end inline asm
	// begin inline asm
	lop3.b32 %r8204, %r7892, %r7908, %r7986, 0xD2; lop3.b32 %r8205, %r7893, %r7909, %r7987, 0xD2;
	// end inline asm
	// begin inline asm
	lop3.b32 %r8212, %r7908, %r7986, %r8142, 0xD2; lop3.b32 %r8213, %r7909, %r7987, %r8143, 0xD2;
	// end inline asm
	// begin inline asm
	lop3.b32 %r8220, %r7986, %r8142, %r8064, 0xD2; lop3.b32 %r8221, %r7987, %r8143, %r8065, 0xD2;
	// end inline asm
	// begin inline asm
	lop3.b32 %r8228, %r8142, %r8064, %r7892, 0xD2; lop3.b32 %r8229, %r8143, %r8065, %r7893, 0xD2;
	// end inline asm
	// begin inline asm
	lop3.b32 %r8236, %r8064, %r7892, %r7908, 0xD2; lop3.b32 %r8237, %r8065, %r7893, %r7909, 0xD2;
	// end inline asm
	// begin inline asm
	lop3.b32 %r8244, %r8129, %r7921, %r8194, 0xD2; lop3.b32 %r8245, %r8130, %r7922, %r8195, 0xD2;
	// end inline asm
	// begin inline asm
	lop3.b32 %r8252, %r7921, %r8194, %r8103, 0xD2; lop3.b32 %r8253, %r7922, %r8195, %r8104, 0xD2;
	// end inline asm
	// begin inline asm
	lop3.b32 %r8260, %r8194, %r8103, %r7934, 0xD2; lop3.b32 %r8261, %r8195, %r8104, %r7935, 0xD2;
	// end inline asm
	// begin inline asm
	lop3.b32 %r8268, %r8103, %r7934, %r8129, 0xD2; lop3.b32 %r8269, %r8104, %r7935, %r8130, 0xD2;
	// end inline asm
	// begin inline asm
	lop3.b32 %r8276, %r7934, %r8129, %r7921, 0xD2; lop3.b32 %r8277, %r7935, %r8130, %r7922, 0xD2;
	// end inline asm
	// begin inline asm
	lop3.b32 %r8284, %r8199, %r8181, %r7999, 0xD2; lop3.b32 %r8285, %r8200, %r8182, %r8000, 0xD2;
	// end inline asm
	// begin inline asm
	lop3.b32 %r8292, %r8181, %r7999, %r8012, 0xD2; lop3.b32 %r8293, %r8182, %r8000, %r8013, 0xD2;
	// end inline asm
	// begin inline asm
	lop3.b32 %r8300, %r7999, %r8012, %r7960, 0xD2; lop3.b32 %r8301, %r8000, %r8013, %r7961, 0xD2;
	// end inline asm
	// begin inline asm
	lop3.b32 %r8308, %r8012, %r7960, %r8199, 0xD2; lop3.b32 %r8309, %r8013, %r7961, %r8200, 0xD2;
	// end inline asm
	// begin inline asm
	lop3.b32 %r8316, %r7960, %r8199, %r8181, 0xD2; lop3.b32 %r8317, %r7961, %r8200, %r8182, 0xD2;
	// end inline asm
	// begin inline asm
	lop3.b32 %r8324, %r8051, %r8116, %r8168, 0xD2; lop3.b32 %r8325, %r8052, %r8117, %r8169, 0xD2;
	// end inline asm
	// begin inline asm
	lop3.b32 %r8332, %r8116, %r8168, %r8155, 0xD2; lop3.b32 %r8333, %r8117, %r8169, %r8156, 0xD2;
	// end inline asm
	// begin inline asm
	lop3.b32 %r8340, %r8168, %r8155, %r8025, 0xD2; lop3.b32 %r8341, %r8169, %r8156, %r8026, 0xD2;
	// end inline asm
	// begin inline asm
	lop3.b32 %r8348, %r8155, %r8025, %r8051, 0xD2; lop3.b32 %r8349, %r8156, %r8026, %r8052, 0xD2;
	// end inline asm
	// begin inline asm
	lop3.b32 %r8356, %r8025, %r8051, %r8116, 0xD2; lop3.b32 %r8357, %r8026, %r8052, %r8117, 0xD2;
	// end inline asm
	// begin inline asm
	lop3.b32 %r8364, %r7973, %r8090, %r7947, 0xD2; lop3.b32 %r8365, %r7974, %r8091, %r7948, 0xD2;
	// end inline asm
	// begin inline asm
	lop3.b32 %r8372, %r8090, %r7947, %r8038, 0xD2; lop3.b32 %r8373, %r8091, %r7948, %r8039, 0xD2;
	// end inline asm
	// begin inline asm
	lop3.b32 %r8380, %r7947, %r8038, %r8077, 0xD2; lop3.b32 %r8381, %r7948, %r8039, %r8078, 0xD2;
	// end inline asm
	// begin inline asm
	lop3.b32 %r8388, %r8038, %r8077, %r7973, 0xD2; lop3.b32 %r8389, %r8039, %r8078, %r7974, 0xD2;
	// end inline asm
	// begin inline asm
	lop3.b32 %r8396, %r8077, %r7973, %r8090, 0xD2; lop3.b32 %r8397, %r8078, %r7974, %r8091, 0xD2;
	// end inline asm
	ld.const.u32 	%r17882, [rc_x+52];
	xor.b32  	%r17883, %r17882, %r8204;
	ld.const.u32 	%r17884, [rc_y+52];
	xor.b32  	%r17885, %r17884, %r8205;
	shr.u32 	%r17886, %r17885, 2;
	and.b32  	%r17887, %r13921, %r17886;
	and.b32  	%r17888, %r13922, %r17885;
	or.b32  	%r17889, %r17888, %r17887;
	shf.l.wrap.b32 	%r17890, %r17883, %r17885, 2;
	and.b32  	%r17891, %r13923, %r17890;
	or.b32  	%r8497, %r17889, %r17891;
	shf.l.wrap.b32 	%r17892, %r17883, %r17885, 30;
	and.b32  	%r17893, %r13925, %r17892;
	and.b32  	%r17894, %r13927, %r17883;
	or.b32  	%r17895, %r17894, %r17893;
	shl.b32 	%r17896, %r17883, 2;
	and.b32  	%r17897, %r13929, %r17896;
	or.b32  	%r8494, %r17895, %r17897;
	shr.u32 	%r17898, %r8213, 2;
	and.b32  	%r17899, %r13921, %r17898;
	and.b32  	%r17900, %r13922, %r8213;
	or.b32  	%r17901, %r17900, %r17899;
	shf.l.wrap.b32 	%r17902, %r8212, %r8213, 2;
	and.b32  	%r17903, %r13923, %r17902;
	or.b32  	%r8489, %r17901, %r17903;
	shf.l.wrap.b32 	%r17904, %r8212, %r8213, 30;
	and.b32  	%r17905, %r13925, %r17904;
	and.b32  	%r17906, %r13927, %r8212;
	or.b32  	%r17907, %r17906, %r17905;
	shl.b32 	%r17908, %r8212, 2;
	and.b32  	%r17909, %r13929, %r17908;
	or.b32  	%r8486, %r17907, %r17909;
	shr.u32 	%r17910, %r8221, 2;
	and.b32  	%r17911, %r13921, %r17910;
	and.b32  	%r17912, %r13922, %r8221;
	or.b32  	%r17913, %r17912, %r17911;
	shf.l.wrap.b32 	%r17914, %r8220, %r8221, 2;
	and.b32  	%r17915, %r13923, %r17914;
	or.b32  	%r8570, %r17913, %r17915;
	shf.l.wrap.b32 	%r17916, %r8220, %r8221, 30;
	and.b32  	%r17917, %r13925, %r17916;
	and.b32  	%r17918, %r13927, %r8220;
	or.b32  	%r17919, %r17918, %r17917;
	shl.b32 	%r17920, %r8220, 2;
	and.b32  	%r17921, %r13929, %r17920;
	or.b32  	%r8567, %r17919, %r17921;
	shr.u32 	%r17922, %r8229, 2;
	and.b32  	%r17923, %r13921, %r17922;
	and.b32  	%r17924, %r13922, %r8229;
	or.b32  	%r17925, %r17924, %r17923;
	shf.l.wrap.b32 	%r17926, %r8228, %r8229, 2;
	and.b32  	%r17927, %r13923, %r17926;
	or.b32  	%r8726, %r17925, %r17927;
	shf.l.wrap.b32 	%r17928, %r8228, %r8229, 30;
	and.b32  	%r17929, %r13925, %r17928;
	and.b32  	%r17930, %r13927, %r8228;
	or.b32  	%r17931, %r17930, %r17929;
	shl.b32 	%r17932, %r8228, 2;
	and.b32  	%r17933, %r13929, %r17932;
	or.b32  	%r8723, %r17931, %r17933;
	shr.u32 	%r17934, %r8237, 2;
	and.b32  	%r17935, %r13921, %r17934;
	and.b32  	%r17936, %r13922, %r8237;
	or.b32  	%r17937, %r17936, %r17935;
	shf.l.wrap.b32 	%r17938, %r8236, %r8237, 2;
	and.b32  	%r17939, %r13923, %r17938;
	or.b32  	%r8648, %r17937, %r17939;
	shf.l.wrap.b32 	%r17940, %r8236, %r8237, 30;
	and.b32  	%r17941, %r13925, %r17940;
	and.b32  	%r17942, %r13927, %r8236;
	or.b32  	%r17943, %r17942, %r17941;
	shl.b32 	%r17944, %r8236, 2;
	and.b32  	%r17945, %r13929, %r17944;
	or.b32  	%r8645, %r17943, %r17945;
	shr.u32 	%r17946, %r8245, 2;
	and.b32  	%r17947, %r13921, %r17946;
	and.b32  	%r17948, %r13922, %r8245;
	or.b32  	%r17949, %r17948, %r17947;
	shf.l.wrap.b32 	%r17950, %r8244, %r8245, 2;
	and.b32  	%r17951, %r13923, %r17950;
	or.b32  	%r8713, %r17949, %r17951;
	shf.l.wrap.b32 	%r17952, %r8244, %r8245, 30;
	and.b32  	%r17953, %r13925, %r17952;
	and.b32  	%r17954, %r13927, %r8244;
	or.b32  	%r17955, %r17954, %r17953;
	shl.b32 	%r17956, %r8244, 2;
	and.b32  	%r17957, %r13929, %r17956;
	or.b32  	%r8710, %r17955, %r17957;
	shr.u32 	%r17958, %r8253, 2;
	and.b32  	%r17959, %r13921, %r17958;
	and.b32  	%r17960, %r13922, %r8253;
	or.b32  	%r17961, %r17960, %r17959;
	shf.l.wrap.b32 	%r17962, %r8252, %r8253, 2;
	and.b32  	%r17963, %r13923, %r17962;
	or.b32  	%r8505, %r17961, %r17963;
	shf.l.wrap.b32 	%r17964, %r8252, %r8253, 30;
	and.b32  	%r17965, %r13925, %r17964;
	and.b32  	%r17966, %r13927, %r8252;
	or.b32  	%r17967, %r17966, %r17965;
	shl.b32 	%r17968, %r8252, 2;
	and.b32  	%r17969, %r13929, %r17968;
	or.b32  	%r8502, %r17967, %r17969;
	shr.u32 	%r17970, %r8261, 2;
	and.b32  	%r17971, %r13921, %r17970;
	and.b32  	%r17972, %r13922, %r8261;
	or.b32  	%r17973, %r17972, %r17971;
	shf.l.wrap.b32 	%r17974, %r8260, %r8261, 2;
	and.b32  	%r17975, %r13923, %r17974;
	or.b32  	%r8778, %r17973, %r17975;
	shf.l.wrap.b32 	%r17976, %r8260, %r8261, 30;
	and.b32  	%r17977, %r13925, %r17976;
	and.b32  	%r17978, %r13927, %r8260;
	or.b32  	%r17979, %r17978, %r17977;
	shl.b32 	%r17980, %r8260, 2;
	and.b32  	%r17981, %r13929, %r17980;
	or.b32  	%r8775, %r17979, %r17981;
	shr.u32 	%r17982, %r8269, 2;
	and.b32  	%r17983, %r13921, %r17982;
	and.b32  	%r17984, %r13922, %r8269;
	or.b32  	%r17985, %r17984, %r17983;
	shf.l.wrap.b32 	%r17986, %r8268, %r8269, 2;
	and.b32  	%r17987, %r13923, %r17986;
	or.b32  	%r8687, %r17985, %r17987;
	shf.l.wrap.b32 	%r17988, %r8268, %r8269, 30;
	and.b32  	%r17989, %r13925, %r17988;
	and.b32  	%r17990, %r13927, %r8268;
	or.b32  	%r17991, %r17990, %r17989;
	shl.b32 	%r17992, %r8268, 2;
	and.b32  	%r17993, %r13929, %r17992;
	or.b32  	%r8684, %r17991, %r17993;
	shr.u32 	%r17994, %r8277, 2;
	and.b32  	%r17995, %r13921, %r17994;
	and.b32  	%r17996, %r13922, %r8277;
	or.b32  	%r17997, %r17996, %r17995;
	shf.l.wrap.b32 	%r17998, %r8276, %r8277, 2;
	and.b32  	%r17999, %r13923, %r17998;
	or.b32  	%r8518, %r17997, %r17999;
	shf.l.wrap.b32 	%r18000, %r8276, %r8277, 30;
	and.b32  	%r18001, %r13925, %r18000;
	and.b32  	%r18002, %r13927, %r8276;
	or.b32  	%r18003, %r18002, %r18001;
	shl.b32 	%r18004, %r8276, 2;
	and.b32  	%r18005, %r13929, %r18004;
	or.b32  	%r8515, %r18003, %r18005;
	shr.u32 	%r18006, %r8285, 2;
	and.b32  	%r18007, %r13921, %r18006;
	and.b32  	%r18008, %r13922, %r8285;
	or.b32  	%r18009, %r18008, %r18007;
	shf.l.wrap.b32 	%r18010, %r8284, %r8285, 2;
	and.b32  	%r18011, %r13923, %r18010;
	or.b32  	%r8791, %r18009, %r18011;
	shf.l.wrap.b32 	%r18012, %r8284, %r8285, 30;
	and.b32  	%r18013, %r13925, %r18012;
	and.b32  	%r18014, %r13927, %r8284;
	or.b32  	%r18015, %r18014, %r18013;
	shl.b32 	%r18016, %r8284, 2;
	and.b32  	%r18017, %r13929, %r18016;
	or.b32  	%r8788, %r18015, %r18017;
	shr.u32 	%r18018, %r8293, 2;
	and.b32  	%r18019, %r13921, %r18018;
	and.b32  	%r18020, %r13922, %r8293;
	or.b32  	%r18021, %r18020, %r18019;
	shf.l.wrap.b32 	%r18022, %r8292, %r8293, 2;
	and.b32  	%r18023, %r13923, %r18022;
	or.b32  	%r8765, %r18021, %r18023;
	shf.l.wrap.b32 	%r18024, %r8292, %r8293, 30;
	and.b32  	%r18025, %r13925, %r18024;
	and.b32  	%r18026, %r13927, %r8292;
	or.b32  	%r18027, %r18026, %r18025;
	shl.b32 	%r18028, %r8292, 2;
	and.b32  	%r18029, %r13929, %r18028;
	or.b32  	%r8762, %r18027, %r18029;
	shr.u32 	%r18030, %r8301, 2;
	and.b32  	%r18031, %r13921, %r18030;
	and.b32  	%r18032, %r13922, %r8301;
	or.b32  	%r18033, %r18032, %r18031;
	shf.l.wrap.b32 	%r18034, %r8300, %r8301, 2;
	and.b32  	%r18035, %r13923, %r18034;
	or.b32  	%r8583, %r18033, %r18035;
	shf.l.wrap.b32 	%r18036, %r8300, %r8301, 30;
	and.b32  	%r18037, %r13925, %r18036;
	and.b32  	%r18038, %r13927, %r8300;
	or.b32  	%r18039, %r18038, %r18037;
	shl.b32 	%r18040, %r8300, 2;
	and.b32  	%r18041, %r13929, %r18040;
	or.b32  	%r8580, %r18039, %r18041;
	shr.u32 	%r18042, %r8309, 2;
	and.b32  	%r18043, %r13921, %r18042;
	and.b32  	%r18044, %r13922, %r8309;
	or.b32  	%r18045, %r18044, %r18043;
	shf.l.wrap.b32 	%r18046, %r8308, %r8309, 2;
	and.b32  	%r18047, %r13923, %r18046;
	or.b32  	%r8596, %r18045, %r18047;
	shf.l.wrap.b32 	%r18048, %r8308, %r8309, 30;
	and.b32  	%r18049, %r13925, %r18048;
	and.b32  	%r18050, %r13927, %r8308;
	or.b32  	%r18051, %r18050, %r18049;
	shl.b32 	%r18052, %r8308, 2;
	and.b32  	%r18053, %r13929, %r18052;
	or.b32  	%r8593, %r18051, %r18053;
	shr.u32 	%r18054, %r8317, 2;
	and.b32  	%r18055, %r13921, %r18054;
	and.b32  	%r18056, %r13922, %r8317;
	or.b32  	%r18057, %r18056, %r18055;
	shf.l.wrap.b32 	%r18058, %r8316, %r8317, 2;
	and.b32  	%r18059, %r13923, %r18058;
	or.b32  	%r8544, %r18057, %r18059;
	shf.l.wrap.b32 	%r18060, %r8316, %r8317, 30;
	and.b32  	%r18061, %r13925, %r18060;
	and.b32  	%r18062, %r13927, %r8316;
	or.b32  	%r18063, %r18062, %r18061;
	shl.b32 	%r18064, %r8316, 2;
	and.b32  	%r18065, %r13929, %r18064;
	or.b32  	%r8541, %r18063, %r18065;
	shr.u32 	%r18066, %r8325, 2;
	and.b32  	%r18067, %r13921, %r18066;
	and.b32  	%r18068, %r13922, %r8325;
	or.b32  	%r18069, %r18068, %r18067;
	shf.l.wrap.b32 	%r18070, %r8324, %r8325, 2;
	and.b32  	%r18071, %r13923, %r18070;
	or.b32  	%r8635, %r18069, %r18071;
	shf.l.wrap.b32 	%r18072, %r8324, %r8325, 30;
	and.b32  	%r18073, %r13925, %r18072;
	and.b32  	%r18074, %r13927, %r8324;
	or.b32  	%r18075, %r18074, %r18073;
	shl.b32 	%r18076, %r8324, 2;
	and.b32  	%r18077, %r13929, %r18076;
	or.b32  	%r8632, %r18075, %r18077;
	shr.u32 	%r18078, %r8333, 2;
	and.b32  	%r18079, %r13921, %r18078;
	and.b32  	%r18080, %r13922, %r8333;
	or.b32  	%r18081, %r18080, %r18079;
	shf.l.wrap.b32 	%r18082, %r8332, %r8333, 2;
	and.b32  	%r18083, %r13923, %r18082;
	or.b32  	%r8700, %r18081, %r18083;
	shf.l.wrap.b32 	%r18084, %r8332, %r8333, 30;
	and.b32  	%r18085, %r13925, %r18084;
	and.b32  	%r18086, %r13927, %r8332;
	or.b32  	%r18087, %r18086, %r18085;
	shl.b32 	%r18088, %r8332, 2;
	and.b32  	%r18089, %r13929, %r18088;
	or.b32  	%r8697, %r18087, %r18089;
	shr.u32 	%r18090, %r8341, 2;
	and.b32  	%r18091, %r13921, %r18090;
	and.b32  	%r18092, %r13922, %r8341;
	or.b32  	%r18093, %r18092, %r18091;
	shf.l.wrap.b32 	%r18094, %r8340, %r8341, 2;
	and.b32  	%r18095, %r13923, %r18094;
	or.b32  	%r8752, %r18093, %r18095;
	shf.l.wrap.b32 	%r18096, %r8340, %r8341, 30;
	and.b32  	%r18097, %r13925, %r18096;
	and.b32  	%r18098, %r13927, %r8340;
	or.b32  	%r18099, %r18098, %r18097;
	shl.b32 	%r18100, %r8340, 2;
	and.b32  	%r18101, %r13929, %r18100;
	or.b32  	%r8749, %r18099, %r18101;
	shr.u32 	%r18102, %r8349, 2;
	and.b32  	%r18103, %r13921, %r18102;
	and.b32  	%r18104, %r13922, %r8349;
	or.b32  	%r18105, %r18104, %r18103;
	shf.l.wrap.b32 	%r18106, %r8348, %r8349, 2;
	and.b32  	%r18107, %r13923, %r18106;
	or.b32  	%r8739, %r18105, %r18107;
	shf.l.wrap.b32 	%r18108, %r8348, %r8349, 30;
	and.b32  	%r18109, %r13925, %r18108;
	and.b32  	%r18110, %r13927, %r8348;
	or.b32  	%r18111, %r18110, %r18109;
	shl.b32 	%r18112, %r8348, 2;
	and.b32  	%r18113, %r13929, %r18112;
	or.b32  	%r8736, %r18111, %r18113;
	shr.u32 	%r18114, %r8357, 2;
	and.b32  	%r18115, %r13921, %r18114;
	and.b32  	%r18116, %r13922, %r8357;
	or.b32  	%r18117, %r18116, %r18115;
	shf.l.wrap.b32 	%r18118, %r8356, %r8357, 2;
	and.b32  	%r18119, %r13923, %r18118;
	or.b32  	%r8609, %r18117, %r18119;
	shf.l.wrap.b32 	%r18120, %r8356, %r8357, 30;
	and.b32  	%r18121, %r13925, %r18120;
	and.b32  	%r18122, %r13927, %r8356;
	or.b32  	%r18123, %r18122, %r18121;
	shl.b32 	%r18124, %r8356, 2;
	and.b32  	%r18125, %r13929, %r18124;
	or.b32  	%r8606, %r18123, %r18125;
	shr.u32 	%r18126, %r8365, 2;
	and.b32  	%r18127, %r13921, %r18126;
	and.b32  	%r18128, %r13922, %r8365;
	or.b32  	%r18129, %r18128, %r18127;
	shf.l.wrap.b32 	%r18130, %r8364, %r8365, 2;
	and.b32  	%r18131, %r13923, %r18130;
	or.b32  	%r8557, %r18129, %r18131;
	shf.l.wrap.b32 	%r18132, %r8364, %r8365, 30;
	and.b32  	%r18133, %r13925, %r18132;
	and.b32  	%r18134, %r13927, %r8364;
	or.b32  	%r18135, %r18134, %r18133;
	shl.b32 	%r18136, %r8364, 2;
	and.b32  	%r18137, %r13929, %r18136;
	or.b32  	%r8554, %r18135, %r18137;
	shr.u32 	%r18138, %r8373, 2;
	and.b32  	%r18139, %r13921, %r18138;
	and.b32  	%r18140, %r13922, %r8373;
	or.b32  	%r18141, %r18140, %r18139;
	shf.l.wrap.b32 	%r18142, %r8372, %r8373, 2;
	and.b32  	%r18143, %r13923, %r18142;
	or.b32  	%r8674, %r18141, %r18143;
	shf.l.wrap.b32 	%r18144, %r8372, %r8373, 30;
	and.b32  	%r18145, %r13925, %r18144;
	and.b32  	%r18146, %r13927, %r8372;
	or.b32  	%r18147, %r18146, %r18145;
	shl.b32 	%r18148, %r8372, 2;
	and.b32  	%r18149, %r13929, %r18148;
	or.b32  	%r8671, %r18147, %r18149;
	shr.u32 	%r18150, %r8381, 2;
	and.b32  	%r18151, %r13921, %r18150;
	and.b32  	%r18152, %r13922, %r8381;
	or.b32  	%r18153, %r18152, %r18151;
	shf.l.wrap.b32 	%r18154, %r8380, %r8381, 2;
	and.b32  	%r18155, %r13923, %r18154;
	or.b32  	%r8531, %r18153, %r18155;
	shf.l.wrap.b32 	%r18156, %r8380, %r8381, 30;
	and.b32  	%r18157, %r13925, %r18156;
	and.b32  	%r18158, %r13927, %r8380;
	or.b32  	%r18159, %r18158, %r18157;
	shl.b32 	%r18160, %r8380, 2;
	and.b32  	%r18161, %r13929, %r18160;
	or.b32  	%r8528, %r18159, %r18161;
	shr.u32 	%r18162, %r8389, 2;
	and.b32  	%r18163, %r13921, %r18162;
	and.b32  	%r18164, %r13922, %r8389;
	or.b32  	%r18165, %r18164, %r18163;
	shf.l.wrap.b32 	%r18166, %r8388, %r8389, 2;
	and.b32  	%r18167, %r13923, %r18166;
	or.b32  	%r8622, %r18165, %r18167;
	shf.l.wrap.b32 	%r18168, %r8388, %r8389, 30;
	and.b32  	%r18169, %r13925, %r18168;
	and.b32  	%r18170, %r13927, %r8388;
	or.b32  	%r18171, %r18170, %r18169;
	shl.b32 	%r18172, %r8388, 2;
	and.b32  	%r18173, %r13929, %r18172;
	or.b32  	%r8619, %r18171, %r18173;
	shr.u32 	%r18174, %r8397, 2;
	and.b32  	%r18175, %r13921, %r18174;
	and.b32  	%r18176, %r13922, %r8397;
	or.b32  	%r18177, %r18176, %r18175;
	shf.l.wrap.b32 	%r18178, %r8396, %r8397, 2;
	and.b32  	%r18179, %r13923, %r18178;
	or.b32  	%r8661, %r18177, %r18179;
	shf.l.wrap.b32 	%r18180, %r8396, %r8397, 30;
	and.b32  	%r18181, %r13925, %r18180;
	and.b32  	%r18182, %r13927, %r8396;
	or.b32  	%r18183, %r18182, %r18181;
	shl.b32 	%r18184, %r8396, 2;
	and.b32  	%r18185, %r13929, %r18184;
	or.b32  	%r8658, %r18183, %r18185;
	// begin inline asm
	lop3.b32 %r8404, %r8494, %r8710, %r8788, 0x96; lop3.b32 %r8404, %r8404, %r8632, %r8554, 0x96; lop3.b32 %r8405, %r8497, %r8713, %r8791, 0x96; lop3.b32 %r8405, %r8405, %r8635, %r8557, 0x96;
	// end inline asm
	// begin inline asm
	lop3.b32 %r8416, %r8486, %r8502, %r8762, 0x96; lop3.b32 %r8416, %r8416, %r8697, %r8671, 0x96; lop3.b32 %r8417, %r8489, %r8505, %r8765, 0x96; lop3.b32 %r8417, %r8417, %r8700, %r8674, 0x96;
	// end inline asm
	// begin inline asm
	lop3.b32 %r8428, %r8567, %r8775, %r8580, 0x96; lop3.b32 %r8428, %r8428, %r8749, %r8528, 0x96; lop3.b32 %r8429, %r8570, %r8778, %r8583, 0x96; lop3.b32 %r8429, %r8429, %r8752, %r8531, 0x96;
	// end inline asm
	// begin inline asm
	lop3.b32 %r8440, %r8723, %r8684, %r8593, 0x96; lop3.b32 %r8440, %r8440, %r8736, %r8619, 0x96; lop3.b32 %r8441, %r8726, %r8687, %r8596, 0x96; lop3.b32 %r8441, %r8441, %r8739, %r8622, 0x96;
	// end inline asm
	// begin inline asm
	lop3.b32 %r8452, %r8645, %r8515, %r8541, 0x96; lop3.b32 %r8452, %r8452, %r8606, %r8658, 0x96; lop3.b32 %r8453, %r8648, %r8518, %r8544, 0x96; lop3.b32 %r8453, %r8453, %r8609, %r8661, 0x96;
	// end inline asm
	// begin inline asm
	shf.l.wrap.b32 %r8464, %r8405, %r8404, 1; shf.l.wrap.b32 %r8465, %r8404, %r8405, 1;
	// end inline asm
	// begin inline asm
	shf.l.wrap.b32 %r8468, %r8417, %r8416, 1; shf.l.wrap.b32 %r8469, %r8416, %r8417, 1;
	// end inline asm
	// begin inline asm
	shf.l.wrap.b32 %r8472, %r8429, %r8428, 1; shf.l.wrap.b32 %r8473, %r8428, %r8429, 1;
	// end inline asm
	// begin inline asm
	shf.l.wrap.b32 %r8476, %r8441, %r8440, 1; shf.l.wrap.b32 %r8477, %r8440, %r8441, 1;
	// end inline asm
	// begin inline asm
	shf.l.wrap.b32 %r8480, %r8453, %r8452, 1; shf.l.wrap.b32 %r8481, %r8452, %r8453, 1;
	// end inline asm
	// begin inline asm
	lop3.b32 %r8484, %r8486, %r8404, %r8472, 0x96; lop3.b32 %r8485, %r8489, %r8405, %r8473, 0x96;
	// end inline asm
	// begin inline asm
	lop3.b32 %r8492, %r8494, %r8452, %r8468, 0x96; lop3.b32 %r8493, %r8497, %r8453, %r8469, 0x96;
	// end inline asm
	// begin inline asm
	lop3.b32 %r8500, %r8502, %r8404, %r8472, 0x96; lop3.b32 %r8501, %r8505, %r8405, %r8473, 0x96;
	// end inline asm
	// begin inline asm
	shf.l.wrap.b32 %r8508, %r8500, %r8501, %r13892; shf.l.wrap.b32 %r8509, %r8501, %r8500, %r13892;
	// end inline asm
	// begin inline asm
	lop3.b32 %r8513, %r8515, %r8440, %r8464, 0x96; lop3.b32 %r8514, %r8518, %r8441, %r8465, 0x96;
	// end inline asm
	// begin inline asm
	shf.l.wrap.b32 %r8521, %r8514, %r8513, %r13325; shf.l.wrap.b32 %r8522, %r8513, %r8514, %r13325;
	// end inline asm
	// begin inline asm
	lop3.b32 %r8526, %r8528, %r8416, %r8476, 0x96; lop3.b32 %r8527, %r8531, %r8417, %r8477, 0x96;
	// end inline asm
	// begin inline asm
	shf.l.wrap.b32 %r8534, %r8526, %r8527, %r13338; shf.l.wrap.b32 %r8535, %r8527, %r8526, %r13338;
	// end inline asm
	// begin inline asm
	lop3.b32 %r8539, %r8541, %r8440, %r8464, 0x96; lop3.b32 %r8540, %r8544, %r8441, %r8465, 0x96;
	// end inline asm
	// begin inline asm
	shf.l.wrap.b32 %r8547, %r8539, %r8540, %r13351; shf.l.wrap.b32 %r8548, %r8540, %r8539, %r13351;
	// end inline asm
	// begin inline asm
	lop3.b32 %r8552, %r8554, %r8452, %r8468, 0x96; lop3.b32 %r8553, %r8557, %r8453, %r8469, 0x96;
	// end inline asm
	// begin inline asm
	shf.l.wrap.b32 %r8560, %r8553, %r8552, %r13364; shf.l.wrap.b32 %r8561, %r8552, %r8553, %r13364;
	// end inline asm
	// begin inline asm
	lop3.b32 %r8565, %r8567, %r8416, %r8476, 0x96; lop3.b32 %r8566, %r8570, %r8417, %r8477, 0x96;
	// end inline asm
	// begin inline asm
	shf.l.wrap.b32 %r8573, %r8565, %r8566, %r13377; shf.l.wrap.b32 %r8574, %r8566, %r8565, %r13377;
	// end inline asm
	// begin inline asm
	lop3.b32 %r8578, %r8580, %r8416, %r8476, 0x96; lop3.b32 %r8579, %r8583, %r8417, %r8477, 0x96;
	// end inline asm
	// begin inline asm
	shf.l.wrap.b32 %r8586, %r8578, %r8579, %r13909; shf.l.wrap.b32 %r8587, %r8579, %r8578, %r13909;
	// end inline asm
	// begin inline asm
	lop3.b32 %r8591, %r8593, %r8428, %r8480, 0x96; lop3.b32 %r8592, %r8596, %r8429, %r8481, 0x96;
	// end inline asm
	// begin inline asm
	shf.l.wrap.b32 %r8599, %r8592, %r8591, %r13403; shf.l.wrap.b32 %r8600, %r8591, %r8592, %r13403;
	// end inline asm
	// begin inline asm
	lop3.b32 %r8604, %r8606, %r8440, %r8464, 0x96; lop3.b32 %r8605, %r8609, %r8441, %r8465, 0x96;
	// end inline asm
	// begin inline asm
	shf.l.wrap.b32 %r8612, %r8605, %r8604, %r13416; shf.l.wrap.b32 %r8613, %r8604, %r8605, %r13416;
	// end inline asm
	// begin inline asm
	lop3.b32 %r8617, %r8619, %r8428, %r8480, 0x96; lop3.b32 %r8618, %r8622, %r8429, %r8481, 0x96;
	// end inline asm
	// begin inline asm
	shf.l.wrap.b32 %r8625, %r8617, %r8618, %r13429; shf.l.wrap.b32 %r8626, %r8618, %r8617, %r13429;
	// end inline asm
	// begin inline asm
	lop3.b32 %r8630, %r8632, %r8452, %r8468, 0x96; lop3.b32 %r8631, %r8635, %r8453, %r8469, 0x96;
	// end inline asm
	// begin inline asm
	shf.l.wrap.b32 %r8638, %r8630, %r8631, %r13442; shf.l.wrap.b32 %r8639, %r8631, %r8630, %r13442;
	// end inline asm
	// begin inline asm
	lop3.b32 %r8643, %r8645, %r8440, %r8464, 0x96; lop3.b32 %r8644, %r8648, %r8441, %r8465, 0x96;
	// end inline asm
	// begin inline asm
	shf.l.wrap.b32 %r8651, %r8644, %r8643, %r13455; shf.l.wrap.b32 %r8652, %r8643, %r8644, %r13455;
	// end inline asm
	// begin inline asm
	lop3.b32 %r8656, %r8658, %r8440, %r8464, 0x96; lop3.b32 %r8657, %r8661, %r8441, %r8465, 0x96;
	// end inline asm
	// begin inline asm
	shf.l.wrap.b32 %r8664, %r8657, %r8656, %r13468; shf.l.wrap.b32 %r8665, %r8656, %r8657, %r13468;
	// end inline asm
	// begin inline asm
	lop3.b32 %r8669, %r8671, %r8404, %r8472, 0x96; lop3.b32 %r8670, %r8674, %r8405, %r8473, 0x96;
	// end inline asm
	// begin inline asm
	shf.l.wrap.b32 %r8677, %r8670, %r8669, %r13481; shf.l.wrap.b32 %r8678, %r8669, %r8670, %r13481;
	// end inline asm
	// begin inline asm
	lop3.b32 %r8682, %r8684, %r8428, %r8480, 0x96; lop3.b32 %r8683, %r8687, %r8429, %r8481, 0x96;
	// end inline asm
	// begin inline asm
	shf.l.wrap.b32 %r8690, %r8682, %r8683, %r13494; shf.l.wrap.b32 %r8691, %r8683, %r8682, %r13494;
	// end inline asm
	// begin inline asm
	lop3.b32 %r8695, %r8697, %r8404, %r8472, 0x96; lop3.b32 %r8696, %r8700, %r8405, %r8473, 0x96;
	// end inline asm
	// begin inline asm
	shf.l.wrap.b32 %r8703, %r8695, %r8696, %r13507; shf.l.wrap.b32 %r8704, %r8696, %r8695, %r13507;
	// end inline asm
	// begin inline asm
	lop3.b32 %r8708, %r8710, %r8452, %r8468, 0x96; lop3.b32 %r8709, %r8713, %r8453, %r8469, 0x96;
	// end inline asm
	// begin inline asm
	shf.l.wrap.b32 %r8716, %r8708, %r8709, %r13520; shf.l.wrap.b32 %r8717, %r8709, %r8708, %r13520;
	// end inline asm
	// begin inline asm
	lop3.b32 %r8721, %r8723, %r8428, %r8480, 0x96; lop3.b32 %r8722, %r8726, %r8429, %r8481, 0x96;
	// end inline asm
	// begin inline asm
	shf.l.wrap.b32 %r8729, %r8722, %r8721, %r13533; shf.l.wrap.b32 %r8730, %r8721, %r8722, %r13533;
	// end inline asm
	// begin inline asm
	lop3.b32 %r8734, %r8736, %r8428, %r8480, 0x96; lop3.b32 %r8735, %r8739, %r8429, %r8481, 0x96;
	// end inline asm
	// begin inline asm
	shf.l.wrap.b32 %r8742, %r8735, %r8734, %r13546; shf.l.wrap.b32 %r8743, %r8734, %r8735, %r13546;
	// end inline asm
	// begin inline asm
	lop3.b32 %r8747, %r8749, %r8416, %r8476, 0x96; lop3.b32 %r8748, %r8752, %r8417, %r8477, 0x96;
	// end inline asm
	// begin inline asm
	shf.l.wrap.b32 %r8755, %r8748, %r8747, %r13559; shf.l.wrap.b32 %r8756, %r8747, %r8748, %r13559;
	// end inline asm
	// begin inline asm
	lop3.b32 %r8760, %r8762, %r8404, %r8472, 0x96; lop3.b32 %r8761, %r8765, %r8405, %r8473, 0x96;
	// end inline asm
	// begin inline asm
	shf.l.wrap.b32 %r8768, %r8761, %r8760, %r13572; shf.l.wrap.b32 %r8769, %r8760, %r8761, %r13572;
	// end inline asm
	// begin inline asm
	lop3.b32 %r8773, %r8775, %r8416, %r8476, 0x96; lop3.b32 %r8774, %r8778, %r8417, %r8477, 0x96;
	// end inline asm
	// begin inline asm
	shf.l.wrap.b32 %r8781, %r8774, %r8773, %r13585; shf.l.wrap.b32 %r8782, %r8773, %r8774, %r13585;
	// end inline asm
	// begin inline asm
	lop3.b32 %r8786, %r8788, %r8452, %r8468, 0x96; lop3.b32 %r8787, %r8791, %r8453, %r8469, 0x96;
	// end inline asm
	// begin inline asm
	shf.l.wrap.b32 %r8794, %r8787, %r8786, %r13598; shf.l.wrap.b32 %r8795, %r8786, %r8787, %r13598;
	// end inline asm
	// begin inline asm
	shf.l.wrap.b32 %r8799, %r8485, %r8484, %r13603; shf.l.wrap.b32 %r8800, %r8484, %r8485, %r13603;
	// end inline asm
	// begin inline asm
	lop3.b32 %r8804, %r8492, %r8508, %r8586, 0xD2; lop3.b32 %r8805, %r8493, %r8509, %r8587, 0xD2;
	// end inline asm
	// begin inline asm
	lop3.b32 %r8812, %r8508, %r8586, %r8742, 0xD2; lop3.b32 %r8813, %r8509, %r8587, %r8743, 0xD2;
	// end inline asm
	// begin inline asm
	lop3.b32 %r8820, %r8586, %r8742, %r8664, 0xD2; lop3.b32 %r8821, %r8587, %r8743, %r8665, 0xD2;
	// end inline asm
	// begin inline asm
	lop3.b32 %r8828, %r8742, %r8664, %r8492, 0xD2; lop3.b32 %r8829, %r8743, %r8665, %r8493, 0xD2;
	// end inline asm
	// begin inline asm
	lop3.b32 %r8836, %r8664, %r8492, %r8508, 0xD2; lop3.b32 %r8837, %r8665, %r8493, %r8509, 0xD2;
	// end inline asm
	// begin inline asm
	lop3.b32 %r8844, %r8729, %r8521, %r8794, 0xD2; lop3.b32 %r8845, %r8730, %r8522, %r8795, 0xD2;
	// end inline asm
	// begin inline asm
	lop3.b32 %r8852, %r8521, %r8794, %r8703, 0xD2; lop3.b32 %r8853, %r8522, %r8795, %r8704, 0xD2;
	// end inline asm
	// begin inline asm
	lop3.b32 %r8860, %r8794, %r8703, %r8534, 0xD2; lop3.b32 %r8861, %r8795, %r8704, %r8535, 0xD2;
	// end inline asm
	// begin inline asm
	lop3.b32 %r8868, %r8703, %r8534, %r8729, 0xD2; lop3.b32 %r8869, %r8704, %r8535, %r8730, 0xD2;
	// end inline asm
	// begin inline asm
	lop3.b32 %r8876, %r8534, %r8729, %r8521, 0xD2; lop3.b32 %r8877, %r8535, %r8730, %r8522, 0xD2;
	// end inline asm
	// begin inline asm
	lop3.b32 %r8884, %r8799, %r8781, %r8599, 0xD2; lop3.b32 %r8885, %r8800, %r8782, %r8600, 0xD2;
	// end inline asm
	// begin inline asm
	lop3.b32 %r8892, %r8781, %r8599, %r8612, 0xD2; lop3.b32 %r8893, %r8782, %r8600, %r8613, 0xD2;
	// end inline asm
	// begin inline asm
	lop3.b32 %r8900, %r8599, %r8612, %r8560, 0xD2; lop3.b32 %r8901, %r8600, %r8613, %r8561, 0xD2;
	// end inline asm
	// begin inline asm
	lop3.b32 %r8908, %r8612, %r8560, %r8799, 0xD2; lop3.b32 %r8909, %r8613, %r8561, %r8800, 0xD2;
	// end inline asm
	// begin inline asm
	lop3.b32 %r8916, %r8560, %r8799, %r8781, 0xD2; lop3.b32 %r8917, %r8561, %r8800, %r8782, 0xD2;
	// end inline asm
	// begin inline asm
	lop3.b32 %r8924, %r8651, %r8716, %r8768, 0xD2; lop3.b32 %r8925, %r8652, %r8717, %r8769, 0xD2;
	// end inline asm
	// begin inline asm
	lop3.b32 %r8932, %r8716, %r8768, %r8755, 0xD2; lop3.b32 %r8933, %r8717, %r8769, %r8756, 0xD2;
	// end inline asm
	// begin inline asm
	lop3.b32 %r8940, %r8768, %r8755, %r8625, 0xD2; lop3.b32 %r8941, %r8769, %r8756, %r8626, 0xD2;
	// end inline asm
	// begin inline asm
	lop3.b32 %r8948, %r8755, %r8625, %r8651, 0xD2; lop3.b32 %r8949, %r8756, %r8626, %r8652, 0xD2;
	// end inline asm
	// begin inline asm
	lop3.b32 %r8956, %r8625, %r8651, %r8716, 0xD2; lop3.b32 %r8957, %r8626, %r8652, %r8717, 0xD2;
	// end inline asm
	// begin inline asm
	lop3.b32 %r8964, %r8573, %r8690, %r8547, 0xD2; lop3.b32 %r8965, %r8574, %r8691, %r8548, 0xD2;
	// end inline asm
	// begin inline asm
	lop3.b32 %r8972, %r8690, %r8547, %r8638, 0xD2; lop3.b32 %r8973, %r8691, %r8548, %r8639, 0xD2;
	// end inline asm
	// begin inline asm
	lop3.b32 %r8980, %r8547, %r8638, %r8677, 0xD2; lop3.b32 %r8981, %r8548, %r8639, %r8678, 0xD2;
	// end inline asm
	// begin inline asm
	lop3.b32 %r8988, %r8638, %r8677, %r8573, 0xD2; lop3.b32 %r8989, %r8639, %r8678, %r8574, 0xD2;
	// end inline asm
	// begin inline asm
	lop3.b32 %r8996, %r8677, %r8573, %r8690, 0xD2; lop3.b32 %r8997, %r8678, %r8574, %r8691, 0xD2;
	// end inline asm
	ld.const.u32 	%r18186, [rc_x+56];
	xor.b32  	%r18187, %r18186, %r8804;
	ld.const.u32 	%r18188, [rc_y+56];
	xor.b32  	%r18189, %r18188, %r8805;
	shr.u32 	%r18190, %r18189, 2;
	and.b32  	%r18191, %r13921, %r18190;
	and.b32  	%r18192, %r13922, %r18189;
	or.b32  	%r18193, %r18192, %r18191;
	shf.l.wrap.b32 	%r18194, %r18187, %r18189, 2;
	and.b32  	%r18195, %r13923, %r18194;
	or.b32  	%r9097, %r18193, %r18195;
	shf.l.wrap.b32 	%r18196, %r18187, %r18189, 30;
	and.b32  	%r18197, %r13925, %r18196;
	and.b32  	%r18198, %r13927, %r18187;
	or.b32  	%r18199, %r18198, %r18197;
	shl.b32 	%r18200, %r18187, 2;
	and.b32  	%r18201, %r13929, %r18200;
	or.b32  	%r9094, %r18199, %r18201;
	shr.u32 	%r18202, %r8813, 2;
	and.b32  	%r18203, %r13921, %r18202;
	and.b32  	%r18204, %r13922, %r8813;
	or.b32  	%r18205, %r18204, %r18203;
	shf.l.wrap.b32 	%r18206, %r8812, %r8813, 2;
	and.b32  	%r18207, %r13923, %r18206;
	or.b32  	%r9089, %r18205, %r18207;
	shf.l.wrap.b32 	%r18208, %r8812, %r8813, 30;
	and.b32  	%r18209, %r13925, %r18208;
	and.b32  	%r18210, %r13927, %r8812;
	or.b32  	%r18211, %r18210, %r18209;
	shl.b32 	%r18212, %r8812, 2;
	and.b32  	%r18213, %r13929, %r18212;
	or.b32  	%r9086, %r18211, %r18213;
	shr.u32 	%r18214, %r8821, 2;
	and.b32  	%r18215, %r13921, %r18214;
	and.b32  	%r18216, %r13922, %r8821;
	or.b32  	%r18217, %r18216, %r18215;
	shf.l.wrap.b32 	%r18218, %r8820, %r8821, 2;
	and.b32  	%r18219, %r13923, %r18218;
	or.b32  	%r9170, %r18217, %r18219;
	shf.l.wrap.b32 	%r18220, %r8820, %r8821, 30;
	and.b32  	%r18221, %r13925, %r18220;
	and.b32  	%r18222, %r13927, %r8820;
	or.b32  	%r18223, %r18222, %r18221;
	shl.b32 	%r18224, %r8820, 2;
	and.b32  	%r18225, %r13929, %r18224;
	or.b32  	%r9167, %r18223, %r18225;
	shr.u32 	%r18226, %r8829, 2;
	and.b32  	%r18227, %r13921, %r18226;
	and.b32  	%r18228, %r13922, %r8829;
	or.b32  	%r18229, %r18228, %r18227;
	shf.l.wrap.b32 	%r18230, %r8828, %r8829, 2;
	and.b32  	%r18231, %r13923, %r18230;
	or.b32  	%r9326, %r18229, %r18231;
	shf.l.wrap.b32 	%r18232, %r8828, %r8829, 30;
	and.b32  	%r18233, %r13925, %r18232;
	and.b32  	%r18234, %r13927, %r8828;
	or.b32  	%r18235, %r18234, %r18233;
	shl.b32 	%r18236, %r8828, 2;
	and.b32  	%r18237, %r13929, %r18236;
	or.b32  	%r9323, %r18235, %r18237;
	shr.u32 	%r18238, %r8837, 2;
	and.b32  	%r18239, %r13921, %r18238;
	and.b32  	%r18240, %r13922, %r8837;
	or.b32  	%r18241, %r18240, %r18239;
	shf.l.wrap.b32 	%r18242, %r8836, %r8837, 2;
	and.b32  	%r18243, %r13923, %r18242;
	or.b32  	%r9248, %r18241, %r18243;
	shf.l.wrap.b32 	%r18244, %r8836, %r8837, 30;
	and.b32  	%r18245, %r13925, %r18244;
	and.b32  	%r18246, %r13927, %r8836;
	or.b32  	%r18247, %r18246, %r18245;
	shl.b32 	%r18248, %r8836, 2;
	and.b32  	%r18249, %r13929, %r18248;
	or.b32  	%r9245, %r18247, %r18249;
	shr.u32 	%r18250, %r8845, 2;
	and.b32  	%r18251, %r13921, %r18250;
	and.b32  	%r18252, %r13922, %r8845;
	or.b32  	%r18253, %r18252, %r18251;
	shf.l.wrap.b32 	%r18254, %r8844, %r8845, 2;
	and.b32  	%r18255, %r13923, %r18254;
	or.b32  	%r9313, %r18253, %r18255;
	shf.l.wrap.b32 	%r18256, %r8844, %r8845, 30;
	and.b32  	%r18257, %r13925, %r18256;
	and.b32  	%r18258, %r13927, %r8844;
	or.b32  	%r18259, %r18258, %r18257;
	shl.b32 	%r18260, %r8844, 2;
	and.b32  	%r18261, %r13929, %r18260;
	or.b32  	%r9310, %r18259, %r18261;
	shr.u32 	%r18262, %r8853, 2;
	and.b32  	%r18263, %r13921, %r18262;
	and.b32  	%r18264, %r13922, %r8853;
	or.b32  	%r18265, %r18264, %r18263;
	shf.l.wrap.b32 	%r18266, %r8852, %r8853, 2;
	and.b32  	%r18267, %r13923, %r18266;
	or.b32  	%r9105, %r18265, %r18267;
	shf.l.wrap.b32 	%r18268, %r8852, %r8853, 30;
	and.b32  	%r18269, %r13925, %r18268;
	and.b32  	%r18270, %r13927, %r8852;
	or.b32  	%r18271, %r18270, %r18269;
	shl.b32 	%r18272, %r8852, 2;
	and.b32  	%r18273, %r13929, %r18272;
	or.b32  	%r9102, %r18271, %r18273;
	shr.u32 	%r18274, %r8861, 2;
	and.b32  	%r18275, %r13921, %r18274;
	and.b32  	%r18276, %r13922, %r8861;
	or.b32  	%r18277, %r18276, %r18275;
	shf.l.wrap.b32 	%r18278, %r8860, %r8861, 2;
	and.b32  	%r18279, %r13923, %r18278;
	or.b32  	%r9378, %r18277, %r18279;
	shf.l.wrap.b32 	%r18280, %r8860, %r8861, 30;
	and.b32  	%r18281, %r13925, %r18280;
	and.b32  	%r18282, %r13927, %r8860;
	or.b32  	%r18283, %r18282, %r18281;
	shl.b32 	%r18284, %r8860, 2;
	and.b32  	%r18285, %r13929, %r18284;
	or.b32  	%r9375, %r18283, %r18285;
	shr.u32 	%r18286, %r8869, 2;
	and.b32  	%r18287, %r13921, %r18286;
	and.b32  	%r18288, %r13922, %r8869;
	or.b32  	%r18289, %r18288, %r18287;
	shf.l.wrap.b32 	%r18290, %r8868, %r8869, 2;
	and.b32  	%r18291, %r13923, %r18290;
	or.b32  	%r9287, %r18289, %r18291;
	shf.l.wrap.b32 	%r18292, %r8868, %r8869, 30;
	and.b32  	%r18293, %r13925, %r18292;
	and.b32  	%r18294, %r13927, %r8868;
	or.b32  	%r18295, %r18294, %r18293;
	shl.b32 	%r18296, %r8868, 2;
	and.b32  	%r18297, %r13929, %r18296;
	or.b32  	%r9284, %r18295, %r18297;
	shr.u32 	%r18298, %r8877, 2;
	and.b32  	%r18299, %r13921, %r18298;
	and.b32  	%r18300, %r13922, %r8877;
	or.b32  	%r18301, %r18300, %r18299;
	shf.l.wrap.b32 	%r18302, %r8876, %r8877, 2;
	and.b32  	%r18303, %r13923, %r18302;
	or.b32  	%r9118, %r18301, %r18303;
	shf.l.wrap.b32 	%r18304, %r8876, %r8877, 30;
	and.b32  	%r18305, %r13925, %r18304;
	and.b32  	%r18306, %r13927, %r8876;
	or.b32  	%r18307, %r18306, %r18305;
	shl.b32 	%r18308, %r8876, 2;
	and.b32  	%r18309, %r13929, %r18308;
	or.b32  	%r9115, %r18307, %r18309;
	shr.u32 	%r18310, %r8885, 2;
	and.b32  	%r18311, %r13921, %r18310;
	and.b32  	%r18312, %r13922, %r8885;
	or.b32  	%r18313, %r18312, %r18311;
	shf.l.wrap.b32 	%r18314, %r8884, %r8885, 2;
	and.b32  	%r18315, %r13923, %r18314;
	or.b32  	%r9391, %r18313, %r18315;
	shf.l.wrap.b32 	%r18316, %r8884, %r8885, 30;
	and.b32  	%r18317, %r13925, %r18316;
	and.b32  	%r18318, %r13927, %r8884;
	or.b32  	%r18319, %r18318, %r18317;
	shl.b32 	%r18320, %r8884, 2;
	and.b32  	%r18321, %r13929, %r18320;
	or.b32  	%r9388, %r18319, %r18321;
	shr.u32 	%r18322, %r8893, 2;
	and.b32  	%r18323, %r13921, %r18322;
	and.b32  	%r18324, %r13922, %r8893;
	or.b32  	%r18325, %r18324, %r18323;
	shf.l.wrap.b32 	%r18326, %r8892, %r8893, 2;
	and.b32  	%r18327, %r13923, %r18326;
	or.b32  	%r9365, %r18325, %r18327;
	shf.l.wrap.b32 	%r18328, %r8892, %r8893, 30;
	and.b32  	%r18329, %r13925, %r18328;
	and.b32  	%r18330, %r13927, %r8892;
	or.b32  	%r18331, %r18330, %r18329;
	shl.b32 	%r18332, %r8892, 2;
	and.b32  	%r18333, %r13929, %r18332;
	or.b32  	%r9362, %r18331, %r18333;
	shr.u32 	%r18334, %r8901, 2;
	and.b32  	%r18335, %r13921, %r18334;
	and.b32  	%r18336, %r13922, %r8901;
	or.b32  	%r18337, %r18336, %r18335;
	shf.l.wrap.b32 	%r18338, %r8900, %r8901, 2;
	and.b32  	%r18339, %r13923, %r18338;
	or.b32  	%r9183, %r18337, %r18339;
	shf.l.wrap.b32 	%r18340, %r8900, %r8901, 30;
	and.b32  	%r18341, %r13925, %r18340;
	and.b32  	%r18342, %r13927, %r8900;
	or.b32  	%r18343, %r18342, %r18341;
	shl.b32 	%r18344, %r8900, 2;
	and.b32  	%r18345, %r13929, %r18344;
	or.b32  	%r9180, %r18343, %r18345;
	shr.u32 	%r18346, %r8909, 2;
	and.b32  	%r18347, %r13921, %r18346;
	and.b32  	%r18348, %r13922, %r8909;
	or.b32  	%r18349, %r18348, %r18347;
	shf.l.wrap.b32 	%r18350, %r8908, %r8909, 2;
	and.b32  	%r18351, %r13923, %r18350;
	or.b32  	%r9196, %r18349, %r18351;
	shf.l.wrap.b32 	%r18352, %r8908, %r8909, 30;
	and.b32  	%r18353, %r13925, %r18352;
	and.b32  	%r18354, %r13927, %r8908;
	or.b32  	%r18355, %r18354, %r18353;
	shl.b32 	%r18356, %r8908, 2;
	and.b32  	%r18357, %r13929, %r18356;
	or.b32  	%r9193, %r18355, %r18357;
	shr.u32 	%r18358, %r8917, 2;
	and.b32  	%r18359, %r13921, %r18358;
	and.b32  	%r18360, %r13922, %r8917;
	or.b32  	%r18361, %r18360, %r18359;
	shf.l.wrap.b32 	%r18362, %r8916, %r8917, 2;
	and.b32  	%r18363, %r13923, %r18362;
	or.b32  	%r9144, %r18361, %r18363;
	shf.l.wrap.b32 	%r18364, %r8916, %r8917, 30;
	and.b32  	%r18365, %r13925, %r18364;
	and.b32  	%r18366, %r13927, %r8916;
	or.b32  	%r18367, %r18366, %r18365;
	shl.b32 	%r18368, %r8916, 2;
	and.b32  	%r18369, %r13929, %r18368;
	or.b32  	%r9141, %r18367, %r18369;
	shr.u32 	%r18370, %r8925, 2;
	and.b32  	%r18371, %r13921, %r18370;
	and.b32  	%r18372, %r13922, %r8925;
	or.b32  	%r18373, %r18372, %r18371;
	shf.l.wrap.b32 	%r18374, %r8924, %r8925, 2;
	and.b32  	%r18375, %r13923, %r18374;
	or.b32  	%r9235, %r18373, %r18375;
	shf.l.wrap.b32 	%r18376, %r8924, %r8925, 30;
	and.b32  	%r18377, %r13925, %r18376;
	and.b32  	%r18378, %r13927, %r8924;
	or.b32  	%r18379, %r18378, %r18377;
	shl.b32 	%r18380, %r8924, 2;
	and.b32  	%r18381, %r13929, %r18380;
	or.b32  	%r9232, %r18379, %r18381;
	shr.u32 	%r18382, %r8933, 2;
	and.b32  	%r18383, %r13921, %r18382;
	and.b32  	%r18384, %r13922, %r8933;
	or.b32  	%r18385, %r18384, %r18383;
	shf.l.wrap.b32 	%r18386, %r8932, %r8933, 2;
	and.b32  	%r18387, %r13923, %r18386;
	or.b32  	%r9300, %r18385, %r18387;
	shf.l.wrap.b32 	%r18388, %r8932, %r8933, 30;
	and.b32  	%r18389, %r13925, %r18388;
	and.b32  	%r18390, %r13927, %r8932;
	or.b32  	%r18391, %r18390, %r18389;
	shl.b32 	%r18392, %r8932, 2;
	and.b32  	%r18393, %r13929, %r18392;
	or.b32  	%r9297, %r18391, %r18393;
	shr.u32 	%r18394, %r8941, 2;
	and.b32  	%r18395, %r13921, %r18394;
	and.b32  	%r18396, %r13922, %r8941;
	or.b32  	%r18397, %r18396, %r18395;
	shf.l.wrap.b32 	%r18398, %r8940, %r8941, 2;
	and.b32  	%r18399, %r13923, %r18398;
	or.b32  	%r9352, %r18397, %r18399;
	shf.l.wrap.b32 	%r18400, %r8940, %r8941, 30;
	and.b32  	%r18401, %r13925, %r18400;
	and.b32  	%r18402, %r13927, %r8940;
	or.b32  	%r18403, %r18402, %r18401;
	shl.b32 	%r18404, %r8940, 2;
	and.b32  	%r18405, %r13929, %r18404;
	or.b32  	%r9349, %r18403, %r18405;
	shr.u32 	%r18406, %r8949, 2;
	and.b32  	%r18407, %r13921, %r18406;
	and.b32  	%r18408, %r13922, %r8949;
	or.b32  	%r18409, %r18408, %r18407;
	shf.l.wrap.b32 	%r18410, %r8948, %r8949, 2;
	and.b32  	%r18411, %r13923, %r18410;
	or.b32  	%r9339, %r18409, %r18411;
	shf.l.wrap.b32 	%r18412, %r8948, %r8949, 30;
	and.b32  	%r18413, %r13925, %r18412;
	and.b32  	%r18414, %r13927, %r8948;
	or.b32  	%r18415, %r18414, %r18413;
	shl.b32 	%r18416, %r8948, 2;
	and.b32  	%r18417, %r13929, %r18416;
	or.b32  	%r9336, %r18415, %r18417;
	shr.u32 	%r18418, %r8957, 2;
	and.b32  	%r18419, %r13921, %r18418;
	and.b32  	%r18420, %r13922, %r8957;
	or.b32  	%r18421, %r18420, %r18419;
	shf.l.wrap.b32 	%r18422, %r8956, %r8957, 2;
	and.b32  	%r18423, %r13923, %r18422;
	or.b32  	%r9209, %r18421, %r18423;
	shf.l.wrap.b32 	%r18424, %r8956, %r8957, 30;
	and.b32  	%r18425, %r13925, %r18424;
	and.b32  	%r18426, %r13927, %r8956;
	or.b32  	%r18427, %r18426, %r18425;
	shl.b32 	%r18428, %r8956, 2;
	and.b32  	%r18429, %r13929, %r18428;
	or.b32  	%r9206, %r18427, %r18429;
	shr.u32 	%r18430, %r8965, 2;
	and.b32  	%r18431, %r13921, %r18430;
	and.b32  	%r18432, %r13922, %r8965;
	or.b32  	%r18433, %r18432, %r18431;
	shf.l.wrap.b32 	%r18434, %r8964, %r8965, 2;
	and.b32  	%r18435, %r13923, %r18434;
	or.b32  	%r9157, %r18433, %r18435;
	shf.l.wrap.b32 	%r18436, %r8964, %r8965, 30;
	and.b32  	%r18437, %r13925, %r18436;
	and.b32  	%r18438, %r13927, %r8964;
	or.b32  	%r18439, %r18438, %r18437;
	shl.b32 	%r18440, %r8964, 2;
	and.b32  	%r18441, %r13929, %r18440;
	or.b32  	%r9154, %r18439, %r18441;
	shr.u32 	%r18442, %r8973, 2;
	and.b32  	%r18443, %r13921, %r18442;
	and.b32  	%r18444, %r13922, %r8973;
	or.b32  	%r18445, %r18444, %r18443;
	shf.l.wrap.b32 	%r18446, %r8972, %r8973, 2;
	and.b32  	%r18447, %r13923, %r18446;
	or.b32  	%r9274, %r18445, %r18447;
	shf.l.wrap.b32 	%r18448, %r8972, %r8973, 30;
	and.b32  	%r18449, %r13925, %r18448;
	and.b32  	%r18450, %r13927, %r8972;
	or.b32  	%r18451, %r18450, %r18449;
	shl.b32 	%r18452, %r8972, 2;
	and.b32  	%r18453, %r13929, %r18452;
	or.b32  	%r9271, %r18451, %r18453;
	shr.u32 	%r18454, %r8981, 2;
	and.b32  	%r18455, %r13921, %r18454;
	and.b32  	%r18456, %r13922, %r8981;
	or.b32  	%r18457, %r18456, %r18455;
	shf.l.wrap.b32 	%r18458, %r8980, %r8981, 2;
	and.b32  	%r18459, %r13923, %r18458;
	or.b32  	%r9131, %r18457, %r18459;
	shf.l.wrap.b32 	%r18460, %r8980, %r8981, 30;
	and.b32  	%r18461, %r13925, %r18460;
	and.b32  	%r18462, %r13927, %r8980;
	or.b32  	%r18463, %r18462, %r18461;
	shl.b32 	%r18464, %r8980, 2;
	and.b32  	%r18465, %r13929, %r18464;
	or.b32  	%r9128, %r18463, %r18465;
	shr.u32 	%r18466, %r8989, 2;
	and.b32  	%r18467, %r13921, %r18466;
	and.b32  	%r18468, %r13922, %r8989;
	or.b32  	%r18469, %r18468, %r18467;
	shf.l.wrap.b32 	%r18470, %r8988, %r8989, 2;
	and.b32  	%r18471, %r13923, %r18470;
	or.b32  	%r9222, %r18469, %r18471;
	shf.l.wrap.b32 	%r18472, %r8988, %r8989, 30;
	and.b32  	%r18473, %r13925, %r18472;
	and.b32  	%r18474, %r13927, %r8988;
	or.b32  	%r18475, %r18474, %r18473;
	shl.b32 	%r18476, %r8988, 2;
	and.b32  	%r18477, %r13929, %r18476;
	or.b32  	%r9219, %r18475, %r18477;
	shr.u32 	%r18478, %r8997, 2;
	and.b32  	%r18479, %r13921, %r18478;
	and.b32  	%r18480, %r13922, %r8997;
	or.b32  	%r18481, %r18480, %r18479;
	shf.l.wrap.b32 	%r18482, %r8996, %r8997, 2;
	and.b32  	%r18483, %r13923, %r18482;
	or.b32  	%r9261, %r18481, %r18483;
	shf.l.wrap.b32 	%r18484, %r8996, %r8997, 30;
	and.b32  	%r18485, %r13925, %r18484;
	and.b32  	%r18486, %r13927, %r8996;
	or.b32  	%r18487, %r18486, %r18485;
	shl.b32 	%r18488, %r8996, 2;
	and.b32  	%r18489, %r13929, %r18488;
	or.b32  	%r9258, %r18487, %r18489;
	// begin inline asm
	lop3.b32 %r9004, %r9094, %r9310, %r9388, 0x96; lop3.b32 %r9004, %r9004, %r9232, %r9154, 0x96; lop3.b32 %r9005, %r9097, %r9313, %r9391, 0x96; lop3.b32 %r9005, %r9005, %r9235, %r9157, 0x96;
	// end inline asm
	// begin inline asm
	lop3.b32 %r9016, %r9086, %r9102, %r9362, 0x96; lop3.b32 %r9016, %r9016, %r9297, %r9271, 0x96; lop3.b32 %r9017, %r9089, %r9105, %r9365, 0x96; lop3.b32 %r9017, %r9017, %r9300, %r9274, 0x96;
	// end inline asm
	// begin inline asm
	lop3.b32 %r9028, %r9167, %r9375, %r9180, 0x96; lop3.b32 %r9028, %r9028, %r9349, %r9128, 0x96; lop3.b32 %r9029, %r9170, %r9378, %r9183, 0x96; lop3.b32 %r9029, %r9029, %r9352, %r9131, 0x96;
	// end inline asm
	// begin inline asm
	lop3.b32 %r9040, %r9323, %r9284, %r9193, 0x96; lop3.b32 %r9040, %r9040, %r9336, %r9219, 0x96; lop3.b32 %r9041, %r9326, %r9287, %r9196, 0x96; lop3.b32 %r9041, %r9041, %r9339, %r9222, 0x96;
	// end inline asm
	// begin inline asm
	lop3.b32 %r9052, %r9245, %r9115, %r9141, 0x96; lop3.b32 %r9052, %r9052, %r9206, %r9258, 0x96; lop3.b32 %r9053, %r9248, %r9118, %r9144, 0x96; lop3.b32 %r9053, %r9053, %r9209, %r9261, 0x96;
	// end inline asm
	// begin inline asm
	shf.l.wrap.b32 %r9064, %r9005, %r9004, 1; shf.l.wrap.b32 %r9065, %r9004, %r9005, 1;
	// end inline asm
	// begin inline asm
	shf.l.wrap.b32 %r9068, %r9017, %r9016, 1; shf.l.wrap.b32 %r9069, %r9016, %r9017, 1;
	// end inline asm
	// begin inline asm
	shf.l.wrap.b32 %r9072, %r9029, %r9028, 1; shf.l.wrap.b32 %r9073, %r9028, %r9029, 1;
	// end inline asm
	// begin inline asm
	shf.l.wrap.b32 %r9076, %r9041, %r9040, 1; shf.l.wrap.b32 %r9077, %r9040, %r9041, 1;
	// end inline asm
	// begin inline asm
	shf.l.wrap.b32 %r9080, %r9053, %r9052, 1; shf.l.wrap.b32 %r9081, %r9052, %r9053, 1;
	// end inline asm
	// begin inline asm
	lop3.b32 %r9084, %r9086, %r9004, %r9072, 0x96; lop3.b32 %r9085, %r9089, %r9005, %r9073, 0x96;
	// end inline asm
	// begin inline asm
	lop3.b32 %r9092, %r9094, %r9052, %r9068, 0x96; lop3.b32 %r9093, %r9097, %r9053, %r9069, 0x96;
	// end inline asm
	// begin inline asm
	lop3.b32 %r9100, %r9102, %r9004, %r9072, 0x96; lop3.b32 %r9101, %r9105, %r9005, %r9073, 0x96;
	// end inline asm
	// begin inline asm
	shf.l.wrap.b32 %r9108, %r9100, %r9101, %r13892; shf.l.wrap.b32 %r9109, %r9101, %r9100, %r13892;
	// end inline asm
	// begin inline asm
	lop3.b32 %r9113, %r9115, %r9040, %r9064, 0x96; lop3.b32 %r9114, %r9118, %r9041, %r9065, 0x96;
	// end inline asm
	// begin inline asm
	shf.l.wrap.b32 %r9121, %r9114, %r9113, %r13325; shf.l.wrap.b32 %r9122, %r9113, %r9114, %r13325;
	// end inline asm
	// begin inline asm
	lop3.b32 %r9126, %r9128, %r9016, %r9076, 0x96; lop3.b32 %r9127, %r9131, %r9017, %r9077, 0x96;
	// end inline asm
	// begin inline asm
	shf.l.wrap.b32 %r9134, %r9126, %r9127, %r13338; shf.l.wrap.b32 %r9135, %r9127, %r9126, %r13338;
	// end inline asm
	// begin inline asm
	lop3.b32 %r9139, %r9141, %r9040, %r9064, 0x96; lop3.b32 %r9140, %r9144, %r9041, %r9065, 0x96;
	// end inline asm
	// begin inline asm
	shf.l.wrap.b32 %r9147, %r9139, %r9140, %r13351; shf.l.wrap.b32 %r9148, %r9140, %r9139, %r13351;
	// end inline asm
	// begin inline asm
	lop3.b32 %r9152, %r9154, %r9052, %r9068, 0x96; lop3.b32 %r9153, %r9157, %r9053, %r9069, 0x96;
	// end inline asm
	// begin inline asm
	shf.l.wrap.b32 %r9160, %r9153, %r9152, %r13364; shf.l.wrap.b32 %r9161, %r9152, %r9153, %r13364;
	// end inline asm
	// begin inline asm
	lop3.b32 %r9165, %r9167, %r9016, %r9076, 0x96; lop3.b32 %r9166, %r9170, %r9017, %r9077, 0x96;
	// end inline asm
	// begin inline asm
	shf.l.wrap.b32 %r9173, %r9165, %r9166, %r13377; shf.l.wrap.b32 %r9174, %r9166, %r9165, %r13377;
	// end inline asm
	// begin inline asm
	lop3.b32 %r9178, %r9180, %r9016, %r9076, 0x96; lop3.b32 %r9179, %r9183, %r9017, %r9077, 0x96;
	// end inline asm
	// begin inline asm
	shf.l.wrap.b32 %r9186, %r9178, %r9179, %r13909; shf.l.wrap.b32 %r9187, %r9179, %r9178, %r13909;
	// end inline asm
	// begin inline asm
	lop3.b32 %r9191, %r9193, %r9028, %r9080, 0x96; lop3.b32 %r9192, %r9196, %r9029, %r9081, 0x96;
	// end inline asm
	// begin inline asm
	shf.l.wrap.b32 %r9199, %r9192, %r9191, %r13403; shf.l.wrap.b32 %r9200, %r9191, %r9192, %r13403;
	// end inline asm
	// begin inline asm
	lop3.b32 %r9204, %r9206, %r9040, %r9064, 0x96; lop3.b32 %r9205, %r9209, %r9041, %r9065, 0x96;
	// end inline asm
	// begin inline asm
	shf.l.wrap.b32 %r9212, %r9205, %r9204, %r13416; shf.l.wrap.b32 %r9213, %r9204, %r9205, %r13416;
	// end inline asm
	// begin inline asm
	lop3.b32 %r9217, %r9219, %r9028, %r9080, 0x96; lop3.b32 %r9218, %r9222, %r9029, %r9081, 0x96;
	// end inline asm
	// begin inline asm
	shf.l.wrap.b32 %r9225, %r9217, %r9218, %r13429; shf.l.wrap.b32 %r9226, %r9218, %r9217, %r13429;
	// end inline asm
	// begin inline asm
	lop3.b32 %r9230, %r9232, %r9052, %r9068, 0x96; lop3.b32 %r9231, %r9235, %r9053, %r9069, 0x96;
	// end inline asm
	// begin inline asm
	shf.l.wrap.b32 %r9238, %r9230, %r9231, %r13442; shf.l.wrap.b32 %r9239, %r9231, %r9230, %r13442;
	// end inline asm
	// begin inline asm
	lop3.b32 %r9243, %r9245, %r9040, %r9064, 0x96; lop3.b32 %r9244, %r9248, %r9041, %r9065, 0x96;
	// end inline asm
	// begin inline asm
	shf.l.wrap.b32 %r9251, %r9244, %r9243, %r13455; shf.l.wrap.b32 %r9252, %r9243, %r9244, %r13455;
	// end inline asm
	// begin inline asm
	lop3.b32 %r9256, %r9258, %r9040, %r9064, 0x96; lop3.b32 %r9257, %r9261, %r9041, %r9065, 0x96;
	// end inline asm
	// begin inline asm
	shf.l.wrap.b32 %r9264, %r9257, %r9256, %r13468; shf.l.wrap.b32 %r9265, %r9256, %r9257, %r13468;
	// end inline asm
	// begin inline asm
	lop3.b32 %r9269, %r9271, %r9004, %r9072, 0x96; lop3.b32 %r9270, %r9274, %r9005, %r9073, 0x96;
	// end inline asm
	// begin inline asm
	shf.l.wrap.b32 %r9277, %r9270, %r9269, %r13481; shf.l.wrap.b32 %r9278, %r9269, %r9270, %r13481;
	// end inline asm
	// begin inline asm
	lop3.b32 %r9282, %r9284, %r9028, %r9080, 0x96; lop3.b32 %r9283, %r9287, %r9029, %r9081, 0x96;
	// end inline asm
	// begin inline asm
	shf.l.wrap.b32 %r9290, %r9282, %r9283, %r13494; shf.l.wrap.b32 %r9291, %r9283, %r9282, %r13494;
	// end inline asm
	// begin inline asm
	lop3.b32 %r9295, %r9297, %r9004, %r9072, 0x96; lop3.b32 %r9296, %r9300, %r9005, %r9073, 0x96;
	// end inline asm
	// begin inline asm
	shf.l.wrap.b32 %r9303, %r9295, %r9296, %r13507; shf.l.wrap.b32 %r9304, %r9296, %r9295, %r13507;
	// end inline asm
	// begin inline asm
	lop3.b32 %r9308, %r9310, %r9052, %r9068, 0x96; lop3.b32 %r9309, %r9313, %r9053, %r9069, 0x96;
	// end inline asm
	// begin inline asm
	shf.l.wrap.b32 %r9316, %r9308, %r9309, %r13520; shf.l.wrap.b32 %r9317, %r9309, %r9308, %r13520;
	// end inline asm
	// begin inline asm
	lop3.b32 %r9321, %r9323, %r9028, %r9080, 0x96; lop3.b32 %r9322, %r9326, %r9029, %r9081, 0x96;
	// end inline asm
	// begin inline asm
	shf.l.wrap.b32 %r9329, %r9322, %r9321, %r13533; shf.l.wrap.b32 %r9330, %r9321, %r9322, %r13533;
	// end inline asm
	// begin inline asm
	lop3.b32 %r9334, %r9336, %r9028, %r9080, 0x96; lop3.b32 %r9335, %r9339, %r9029, %r9081, 0x96;
	// end inline asm
	// begin inline asm
	shf.l.wrap.b32 %r9342, %r9335, %r9334, %r13546; shf.l.wrap.b32 %r9343, %r9334, %r9335, %r13546;
	// end inline asm
	// begin inline asm
	lop3.b32 %r9347, %r9349, %r9016, %r9076, 0x96; lop3.b32 %r9348, %r9352, %r9017, %r9077, 0x96;
	// end inline asm
	// begin inline asm
	shf.l.wrap.b32 %r9355, %r9348, %r9347, %r13559; shf.l.wrap.b32 %r9356, %r9347, %r9348, %r13559;
	// end inline asm
	// begin inline asm
	lop3.b32 %r9360, %r9362, %r9004, %r9072, 0x96; lop3.b32 %r9361, %r9365, %r9005, %r9073, 0x96;
	// end inline asm
	// begin inline asm
	shf.l.wrap.b32 %r9368, %r9361, %r9360, %r13572; shf.l.wrap.b32 %r9369, %r9360, %r9361, %r13572;
	// end inline asm
	// begin inline asm
	lop3.b32 %r9373, %r9375, %r9016, %r9076, 0x96; lop3.b32 %r9374, %r9378, %r9017, %r9077, 0x96;
	// end inline asm
	// begin inline asm
	shf.l.wrap.b32 %r9381, %r9374, %r9373, %r13585; shf.l.wrap.b32 %r9382, %r9373, %r9374, %r13585;
	// end inline asm
	// begin inline asm
	lop3.b32 %r9386, %r9388, %r9052, %r9068, 0x96; lop3.b32 %r9387, %r9391, %r9053, %r9069, 0x96;
	// end inline asm
	// begin inline asm
	shf.l.wrap.b32 %r9394, %r9387, %r9386, %r13598; shf.l.wrap.b32 %r9395, %r9386, %r9387, %r13598;
	// end inline asm
	// begin inline asm
	shf.l.wrap.b32 %r9399, %r9085, %r9084, %r13603; shf.l.wrap.b32 %r9400, %r9084, %r9085, %r13603;
	// end inline asm
	// begin inline asm
	lop3.b32 %r9404, %r9092, %r9108, %r9186, 0xD2; lop3.b32 %r9405, %r9093, %r9109, %r9187, 0xD2;
	// end inline asm
	// begin inline asm
	lop3.b32 %r9412, %r9108, %r9186, %r9342, 0xD2; lop3.b32 %r9413, %r9109, %r9187, %r9343, 0xD2;
	// end inline asm
	// begin inline asm
	lop3.b32 %r9420, %r9186, %r9342, %r9264, 0xD2; lop3.b32 %r9421, %r9187, %r9343, %r9265, 0xD2;
	// end inline asm
	// begin inline asm
	lop3.b32 %r9428, %r9342, %r9264, %r9092, 0xD2; lop3.b32 %r9429, %r9343, %r9265, %r9093, 0xD2;
	// end inline asm
	// begin inline asm
	lop3.b32 %r9436, %r9264, %r9092, %r9108, 0xD2; lop3.b32 %r9437, %r9265, %r9093, %r9109, 0xD2;
	// end inline asm
	// begin inline asm
	lop3.b32 %r9444, %r9329, %r9121, %r9394, 0xD2; lop3.b32 %r9445, %r9330, %r9122, %r9395, 0xD2;
	// end inline asm
	// begin inline asm
	lop3.b32 %r9452, %r9121, %r9394, %r9303, 0xD2; lop3.b32 %r9453, %r9122, %r9395, %r9304, 0xD2;
	// end inline asm
	// begin inline asm
	lop3.b32 %r9460, %r9394, %r9303, %r9134, 0xD2; lop3.b32 %r9461, %r9395, %r9304, %r9135, 0xD2;
	// end inline asm
	// begin inline asm
	lop3.b32 %r9468, %r9303, %r9134, %r9329, 0xD2; lop3.b32 %r9469, %r9304, %r9135, %r9330, 0xD2;
	// end inline asm
	// begin inline asm
	lop3.b32 %r9476, %r9134, %r9329, %r9121, 0xD2; lop3.b32 %r9477, %r9135, %r9330, %r9122, 0xD2;
	// end inline asm
	// begin inline asm
	lop3.b32 %r9484, %r9399, %r9381, %r9199, 0xD2; lop3.b32 %r9485, %r9400, %r9382, %r9200, 0xD2;
	// end inline asm
	// begin inline asm
	lop3.b32 %r9492, %r9381, %r9199, %r9212, 0xD2; lop3.b32 %r9493, %r9382, %r9200, %r9213, 0xD2;
	// end inline asm
	// begin inline asm
	lop3.b32 %r9500, %r9199, %r9212, %r9160, 0xD2; lop3.b32 %r9501, %r9200, %r9213, %r9161, 0xD2;
	// end inline asm
	// begin inline asm
	lop3.b32 %r9508, %r9212, %r9160, %r9399, 0xD2; lop3.b32 %r9509, %r9213, %r9161, %r9400, 0xD2;
	// end inline asm
	// begin inline asm
	lop3.b32 %r9516, %r9160, %r9399, %r9381, 0xD2; lop3.b32 %r9517, %r9161, %r9400, %r9382, 0xD2;
	// end inline asm
	// begin inline asm
	lop3.b32 %r9524, %r9251, %r9316, %r9368, 0xD2; lop3.b32 %r9525, %r9252, %r9317, %r9369, 0xD2;
	// end inline asm
	// begin inline asm
	lop3.b32 %r9532, %r9316, %r9368, %r9355, 0xD2; lop3.b32 %r9533, %r9317, %r9369, %r9356, 0xD2;
	// end inline asm
	// begin inline asm
	lop3.b32 %r9540, %r9368, %r9355, %r9225, 0xD2; lop3.b32 %r9541, %r9369, %r9356, %r9226, 0xD2;
	// end inline asm
	// begin inline asm
	lop3.b32 %r9548, %r9355, %r9225, %r9251, 0xD2; lop3.b32 %r9549, %r9356, %r9226, %r9252, 0xD2;
	// end inline asm
	// begin inline asm
	lop3.b32 %r9556, %r9225, %r9251, %r9316, 0xD2; lop3.b32 %r9557, %r9226, %r9252, %r9317, 0xD2;
	// end inline asm
	// begin inline asm
	lop3.b32 %r9564, %r9173, %r9290, %r9147, 0xD2; lop3.b32 %r9565, %r9174, %r9291, %r9148, 0xD2;
	// end inline asm
	// begin inline asm
	lop3.b32 %r9572, %r9290, %r9147, %r9238, 0xD2; lop3.b32 %r9573, %r9291, %r9148, %r9239, 0xD2;
	// end inline asm
	// begin inline asm
	lop3.b32 %r9580, %r9147, %r9238, %r9277, 0xD2; lop3.b32 %r9581, %r9148, %r9239, %r9278, 0xD2;
	// end inline asm
	// begin inline asm
	lop3.b32 %r9588, %r9238, %r9277, %r9173, 0xD2; lop3.b32 %r9589, %r9239, %r9278, %r9174, 0xD2;
	// end inline asm
	// begin inline asm
	lop3.b32 %r9596, %r9277, %r9173, %r9290, 0xD2; lop3.b32 %r9597, %r9278, %r9174, %r9291, 0xD2;
	// end inline asm
	ld.const.u32 	%r18490, [rc_x+60];
	xor.b32  	%r18491, %r18490, %r9404;
	ld.const.u32 	%r18492, [rc_y+60];
	xor.b32  	%r18493, %r18492, %r9405;
	shr.u32 	%r18494, %r18493, 2;
	and.b32  	%r18495, %r13921, %r18494;
	and.b32  	%r18496, %r13922, %r18493;
	or.b32  	%r18497, %r18496, %r18495;
	shf.l.wrap.b32 	%r18498, %r18491, %r18493, 2;
	and.b32  	%r18499, %r13923, %r18498;
	or.b32  	%r9697, %r18497, %r18499;
	shf.l.wrap.b32 	%r18500, %r18491, %r18493, 30;
	and.b32  	%r18501, %r13925, %r18500;
	and.b32  	%r18502, %r13927, %r18491;
	or.b32  	%r18503, %r18502, %r18501;
	shl.b32 	%r18504, %r18491, 2;
	and.b32  	%r18505, %r13929, %r18504;
	or.b32  	%r9694, %r18503, %r18505;
	shr.u32 	%r18506, %r9413, 2;
	and.b32  	%r18507, %r13921, %r18506;
	and.b32  	%r18508, %r13922, %r9413;
	or.b32  	%r18509, %r18508, %r18507;
	shf.l.wrap.b32 	%r18510, %r9412, %r9413, 2;
	and.b32  	%r18511, %r13923, %r18510;
	or.b32  	%r9689, %r18509, %r18511;
	shf.l.wrap.b32 	%r18512, %r9412, %r9413, 30;
	and.b32  	%r18513, %r13925, %r18512;
	and.b32  	%r18514, %r13927, %r9412;
	or.b32  	%r18515, %r18514, %r18513;
	shl.b32 	%r18516, %r9412, 2;
	and.b32  	%r18517, %r13929, %r18516;
	or.b32  	%r9686, %r18515, %r18517;
	shr.u32 	%r18518, %r9421, 2;
	and.b32  	%r18519, %r13921, %r18518;
	and.b32  	%r18520, %r13922, %r9421;
	or.b32  	%r18521, %r18520, %r18519;
	shf.l.wrap.b32 	%r18522, %r9420, %r9421, 2;
	and.b32  	%r18523, %r13923, %r18522;
	or.b32  	%r9770, %r18521, %r18523;
	shf.l.wrap.b32 	%r18524, %r9420, %r9421, 30;
	and.b32  	%r18525, %r13925, %r18524;
	and.b32  	%r18526, %r13927, %r9420;
	or.b32  	%r18527, %r18526, %r18525;
	shl.b32 	%r18528, %r9420, 2;
	and.b32  	%r18529, %r13929, %r18528;
	or.b32  	%r9767, %r18527, %r18529;
	shr.u32 	%r18530, %r9429, 2;
	and.b32  	%r18531, %r13921, %r18530;
	and.b32  	%r18532, %r13922, %r9429;
	or.b32  	%r18533, %r18532, %r18531;
	shf.l.wrap.b32 	%r18534, %r9428, %r9429, 2;
	and.b32  	%r18535, %r13923, %r18534;
	or.b32  	%r9926, %r18533, %r18535;
	shf.l.wrap.b32 	%r18536, %r9428, %r9429, 30;
	and.b32  	%r18537, %r13925, %r18536;
	and.b32  	%r18538, %r13927, %r9428;
	or.b32  	%r18539, %r18538, %r18537;
	shl.b32 	%r18540, %r9428, 2;
	and.b32  	%r18541, %r13929, %r18540;
	or.b32  	%r9923, %r18539, %r18541;
	shr.u32 	%r18542, %r9437, 2;
	and.b32  	%r18543, %r13921, %r18542;
	and.b32  	%r18544, %r13922, %r9437;
	or.b32  	%r18545, %r18544, %r18543;
	shf.l.wrap.b32 	%r18546, %r9436, %r9437, 2;
	and.b32  	%r18547, %r13923, %r18546;
	or.b32  	%r9848, %r18545, %r18547;
	shf.l.wrap.b32 	%r18548, %r9436, %r9437, 30;
	and.b32  	%r18549, %r13925, %r18548;
	and.b32  	%r18550, %r13927, %r9436;
	or.b32  	%r18551, %r18550, %r18549;
	shl.b32 	%r18552, %r9436, 2;
	and.b32  	%r18553, %r13929, %r18552;
	or.b32  	%r9845, %r18551, %r18553;
	shr.u32 	%r18554, %r9445, 2;
	and.b32  	%r18555, %r13921, %r18554;
	and.b32  	%r18556, %r13922, %r9445;
	or.b32  	%r18557, %r18556, %r18555;
	shf.l.wrap.b32 	%r18558, %r9444, %r9445, 2;
	and.b32  	%r18559, %r13923, %r18558;
	or.b32  	%r9913, %r18557, %r18559;
	shf.l.wrap.b32 	%r18560, %r9444, %r9445, 30;
	and.b32  	%r18561, %r13925, %r18560;
	and.b32  	%r18562, %r13927, %r9444;
	or.b32  	%r18563, %r18562, %r18561;
	shl.b32 	%r18564, %r9444, 2;
	and.b32  	%r18565, %r13929, %r18564;
	or.b32  	%r9910, %r18563, %r18565;
	shr.u32 	%r18566, %r9453, 2;
	and.b32  	%r18567, %r13921, %r18566;
	and.b32  	%r18568, %r13922, %r9453;
	or.b32  	%r18569, %r18568, %r18567;
	shf.l.wrap.b32 	%r18570, %r9452, %r9453, 2;
	and.b32  	%r18571, %r13923, %r18570;
	or.b32  	%r9705, %r18569, %r18571;
	shf.l.wrap.b32 	%r18572, %r9452, %r9453, 30;
	and.b32  	%r18573, %r13925, %r18572;
	and.b32  	%r18574, %r13927, %r9452;
	or.b32  	%r18575, %r18574, %r18573;
	shl.b32 	%r18576, %r9452, 2;
	and.b32  	%r18577, %r13929, %r18576;
	or.b32  	%r9702, %r18575, %r18577;
	shr.u32 	%r18578, %r9461, 2;
	and.b32  	%r18579, %r13921, %r18578;
	and.b32  	%r18580, %r13922, %r9461;
	or.b32  	%r18581, %r18580, %r18579;
	shf.l.wrap.b32 	%r18582, %r9460, %r9461, 2;
	and.b32  	%r18583, %r13923, %r18582;
	or.b32  	%r9978, %r18581, %r18583;
	shf.l.wrap.b32 	%r18584, %r9460, %r9461, 30;
	and.b32  	%r18585, %r13925, %r18584;
	and.b32  	%r18586, %r13927, %r9460;
	or.b32  	%r18587, %r18586, %r18585;
	shl.b32 	%r18588, %r9460, 2;
	and.b32  	%r18589, %r13929, %r18588;
	or.b32  	%r9975, %r18587, %r18589;
	shr.u32 	%r18590, %r9469, 2;
	and.b32  	%r18591, %r13921, %r18590;
	and.b32  	%r18592, %r13922, %r9469;
	or.b32  	%r18593, %r18592, %r18591;
	shf.l.wrap.b32 	%r18594, %r9468, %r9469, 2;
	and.b32  	%r18595, %r13923, %r18594;
	or.b32  	%r9887, %r18593, %r18595;
	shf.l.wrap.b32 	%r18596, %r9468, %r9469, 30;
	and.b32  	%r18597, %r13925, %r18596;
	and.b32  	%r18598, %r13927, %r9468;
	or.b32  	%r18599, %r18598, %r18597;
	shl.b32 	%r18600, %r9468, 2;
	and.b32  	%r18601, %r13929, %r18600;
	or.b32  	%r9884, %r18599, %r18601;
	shr.u32 	%r18602, %r9477, 2;
	and.b32  	%r18603, %r13921, %r18602;
	and.b32  	%r18604, %r13922, %r9477;
	or.b32  	%r18605, %r18604, %r18603;
	shf.l.wrap.b32 	%r18606, %r9476, %r9477, 2;
	and.b32  	%r18607, %r13923, %r18606;
	or.b32  	%r9718, %r18605, %r18607;
	shf.l.wrap.b32 	%r18608, %r9476, %r9477, 30;
	and.b32  	%r18609, %r13925, %r18608;
	and.b32  	%r18610, %r13927, %r9476;
	or.b32  	%r18611, %r18610, %r18609;
	shl.b32 	%r18612, %r9476, 2;
	and.b32  	%r18613, %r13929, %r18612;
	or.b32  	%r9715, %r18611, %r18613;
	shr.u32 	%r18614, %r9485, 2;
	and.b32  	%r18615, %r13921, %r18614;
	and.b32  	%r18616, %r13922, %r9485;
	or.b32  	%r18617, %r18616, %r18615;
	shf.l.wrap.b32 	%r18618, %r9484, %r9485, 2;
	and.b32  	%r18619, %r13923, %r18618;
	or.b32  	%r9991, %r18617, %r18619;
	shf.l.wrap.b32 	%r18620, %r9484, %r9485, 30;
	and.b32  	%r18621, %r13925, %r18620;
	and.b32  	%r18622, %r13927, %r9484;
	or.b32  	%r18623, %r18622, %r18621;
	shl.b32 	%r18624, %r9484, 2;
	and.b32  	%r18625, %r13929, %r18624;
	or.b32  	%r9988, %r18623, %r18625;
	shr.u32 	%r18626, %r9493, 2;
	and.b32  	%r18627, %r13921, %r18626;
	and.b32  	%r18628, %r13922, %r9493;
	or.b32  	%r18629, %r18628, %r18627;
	shf.l.wrap.b32 	%r18630, %r9492, %r9493, 2;
	and.b32  	%r18631, %r13923, %r18630;
	or.b32  	%r9965, %r18629, %r18631;
	shf.l.wrap.b32 	%r18632, %r9492, %r9493, 30;
	and.b32  	%r18633, %r13925, %r18632;
	and.b32  	%r18634, %r13927, %r9492;
	or.b32  	%r18635, %r18634, %r18633;
	shl.b32 	%r18636, %r9492, 2;
	and.b32  	%r18637, %r13929, %r18636;
	or.b32  	%r9962, %r18635, %r18637;
	shr.u32 	%r18638, %r9501, 2;
	and.b32  	%r18639, %r13921, %r18638;
	and.b32  	%r18640, %r13922, %r9501;
	or.b32  	%r18641, %r18640, %r18639;
	shf.l.wrap.b32 	%r18642, %r9500, %r9501, 2;
	and.b32  	%r18643, %r13923, %r18642;
	or.b32  	%r9783, %r18641, %r18643;
	shf.l.wrap.b32 	%r18644, %r9500, %r9501, 30;
	and.b32  	%r18645, %r13925, %r18644;
	and.b32  	%r18646, %r13927, %r9500;
	or.b32  	%r18647, %r18646, %r18645;
	shl.b32 	%r18648, %r9500, 2;
	and.b32  	%r18649, %r13929, %r18648;
	or.b32  	%r9780, %r18647, %r18649;
	shr.u32 	%r18650, %r9509, 2;
	and.b32  	%r18651, %r13921, %r18650;
	and.b32  	%r18652, %r13922, %r9509;
	or.b32  	%r18653, %r18652, %r18651;
	shf.l.wrap.b32 	%r18654, %r9508, %r9509, 2;
	and.b32  	%r18655, %r13923, %r18654;
	or.b32  	%r9796, %r18653, %r18655;
	shf.l.wrap.b32 	%r18656, %r9508, %r9509, 30;
	and.b32  	%r18657, %r13925, %r18656;
	and.b32  	%r18658, %r13927, %r9508;
	or.b32  	%r18659, %r18658, %r18657;
	shl.b32 	%r18660, %r9508, 2;
	and.b32  	%r18661, %r13929, %r18660;
	or.b32  	%r9793, %r18659, %r18661;
	shr.u32 	%r18662, %r9517, 2;
	and.b32  	%r18663, %r13921, %r18662;
	and.b32  	%r18664, %r13922, %r9517;
	or.b32  	%r18665, %r18664, %r18663;
	shf.l.wrap.b32 	%r18666, %r9516, %r9517, 2;
	and.b32  	%r18667, %r13923, %r18666;
	or.b32  	%r9744, %r18665, %r18667;
	shf.l.wrap.b32 	%r18668, %r9516, %r9517, 30;
	and.b32  	%r18669, %r13925, %r18668;
	and.b32  	%r18670, %r13927, %r9516;
	or.b32  	%r18671, %r18670, %r18669;
	shl.b32 	%r18672, %r9516, 2;
	and.b32  	%r18673, %r13929, %r18672;
	or.b32  	%r9741, %r18671, %r18673;
	shr.u32 	%r18674, %r9525, 2;
	and.b32  	%r18675, %r13921, %r18674;
	and.b32  	%r18676, %r13922, %r9525;
	or.b32  	%r18677, %r18676, %r18675;
	shf.l.wrap.b32 	%r18678, %r9524, %r9525, 2;
	and.b32  	%r18679, %r13923, %r18678;
	or.b32  	%r9835, %r18677, %r18679;
	shf.l.wrap.b32 	%r18680, %r9524, %r9525, 30;
	and.b32  	%r18681, %r13925, %r18680;
	and.b32  	%r18682, %r13927, %r9524;
	or.b32  	%r18683, %r18682, %r18681;
	shl.b32 	%r18684, %r9524, 2;
	and.b32  	%r18685, %r13929, %r18684;
	or.b32  	%r9832, %r18683, %r18685;
	shr.u32 	%r18686, %r9533, 2;
	and.b32  	%r18687, %r13921, %r18686;
	and.b32  	%r18688, %r13922, %r9533;
	or.b32  	%r18689, %r18688, %r18687;
	shf.l.wrap.b32 	%r18690, %r9532, %r9533, 2;
	and.b32  	%r18691, %r13923, %r18690;
	or.b32  	%r9900, %r18689, %r18691;
	shf.l.wrap.b32 	%r18692, %r9532, %r9533, 30;
	and.b32  	%r18693, %r13925, %r18692;
	and.b32  	%r18694, %r13927, %r9532;
	or.b32  	%r18695, %r18694, %r18693;
	shl.b32 	%r18696, %r9532, 2;
	and.b32  	%r18697, %r13929, %r18696;
	or.b32  	%r9897, %r18695, %r18697;
	shr.u32 	%r18698, %r9541, 2;
	and.b32  	%r18699, %r13921, %r18698;
	and.b32  	%r18700, %r13922, %r9541;
	or.b32  	%r18701, %r18700, %r18699;
	shf.l.wrap.b32 	%r18702, %r9540, %r9541, 2;
	and.b32  	%r18703, %r13923, %r18702;
	or.b32  	%r9952, %r18701, %r18703;
	shf.l.wrap.b32 	%r18704, %r9540, %r9541, 30;
	and.b32  	%r18705, %r13925, %r18704;
	and.b32  	%r18706, %r13927, %r9540;
	or.b32  	%r18707, %r18706, %r18705;
	shl.b32 	%r18708, %r9540, 2;
	and.b32  	%r18709, %r13929, %r18708;
	or.b32  	%r9949, %r18707, %r18709;
	shr.u32 	%r18710, %r9549, 2;
	and.b32  	%r18711, %r13921, %r18710;
	and.b32  	%r18712, %r13922, %r9549;
	or.b32  	%r18713, %r18712, %r18711;
	shf.l.wrap.b32 	%r18714, %r9548, %r9549, 2;
	and.b32  	%r18715, %r13923, %r18714;
	or.b32  	%r9939, %r18713, %r18715;
	shf.l.wrap.b32 	%r18716, %r9548, %r9549, 30;
	and.b32  	%r18717, %r13925, %r18716;
	and.b32  	%r18718, %r13927, %r9548;
	or.b32  	%r18719, %r18718, %r18717;
	shl.b32 	%r18720, %r9548, 2;
	and.b32  	%r18721, %r13929, %r18720;
	or.b32  	%r9936, %r18719, %r18721;
	shr.u32 	%r18722, %r9557, 2;
	and.b32  	%r18723, %r13921, %r18722;
	and.b32  	%r18724, %r13922, %r9557;
	or.b32  	%r18725, %r18724, %r18723;
	shf.l.wrap.b32 	%r18726, %r9556, %r9557, 2;
	and.b32  	%r18727, %r13923, %r18726;
	or.b32  	%r9809, %r18725, %r18727;
	shf.l.wrap.b32 	%r18728, %r9556, %r9557, 30;
	and.b32  	%r18729, %r13925, %r18728;
	and.b32  	%r18730, %r13927, %r9556;
	or.b32  	%r18731, %r18730, %r18729;
	shl.b32 	%r18732, %r9556, 2;
	and.b32  	%r18733, %r13929, %r18732;
	or.b32  	%r9806, %r18731, %r18733;
	shr.u32 	%r18734, %r9565, 2;
	and.b32  	%r18735, %r13921, %r18734;
	and.b32  	%r18736, %r13922, %r9565;
	or.b32  	%r18737, %r18736, %r18735;
	shf.l.wrap.b32 	%r18738, %r9564, %r9565, 2;
	and.b32  	%r18739, %r13923, %r18738;
	or.b32  	%r9757, %r18737, %r18739;
	shf.l.wrap.b32 	%r18740, %r9564, %r9565, 30;
	and.b32  	%r18741, %r13925, %r18740;
	and.b32  	%r18742, %r13927, %r9564;
	or.b32  	%r18743, %r18742, %r18741;
	shl.b32 	%r18744, %r9564, 2;
	and.b32  	%r18745, %r13929, %r18744;
	or.b32  	%r9754, %r18743, %r18745;
	shr.u32 	%r18746, %r9573, 2;
	and.b32  	%r18747, %r13921, %r18746;
	and.b32  	%r18748, %r13922, %r9573;
	or.b32  	%r18749, %r18748, %r18747;
	shf.l.wrap.b32 	%r18750, %r9572, %r9573, 2;
	and.b32  	%r18751, %r13923, %r18750;
	or.b32  	%r9874, %r18749, %r18751;
	shf.l.wrap.b32 	%r18752, %r9572, %r9573, 30;
	and.b32  	%r18753, %r13925, %r18752;
	and.b32  	%r18754, %r13927, %r9572;
	or.b32  	%r18755, %r18754, %r18753;
	shl.b32 	%r18756, %r9572, 2;
	and.b32  	%r18757, %r13929, %r18756;
	or.b32  	%r9871, %r18755, %r18757;
	shr.u32 	%r18758, %r9581, 2;
	and.b32  	%r18759, %r13921, %r18758;
	and.b32  	%r18760, %r13922, %r9581;
	or.b32  	%r18761, %r18760, %r18759;
	shf.l.wrap.b32 	%r18762, %r9580, %r9581, 2;
	and.b32  	%r18763, %r13923, %r18762;
	or.b32  	%r9731, %r18761, %r18763;
	shf.l.wrap.b32 	%r18764, %r9580, %r9581, 30;
	and.b32  	%r18765, %r13925, %r18764;
	and.b32  	%r18766, %r13927, %r9580;
	or.b32  	%r18767, %r18766, %r18765;
	shl.b32 	%r18768, %r9580, 2;
	and.b32  	%r18769, %r13929, %r18768;
	or.b32  	%r9728, %r18767, %r18769;
	shr.u32 	%r18770, %r9589, 2;
	and.b32  	%r18771, %r13921, %r18770;
	and.b32  	%r18772, %r13922, %r9589;
	or.b32  	%r18773, %r18772, %r18771;
	shf.l.wrap.b32 	%r18774, %r9588, %r9589, 2;
	and.b32  	%r18775, %r13923, %r18774;
	or.b32  	%r9822, %r18773, %r18775;
	shf.l.wrap.b32 	%r18776, %r9588, %r9589, 30;
	and.b32  	%r18777, %r13925, %r18776;
	and.b32  	%r18778, %r13927, %r9588;
	or.b32  	%r18779, %r18778, %r18777;
	shl.b32 	%r18780, %r9588, 2;
	and.b32  	%r18781, %r13929, %r18780;
	or.b32  	%r9819, %r18779, %r18781;
	shr.u32 	%r18782, %r9597, 2;
	and.b32  	%r18783, %r13921, %r18782;
	and.b32  	%r18784, %r13922, %r9597;
	or.b32  	%r18785, %r18784, %r18783;
	shf.l.wrap.b32 	%r18786, %r9596, %r9597, 2;
	and.b32  	%r18787, %r13923, %r18786;
	or.b32  	%r9861, %r18785, %r18787;
	shf.l.wrap.b32 	%r18788, %r9596, %r9597, 30;
	and.b32  	%r18789, %r13925, %r18788;
	and.b32  	%r18790, %r13927, %r9596;
	or.b32  	%r18791, %r18790, %r18789;
	shl.b32 	%r18792, %r9596, 2;
	and.b32  	%r18793, %r13929, %r18792;
	or.b32  	%r9858, %r18791, %r18793;
	// begin inline asm
	lop3.b32 %r9604, %r9694, %r9910, %r9988, 0x96; lop3.b32 %r9604, %r9604, %r9832, %r9754, 0x96; lop3.b32 %r9605, %r9697, %r9913, %r9991, 0x96; lop3.b32 %r9605, %r9605, %r9835, %r9757, 0x96;
	// end inline asm
	// begin inline asm
	lop3.b32 %r9616, %r9686, %r9702, %r9962, 0x96; lop3.b32 %r9616, %r9616, %r9897, %r9871, 0x96; lop3.b32 %r9617, %r9689, %r9705, %r9965, 0x96; lop3.b32 %r9617, %r9617, %r9900, %r9874, 0x96;
	// end inline asm
	// begin inline asm
	lop3.b32 %r9628, %r9767, %r9975, %r9780, 0x96; lop3.b32 %r9628, %r9628, %r9949, %r9728, 0x96; lop3.b32 %r9629, %r9770, %r9978, %r9783, 0x96; lop3.b32 %r9629, %r9629, %r9952, %r9731, 0x96;
	// end inline asm
	// begin inline asm
	lop3.b32 %r9640, %r9923, %r9884, %r9793, 0x96; lop3.b32 %r9640, %r9640, %r9936, %r9819, 0x96; lop3.b32 %r9641, %r9926, %r9887, %r9796, 0x96; lop3.b32 %r9641, %r9641, %r9939, %r9822, 0x96;
	// end inline asm
	// begin inline asm
	lop3.b32 %r9652, %r9845, %r9715, %r9741, 0x96; lop3.b32 %r9652, %r9652, %r9806, %r9858, 0x96; lop3.b32 %r9653, %r9848, %r9718, %r9744, 0x96; lop3.b32 %r9653, %r9653, %r9809, %r9861, 0x96;
	// end inline asm
	// begin inline asm
	shf.l.wrap.b32 %r9664, %r9605, %r9604, 1; shf.l.wrap.b32 %r9665, %r9604, %r9605, 1;
	// end inline asm
	// begin inline asm
	shf.l.wrap.b32 %r9668, %r9617, %r9616, 1; shf.l.wrap.b32 %r9669, %r9616, %r9617, 1;
	// end inline asm
	// begin inline asm
	shf.l.wrap.b32 %r9672, %r9629, %r9628, 1; shf.l.wrap.b32 %r9673, %r9628, %r9629, 1;
	// end inline asm
	// begin inline asm
	shf.l.wrap.b32 %r9676, %r9641, %r9640, 1; shf.l.wrap.b32 %r9677, %r9640, %r9641, 1;
	// end inline asm
	// begin inline asm
	shf.l.wrap.b32 %r9680, %r9653, %r9652, 1; shf.l.wrap.b32 %r9681, %r9652, %r9653, 1;
	// end inline asm
	// begin inline asm
	lop3.b32 %r9684, %r9686, %r9604, %r9672, 0x96; lop3.b32 %r9685, %r9689, %r9605, %r9673, 0x96;
	// end inline asm
	// begin inline asm
	lop3.b32 %r9692, %r9694, %r9652, %r9668, 0x96; lop3.b32 %r9693, %r9697, %r9653, %r9669, 0x96;
	// end inline asm
	// begin inline asm
	lop3.b32 %r9700, %r9702, %r9604, %r9672, 0x96; lop3.b32 %r9701, %r9705, %r9605, %r9673, 0x96;
	// end inline asm
	// begin inline asm
	shf.l.wrap.b32 %r9708, %r9700, %r9701, %r13892; shf.l.wrap.b32 %r9709, %r9701, %r9700, %r13892;
	// end inline asm
	// begin inline asm
	lop3.b32 %r9713, %r9715, %r9640, %r9664, 0x96; lop3.b32 %r9714, %r9718, %r9641, %r9665, 0x96;
	// end inline asm
	// begin inline asm
	shf.l.wrap.b32 %r9721, %r9714, %r9713, %r13325; shf.l.wrap.b32 %r9722, %r9713, %r9714, %r13325;
	// end inline asm
	// begin inline asm
	lop3.b32 %r9726, %r9728, %r9616, %r9676, 0x96; lop3.b32 %r9727, %r9731, %r9617, %r9677, 0x96;
	// end inline asm
	// begin inline asm
	shf.l.wrap.b32 %r9734, %r9726, %r9727, %r13338; shf.l.wrap.b32 %r9735, %r9727, %r9726, %r13338;
	// end inline asm
	// begin inline asm
	lop3.b32 %r9739, %r9741, %r9640, %r9664, 0x96; lop3.b32 %r9740, %r9744, %r9641, %r9665, 0x96;
	// end inline asm
	// begin inline asm
	shf.l.wrap.b32 %r9747, %r9739, %r9740, %r13351; shf.l.wrap.b32 %r9748, %r9740, %r9739, %r13351;
	// end inline asm
	// begin inline asm
	lop3.b32 %r9752, %r9754, %r9652, %r9668, 0x96; lop3.b32 %r9753, %r9757, %r9653, %r9669, 0x96;
	// end inline asm
	// begin inline asm
	shf.l.wrap.b32 %r9760, %r9753, %r9752, %r13364; shf.l.wrap.b32 %r9761, %r9752, %r9753, %r13364;
	// end inline asm
	// begin inline asm
	lop3.b32 %r9765, %r9767, %r9616, %r9676, 0x96; lop3.b32 %r9766, %r9770, %r9617, %r9677, 0x96;
	// end inline asm
	// begin inline asm
	shf.l.wrap.b32 %r9773, %r9765, %r9766, %r13377; shf.l.wrap.b32 %r9774, %r9766, %r9765, %r13377;
	// end inline asm
	// begin inline asm
	lop3.b32 %r9778, %r9780, %r9616, %r9676, 0x96; lop3.b32 %r9779, %r9783, %r9617, %r9677, 0x96;
	// end inline asm
	// begin inline asm
	shf.l.wrap.b32 %r9786, %r9778, %r9779, %r13909; shf.l.wrap.b32 %r9787, %r9779, %r9778, %r13909;
	// end inline asm
	// begin inline asm
	lop3.b32 %r9791, %r9793, %r9628, %r9680, 0x96; lop3.b32 %r9792, %r9796, %r9629, %r9681, 0x96;
	// end inline asm
	// begin inline asm
	shf.l.wrap.b32 %r9799, %r9792, %r9791, %r13403; shf.l.wrap.b32 %r9800, %r9791, %r9792, %r13403;
	// end inline asm
	// begin inline asm
	lop3.b32 %r9804, %r9806, %r9640, %r9664, 0x96; lop3.b32 %r9805, %r9809, %r9641, %r9665, 0x96;
	// end inline asm
	// begin inline asm
	shf.l.wrap.b32 %r9812, %r9805, %r9804, %r13416; shf.l.wrap.b32 %r9813, %r9804, %r9805, %r13416;
	// end inline asm
	// begin inline asm
	lop3.b32 %r9817, %r9819, %r9628, %r9680, 0x96; lop3.b32 %r9818, %r9822, %r9629, %r9681, 0x96;
	// end inline asm
	// begin inline asm
	shf.l.wrap.b32 %r9825, %r9817, %r9818, %r13429; shf.l.wrap.b32 %r9826, %r9818, %r9817, %r13429;
	// end inline asm
	// begin inline asm
	lop3.b32 %r9830, %r9832, %r9652, %r9668, 0x96; lop3.b32 %r9831, %r9835, %r9653, %r9669, 0x96;
	// end inline asm
	// begin inline asm
	shf.l.wrap.b32 %r9838, %r9830, %r9831, %r13442; shf.l.wrap.b32 %r9839, %r9831, %r9830, %r13442;
	// end inline asm
	// begin inline asm
	lop3.b32 %r9843, %r9845, %r9640, %r9664, 0x96; lop3.b32 %r9844, %r9848, %r9641, %r9665, 0x96;
	// end inline asm
	// begin inline asm
	shf.l.wrap.b32 %r9851, %r9844, %r9843, %r13455; shf.l.wrap.b32 %r9852, %r9843, %r9844, %r13455;
	// end inline asm
	// begin inline asm
	lop3.b32 %r9856, %r9858, %r9640, %r9664, 0x96; lop3.b32 %r9857, %r9861, %r9641, %r9665, 0x96;
	// end inline asm
	// begin inline asm
	shf.l.wrap.b32 %r9864, %r9857, %r9856, %r13468; shf.l.wrap.b32 %r9865, %r9856, %r9857, %r13468;
	// end inline asm
	// begin inline asm
	lop3.b32 %r9869, %r9871, %r9604, %r9672, 0x96; lop3.b32 %r9870, %r9874, %r9605, %r9673, 0x96;
	// end inline asm
	// begin inline asm
	shf.l.wrap.b32 %r9877, %r9870, %r9869, %r13481; shf.l.wrap.b32 %r9878, %r9869, %r9870, %r13481;
	// end inline asm
	// begin inline asm
	lop3.b32 %r9882, %r9884, %r9628, %r9680, 0x96; lop3.b32 %r9883, %r9887, %r9629, %r9681, 0x96;
	// end inline asm
	// begin inline asm
	shf.l.wrap.b32 %r9890, %r9882, %r9883, %r13494; shf.l.wrap.b32 %r9891, %r9883, %r9882, %r13494;
	// end inline asm
	// begin inline asm
	lop3.b32 %r9895, %r9897, %r9604, %r9672, 0x96; lop3.b32 %r9896, %r9900, %r9605, %r9673, 0x96;
	// end inline asm
	// begin inline asm
	shf.l.wrap.b32 %r9903, %r9895, %r9896, %r13507; shf.l.wrap.b32 %r9904, %r9896, %r9895, %r13507;
	// end inline asm
	// begin inline asm
	lop3.b32 %r9908, %r9910, %r9652, %r9668, 0x96; lop3.b32 %r9909, %r9913, %r9653, %r9669, 0x96;
	// end inline asm
	// begin inline asm
	shf.l.wrap.b32 %r9916, %r9908, %r9909, %r13520; shf.l.wrap.b32 %r9917, %r9909, %r9908, %r13520;
	// end inline asm
	// begin inline asm
	lop3.b32 %r9921, %r9923, %r9628, %r9680, 0x96; lop3.b32 %r9922, %r9926, %r9629, %r9681, 0x96;
	// end inline asm
	// begin inline asm
	shf.l.wrap.b32 %r9929, %r9922, %r9921, %r13533; shf.l.wrap.b32 %r9930, %r9921, %r9922, %r13533;
	// end inline asm
	// begin inline asm
	lop3.b32 %r9934, %r9936, %r9628, %r9680, 0x96; lop3.b32 %r9935, %r9939, %r9629, %r9681, 0x96;
	// end inline asm
	// begin inline asm
	shf.l.wrap.b32 %r9942, %r9935, %r9934, %r13546; shf.l.wrap.b32 %r9943, %r9934, %r9935, %r13546;
	// end inline asm
	// begin inline asm
	lop3.b32 %r9947, %r9949, %r9616, %r9676, 0x96; lop3.b32 %r9948, %r9952, %r9617, %r9677, 0x96;
	// end inline asm
	// begin inline asm
	shf.l.wrap.b32 %r9955, %r9948, %r9947, %r13559; shf.l.wrap.b32 %r9956, %r9947, %r9948, %r13559;
	// end inline asm
	// begin inline asm
	lop3.b32 %r9960, %r9962, %r9604, %r9672, 0x96; lop3.b32 %r9961, %r9965, %r9605, %r9673, 0x96;
	// end inline asm
	// begin inline asm
	shf.l.wrap.b32 %r9968, %r9961, %r9960, %r13572; shf.l.wrap.b32 %r9969, %r9960, %r9961, %r13572;
	// end inline asm
	// begin inline asm
	lop3.b32 %r9973, %r9975, %r9616, %r9676, 0x96; lop3.b32 %r9974, %r9978, %r9617, %r9677, 0x96;
	// end inline asm
	// begin inline asm
	shf.l.wrap.b32 %r9981, %r9974, %r9973, %r13585; shf.l.wrap.b32 %r9982, %r9973, %r9974, %r13585;
	// end inline asm
	// begin inline asm
	lop3.b32 %r9986, %r9988, %r9652, %r9668, 0x96; lop3.b32 %r9987, %r9991, %r9653, %r9669, 0x96;
	// end inline asm
	// begin inline asm
	shf.l.wrap.b32 %r9994, %r9987, %r9986, %r13598; shf.l.wrap.b32 %r9995, %r9986, %r9987, %r13598;
	// end inline asm
	// begin inline asm
	shf.l.wrap.b32 %r9999, %r9685, %r9684, %r13603; shf.l.wrap.b32 %r10000, %r9684, %r9685, %r13603;
	// end inline asm
	// begin inline asm
	lop3.b32 %r10004, %r9692, %r9708, %r9786, 0xD2; lop3.b32 %r10005, %r9693, %r9709, %r9787, 0xD2;
	// end inline asm
	// begin inline asm
	lop3.b32 %r10012, %r9708, %r9786, %r9942, 0xD2; lop3.b32 %r10013, %r9709, %r9787, %r9943, 0xD2;
	// end inline asm
	// begin inline asm
	lop3.b32 %r10020, %r9786, %r9942, %r9864, 0xD2; lop3.b32 %r10021, %r9787, %r9943, %r9865, 0xD2;
	// end inline asm
	// begin inline asm
	lop3.b32 %r10028, %r9942, %r9864, %r9692, 0xD2; lop3.b32 %r10029, %r9943, %r9865, %r9693, 0xD2;
	// end inline asm
	// begin inline asm
	lop3.b32 %r10036, %r9864, %r9692, %r9708, 0xD2; lop3.b32 %r10037, %r9865, %r9693, %r9709, 0xD2;
	// end inline asm
	// begin inline asm
	lop3.b32 %r10044, %r9929, %r9721, %r9994, 0xD2; lop3.b32 %r10045, %r9930, %r9722, %r9995, 0xD2;
	// end inline asm
	// begin inline asm
	lop3.b32 %r10052, %r9721, %r9994, %r9903, 0xD2; lop3.b32 %r10053, %r9722, %r9995, %r9904, 0xD2;
	// end inline asm
	// begin inline asm
	lop3.b32 %r10060, %r9994, %r9903, %r9734, 0xD2; lop3.b32 %r10061, %r9995, %r9904, %r9735, 0xD2;
	// end inline asm
	// begin inline asm
	lop3.b32 %r10068, %r9903, %r9734, %r9929, 0xD2; lop3.b32 %r10069, %r9904, %r9735, %r9930, 0xD2;
	// end inline asm
	// begin inline asm
	lop3.b32 %r10076, %r9734, %r9929, %r9721, 0xD2; lop3.b32 %r10077, %r9735, %r9930, %r9722, 0xD2;
	// end inline asm
	// begin inline asm
	lop3.b32 %r10084, %r9999, %r9981, %r9799, 0xD2; lop3.b32 %r10085, %r10000, %r9982, %r9800, 0xD2;
	// end inline asm
	// begin inline asm
	lop3.b32 %r10092, %r9981, %r9799, %r9812, 0xD2; lop3.b32 %r10093, %r9982, %r9800, %r9813, 0xD2;
	// end inline asm
	// begin inline asm
	lop3.b32 %r10100, %r9799, %r9812, %r9760, 0xD2; lop3.b32 %r10101, %r9800, %r9813, %r9761, 0xD2;
	// end inline asm
	// begin inline asm
	lop3.b32 %r10108, %r9812, %r9760, %r9999, 0xD2; lop3.b32 %r10109, %r9813, %r9761, %r10000, 0xD2;
	// end inline asm
	// begin inline asm
	lop3.b32 %r10116, %r9760, %r9999, %r9981, 0xD2; lop3.b32 %r10117, %r9761, %r10000, %r9982, 0xD2;
	// end inline asm
	// begin inline asm
	lop3.b32 %r10124, %r9851, %r9916, %r9968, 0xD2; lop3.b32 %r10125, %r9852, %r9917, %r9969, 0xD2;
	// end inline asm
	// begin inline asm
	lop3.b32 %r10132, %r9916, %r9968, %r9955, 0xD2; lop3.b32 %r10133, %r9917, %r9969, %r9956, 0xD2;
	// end inline asm
	// begin inline asm
	lop3.b32 %r10140, %r9968, %r9955, %r9825, 0xD2; lop3.b32 %r10141, %r9969, %r9956, %r9826, 0xD2;
	// end inline asm
	// begin inline asm
	lop3.b32 %r10148, %r9955, %r9825, %r9851, 0xD2; lop3.b32 %r10149, %r9956, %r9826, %r9852, 0xD2;
	// end inline asm
	// begin inline asm
	lop3.b32 %r10156, %r9825, %r9851, %r9916, 0xD2; lop3.b32 %r10157, %r9826, %r9852, %r9917, 0xD2;
	// end inline asm
	// begin inline asm
	lop3.b32 %r10164, %r9773, %r9890, %r9747, 0xD2; lop3.b32 %r10165, %r9774, %r9891, %r9748, 0xD2;
	// end inline asm
	// begin inline asm
	lop3.b32 %r10172, %r9890, %r9747, %r9838, 0xD2; lop3.b32 %r10173, %r9891, %r9748, %r9839, 0xD2;
	// end inline asm
	// begin inline asm
	lop3.b32 %r10180, %r9747, %r9838, %r9877, 0xD2; lop3.b32 %r10181, %r9748, %r9839, %r9878, 0xD2;
	// end inline asm
	// begin inline asm
	lop3.b32 %r10188, %r9838, %r9877, %r9773, 0xD2; lop3.b32 %r10189, %r9839, %r9878, %r9774, 0xD2;
	// end inline asm
	// begin inline asm
	lop3.b32 %r10196, %r9877, %r9773, %r9890, 0xD2; lop3.b32 %r10197, %r9878, %r9774, %r9891, 0xD2;
	// end inline asm
	ld.const.u32 	%r18794, [rc_x+64];
	xor.b32  	%r18795, %r18794, %r10004;
	ld.const.u32 	%r18796, [rc_y+64];
	xor.b32  	%r18797, %r18796, %r10005;
	shr.u32 	%r18798, %r18797, 2;
	and.b32  	%r18799, %r13921, %r18798;
	and.b32  	%r18800, %r13922, %r18797;
	or.b32  	%r18801, %r18800, %r18799;
	shf.l.wrap.b32 	%r18802, %r18795, %r18797, 2;
	and.b32  	%r18803, %r13923, %r18802;
	or.b32  	%r10297, %r18801, %r18803;
	shf.l.wrap.b32 	%r18804, %r18795, %r18797, 30;
	and.b32  	%r18805, %r13925, %r18804;
	and.b32  	%r18806, %r13927, %r18795;
	or.b32  	%r18807, %r18806, %r18805;
	shl.b32 	%r18808, %r18795, 2;
	and.b32  	%r18809, %r13929, %r18808;
	or.b32  	%r10294, %r18807, %r18809;
	shr.u32 	%r18810, %r10013, 2;
	and.b32  	%r18811, %r13921, %r18810;
	and.b32  	%r18812, %r13922, %r10013;
	or.b32  	%r18813, %r18812, %r18811;
	shf.l.wrap.b32 	%r18814, %r10012, %r10013, 2;
	and.b32  	%r18815, %r13923, %r18814;
	or.b32  	%r10289, %r18813, %r18815;
	shf.l.wrap.b32 	%r18816, %r10012, %r10013, 30;
	and.b32  	%r18817, %r13925, %r18816;
	and.b32  	%r18818, %r13927, %r10012;
	or.b32  	%r18819, %r18818, %r18817;
	shl.b32 	%r18820, %r10012, 2;
	and.b32  	%r18821, %r13929, %r18820;
	or.b32  	%r10286, %r18819, %r18821;
	shr.u32 	%r18822, %r10021, 2;
	and.b32  	%r18823, %r13921, %r18822;
	and.b32  	%r18824, %r13922, %r10021;
	or.b32  	%r18825, %r18824, %r18823;
	shf.l.wrap.b32 	%r18826, %r10020, %r10021, 2;
	and.b32  	%r18827, %r13923, %r18826;
	or.b32  	%r10370, %r18825, %r18827;
	shf.l.wrap.b32 	%r18828, %r10020, %r10021, 30;
	and.b32  	%r18829, %r13925, %r18828;
	and.b32  	%r18830, %r13927, %r10020;
	or.b32  	%r18831, %r18830, %r18829;
	shl.b32 	%r18832, %r10020, 2;
	and.b32  	%r18833, %r13929, %r18832;
	or.b32  	%r10367, %r18831, %r18833;
	shr.u32 	%r18834, %r10029, 2;
	and.b32  	%r18835, %r13921, %r18834;
	and.b32  	%r18836, %r13922, %r10029;
	or.b32  	%r18837, %r18836, %r18835;
	shf.l.wrap.b32 	%r18838, %r10028, %r10029, 2;
	and.b32  	%r18839, %r13923, %r18838;
	or.b32  	%r10526, %r18837, %r18839;
	shf.l.wrap.b32 	%r18840, %r10028, %r10029, 30;
	and.b32  	%r18841, %r13925, %r18840;
	and.b32  	%r18842, %r13927, %r10028;
	or.b32  	%r18843, %r18842, %r18841;
	shl.b32 	%r18844, %r10028, 2;
	and.b32  	%r18845, %r13929, %r18844;
	or.b32  	%r10523, %r18843, %r18845;
	shr.u32 	%r18846, %r10037, 2;
	and.b32  	%r18847, %r13921, %r18846;
	and.b32  	%r18848, %r13922, %r10037;
	or.b32  	%r18849, %r18848, %r18847;
	shf.l.wrap.b32 	%r18850, %r10036, %r10037, 2;
	and.b32  	%r18851, %r13923, %r18850;
	or.b32  	%r10448, %r18849, %r18851;
	shf.l.wrap.b32 	%r18852, %r10036, %r10037, 30;
	and.b32  	%r18853, %r13925, %r18852;
	and.b32  	%r18854, %r13927, %r10036;
	or.b32  	%r18855, %r18854, %r18853;
	shl.b32 	%r18856, %r10036, 2;
	and.b32  	%r18857, %r13929, %r18856;
	or.b32  	%r10445, %r18855, %r18857;
	shr.u32 	%r18858, %r10045, 2;
	and.b32  	%r18859, %r13921, %r18858;
	and.b32  	%r18860, %r13922, %r10045;
	or.b32  	%r18861, %r18860, %r18859;
	shf.l.wrap.b32 	%r18862, %r10044, %r10045, 2;
	and.b32  	%r18863, %r13923, %r18862;
	or.b32  	%r10513, %r18861, %r18863;
	shf.l.wrap.b32 	%r18864, %r10044, %r10045, 30;
	and.b32  	%r18865, %r13925, %r18864;
	and.b32  	%r18866, %r13927, %r10044;
	or.b32  	%r18867, %r18866, %r18865;
	shl.b32 	%r18868, %r10044, 2;
	and.b32  	%r18869, %r13929, %r18868;
	or.b32  	%r10510, %r18867, %r18869;
	shr.u32 	%r18870, %r10053, 2;
	and.b32  	%r18871, %r13921, %r18870;
	and.b32  	%r18872, %r13922, %r10053;
	or.b32  	%r18873, %r18872, %r18871;
	shf.l.wrap.b32 	%r18874, %r10052, %r10053, 2;
	and.b32  	%r18875, %r13923, %r18874;
	or.b32  	%r10305, %r18873, %r18875;
	shf.l.wrap.b32 	%r18876, %r10052, %r10053, 30;
	and.b32  	%r18877, %r13925, %r18876;
	and.b32  	%r18878, %r13927, %r10052;
	or.b32  	%r18879, %r18878, %r18877;
	shl.b32 	%r18880, %r10052, 2;
	and.b32  	%r18881, %r13929, %r18880;
	or.b32  	%r10302, %r18879, %r18881;
	shr.u32 	%r18882, %r10061, 2;
	and.b32  	%r18883, %r13921, %r18882;
	and.b32  	%r18884, %r13922, %r10061;
	or.b32  	%r18885, %r18884, %r18883;
	shf.l.wrap.b32 	%r18886, %r10060, %r10061, 2;
	and.b32  	%r18887, %r13923, %r18886;
	or.b32  	%r10578, %r18885, %r18887;
	shf.l.wrap.b32 	%r18888, %r10060, %r10061, 30;
	and.b32  	%r18889, %r13925, %r18888;
	and.b32  	%r18890, %r13927, %r10060;
	or.b32  	%r18891, %r18890, %r18889;
	shl.b32 	%r18892, %r10060, 2;
	and.b32  	%r18893, %r13929, %r18892;
	or.b32  	%r10575, %r18891, %r18893;
	shr.u32 	%r18894, %r10069, 2;
	and.b32  	%r18895, %r13921, %r18894;
	and.b32  	%r18896, %r13922, %r10069;
	or.b32  	%r18897, %r18896, %r18895;
	shf.l.wrap.b32 	%r18898, %r10068, %r10069, 2;
	and.b32  	%r18899, %r13923, %r18898;
	or.b32  	%r10487, %r18897, %r18899;
	shf.l.wrap.b32 	%r18900, %r10068, %r10069, 30;
	and.b32  	%r18901, %r13925, %r18900;
	and.b32  	%r18902, %r13927, %r10068;
	or.b32  	%r18903, %r18902, %r18901;
	shl.b32 	%r18904, %r10068, 2;
	and.b32  	%r18905, %r13929, %r18904;
	or.b32  	%r10484, %r18903, %r18905;
	shr.u32 	%r18906, %r10077, 2;
	and.b32  	%r18907, %r13921, %r18906;
	and.b32  	%r18908, %r13922, %r10077;
	or.b32  	%r18909, %r18908, %r18907;
	shf.l.wrap.b32 	%r18910, %r10076, %r10077, 2;
	and.b32  	%r18911, %r13923, %r18910;
	or.b32  	%r10318, %r18909, %r18911;
	shf.l.wrap.b32 	%r18912, %r10076, %r10077, 30;
	and.b32  	%r18913, %r13925, %r18912;
	and.b32  	%r18914, %r13927, %r10076;
	or.b32  	%r18915, %r18914, %r18913;
	shl.b32 	%r18916, %r10076, 2;
	and.b32  	%r18917, %r13929, %r18916;
	or.b32  	%r10315, %r18915, %r18917;
	shr.u32 	%r18918, %r10085, 2;
	and.b32  	%r18919, %r13921, %r18918;
	and.b32  	%r18920, %r13922, %r10085;
	or.b32  	%r18921, %r18920, %r18919;
	shf.l.wrap.b32 	%r18922, %r10084, %r10085, 2;
	and.b32  	%r18923, %r13923, %r18922;
	or.b32  	%r10591, %r18921, %r18923;
	shf.l.wrap.b32 	%r18924, %r10084, %r10085, 30;
	and.b32  	%r18925, %r13925, %r18924;
	and.b32  	%r18926, %r13927, %r10084;
	or.b32  	%r18927, %r18926, %r18925;
	shl.b32 	%r18928, %r10084, 2;
	and.b32  	%r18929, %r13929, %r18928;
	or.b32  	%r10588, %r18927, %r18929;
	shr.u32 	%r18930, %r10093, 2;
	and.b32  	%r18931, %r13921, %r18930;
	and.b32  	%r18932, %r13922, %r10093;
	or.b32  	%r18933, %r18932, %r18931;
	shf.l.wrap.b32 	%r18934, %r10092, %r10093, 2;
	and.b32  	%r18935, %r13923, %r18934;
	or.b32  	%r10565, %r18933, %r18935;
	shf.l.wrap.b32 	%r18936, %r10092, %r10093, 30;
	and.b32  	%r18937, %r13925, %r18936;
	and.b32  	%r18938, %r13927, %r10092;
	or.b32  	%r18939, %r18938, %r18937;
	shl.b32 	%r18940, %r10092, 2;
	and.b32  	%r18941, %r13929, %r18940;
	or.b32  	%r10562, %r18939, %r18941;
	shr.u32 	%r18942, %r10101, 2;
	and.b32  	%r18943, %r13921, %r18942;
	and.b32  	%r18944, %r13922, %r10101;
	or.b32  	%r18945, %r18944, %r18943;
	shf.l.wrap.b32 	%r18946, %r10100, %r10101, 2;
	and.b32  	%r18947, %r13923, %r18946;
	or.b32  	%r10383, %r18945, %r18947;
	shf.l.wrap.b32 	%r18948, %r10100, %r10101, 30;
	and.b32  	%r18949, %r13925, %r18948;
	and.b32  	%r18950, %r13927, %r10100;
	or.b32  	%r18951, %r18950, %r18949;
	shl.b32 	%r18952, %r10100, 2;
	and.b32  	%r18953, %r13929, %r18952;
	or.b32  	%r10380, %r18951, %r18953;
	shr.u32 	%r18954, %r10109, 2;
	and.b32  	%r18955, %r13921, %r18954;
	and.b32  	%r18956, %r13922, %r10109;
	or.b32  	%r18957, %r18956, %r18955;
	shf.l.wrap.b32 	%r18958, %r10108, %r10109, 2;
	and.b32  	%r18959, %r13923, %r18958;
	or.b32  	%r10396, %r18957, %r18959;
	shf.l.wrap.b32 	%r18960, %r10108, %r10109, 30;
	and.b32  	%r18961, %r13925, %r18960;
	and.b32  	%r18962, %r13927, %r10108;
	or.b32  	%r18963, %r18962, %r18961;
	shl.b32 	%r18964, %r10108, 2;
	and.b32  	%r18965, %r13929, %r18964;
	or.b32  	%r10393, %r18963, %r18965;
	shr.u32 	%r18966, %r10117, 2;
	and.b32  	%r18967, %r13921, %r18966;
	and.b32  	%r18968, %r13922, %r10117;
	or.b32  	%r18969, %r18968, %r18967;
	shf.l.wrap.b32 	%r18970, %r10116, %r10117, 2;
	and.b32  	%r18971, %r13923, %r18970;
	or.b32  	%r10344, %r18969, %r18971;
	shf.l.wrap.b32 	%r18972, %r10116, %r10117, 30;
	and.b32  	%r18973, %r13925, %r18972;
	and.b32  	%r18974, %r13927, %r10116;
	or.b32  	%r18975, %r18974, %r18973;
	shl.b32 	%r18976, %r10116, 2;
	and.b32  	%r18977, %r13929, %r18976;
	or.b32  	%r10341, %r18975, %r18977;
	shr.u32 	%r18978, %r10125, 2;
	and.b32  	%r18979, %r13921, %r18978;
	and.b32  	%r18980, %r13922, %r10125;
	or.b32  	%r18981, %r18980, %r18979;
	shf.l.wrap.b32 	%r18982, %r10124, %r10125, 2;
	and.b32  	%r18983, %r13923, %r18982;
	or.b32  	%r10435, %r18981, %r18983;
	shf.l.wrap.b32 	%r18984, %r10124, %r10125, 30;
	and.b32  	%r18985, %r13925, %r18984;
	and.b32  	%r18986, %r13927, %r10124;
	or.b32  	%r18987, %r18986, %r18985;
	shl.b32 	%r18988, %r10124, 2;
	and.b32  	%r18989, %r13929, %r18988;
	or.b32  	%r10432, %r18987, %r18989;
	shr.u32 	%r18990, %r10133, 2;
	and.b32  	%r18991, %r13921, %r18990;
	and.b32  	%r18992, %r13922, %r10133;
	or.b32  	%r18993, %r18992, %r18991;
	shf.l.wrap.b32 	%r18994, %r10132, %r10133, 2;
	and.b32  	%r18995, %r13923, %r18994;
	or.b32  	%r10500, %r18993, %r18995;
	shf.l.wrap.b32 	%r18996, %r10132, %r10133, 30;
	and.b32  	%r18997, %r13925, %r18996;
	and.b32  	%r18998, %r13927, %r10132;
	or.b32  	%r18999, %r18998, %r18997;
	shl.b32 	%r19000, %r10132, 2;
	and.b32  	%r19001, %r13929, %r19000;
	or.b32  	%r10497, %r18999, %r19001;
	shr.u32 	%r19002, %r10141, 2;
	and.b32  	%r19003, %r13921, %r19002;
	and.b32  	%r19004, %r13922, %r10141;
	or.b32  	%r19005, %r19004, %r19003;
	shf.l.wrap.b32 	%r19006, %r10140, %r10141, 2;
	and.b32  	%r19007, %r13923, %r19006;
	or.b32  	%r10552, %r19005, %r19007;
	shf.l.wrap.b32 	%r19008, %r10140, %r10141, 30;
	and.b32  	%r19009, %r13925, %r19008;
	and.b32  	%r19010, %r13927, %r10140;
	or.b32  	%r19011, %r19010, %r19009;
	shl.b32 	%r19012, %r10140, 2;
	and.b32  	%r19013, %r13929, %r19012;
	or.b32  	%r10549, %r19011, %r19013;
	shr.u32 	%r19014, %r10149, 2;
	and.b32  	%r19015, %r13921, %r19014;
	and.b32  	%r19016, %r13922, %r10149;
	or.b32  	%r19017, %r19016, %r19015;
	shf.l.wrap.b32 	%r19018, %r10148, %r10149, 2;
	and.b32  	%r19019, %r13923, %r19018;
	or.b32  	%r10539, %r19017, %r19019;
	shf.l.wrap.b32 	%r19020, %r10148, %r10149, 30;
	and.b32  	%r19021, %r13925, %r19020;
	and.b32  	%r19022, %r13927, %r10148;
	or.b32  	%r19023, %r19022, %r19021;
	shl.b32 	%r19024, %r10148, 2;
	and.b32  	%r19025, %r13929, %r19024;
	or.b32  	%r10536, %r19023, %r19025;
	shr.u32 	%r19026, %r10157, 2;
	and.b32  	%r19027, %r13921, %r19026;
	and.b32  	%r19028, %r13922, %r10157;
	or.b32  	%r19029, %r19028, %r19027;
	shf.l.wrap.b32 	%r19030, %r10156, %r10157, 2;
	and.b32  	%r19031, %r13923, %r19030;
	or.b32  	%r10409, %r19029, %r19031;
	shf.l.wrap.b32 	%r19032, %r10156, %r10157, 30;
	and.b32  	%r19033, %r13925, %r19032;
	and.b32  	%r19034, %r13927, %r10156;
	or.b32  	%r19035, %r19034, %r19033;
	shl.b32 	%r19036, %r10156, 2;
	and.b32  	%r19037, %r13929, %r19036;
	or.b32  	%r10406, %r19035, %r19037;
	shr.u32 	%r19038, %r10165, 2;
	and.b32  	%r19039, %r13921, %r19038;
	and.b32  	%r19040, %r13922, %r10165;
	or.b32  	%r19041, %r19040, %r19039;
	shf.l.wrap.b32 	%r19042, %r10164, %r10165, 2;
	and.b32  	%r19043, %r13923, %r19042;
	or.b32  	%r10357, %r19041, %r19043;
	shf.l.wrap.b32 	%r19044, %r10164, %r10165, 30;
	and.b32  	%r19045, %r13925, %r19044;
	and.b32  	%r19046, %r13927, %r10164;
	or.b32  	%r19047, %r19046, %r19045;
	shl.b32 	%r19048, %r10164, 2;
	and.b32  	%r19049, %r13929, %r19048;
	or.b32  	%r10354, %r19047, %r19049;
	shr.u32 	%r19050, %r10173, 2;
	and.b32  	%r19051, %r13921, %r19050;
	and.b32  	%r19052, %r13922, %r10173;
	or.b32  	%r19053, %r19052, %r19051;
	shf.l.wrap.b32 	%r19054, %r10172, %r10173, 2;
	and.b32  	%r19055, %r13923, %r19054;
	or.b32  	%r10474, %r19053, %r19055;
	shf.l.wrap.b32 	%r19056, %r10172, %r10173, 30;
	and.b32  	%r19057, %r13925, %r19056;
	and.b32  	%r19058, %r13927, %r10172;
	or.b32  	%r19059, %r19058, %r19057;
	shl.b32 	%r19060, %r10172, 2;
	and.b32  	%r19061, %r13929, %r19060;
	or.b32  	%r10471, %r19059, %r19061;
	shr.u32 	%r19062, %r10181, 2;
	and.b32  	%r19063, %r13921, %r19062;
	and.b32  	%r19064, %r13922, %r10181;
	or.b32  	%r19065, %r19064, %r19063;
	shf.l.wrap.b32 	%r19066, %r10180, %r10181, 2;
	and.b32  	%r19067, %r13923, %r19066;
	or.b32  	%r10331, %r19065, %r19067;
	shf.l.wrap.b32 	%r19068, %r10180, %r10181, 30;
	and.b32  	%r19069, %r13925, %r19068;
	and.b32  	%r19070, %r13927, %r10180;
	or.b32  	%r19071, %r19070, %r19069;
	shl.b32 	%r19072, %r10180, 2;
	and.b32  	%r19073, %r13929, %r19072;
	or.b32  	%r10328, %r19071, %r19073;
	shr.u32 	%r19074, %r10189, 2;
	and.b32  	%r19075, %r13921, %r19074;
	and.b32  	%r19076, %r13922, %r10189;
	or.b32  	%r19077, %r19076, %r19075;
	shf.l.wrap.b32 	%r19078, %r10188, %r10189, 2;
	and.b32  	%r19079, %r13923, %r19078;
	or.b32  	%r10422, %r19077, %r19079;
	shf.l.wrap.b32 	%r19080, %r10188, %r10189, 30;
	and.b32  	%r19081, %r13925, %r19080;
	and.b32  	%r19082, %r13927, %r10188;
	or.b32  	%r19083, %r19082, %r19081;
	shl.b32 	%r19084, %r10188, 2;
	and.b32  	%r19085, %r13929, %r19084;
	or.b32  	%r10419, %r19083, %r19085;
	shr.u32 	%r19086, %r10197, 2;
	and.b32  	%r19087, %r13921, %r19086;
	and.b32  	%r19088, %r13922, %r10197;
	or.b32  	%r19089, %r19088, %r19087;
	shf.l.wrap.b32 	%r19090, %r10196, %r10197, 2;
	and.b32  	%r19091, %r13923, %r19090;
	or.b32  	%r10461, %r19089, %r19091;
	shf.l.wrap.b32 	%r19092, %r10196, %r10197, 30;
	and.b32  	%r19093, %r13925, %r19092;
	and.b32  	%r19094, %r13927, %r10196;
	or.b32  	%r19095, %r19094, %r19093;
	shl.b32 	%r19096, %r10196, 2;
	and.b32  	%r19097, %r13929, %r19096;
	or.b32  	%r10458, %r19095, %r19097;
	// begin inline asm
	lop3.b32 %r10204, %r10294, %r10510, %r10588, 0x96; lop3.b32 %r10204, %r10204, %r10432, %r10354, 0x96; lop3.b32 %r10205, %r10297, %r10513, %r10591, 0x96; lop3.b32 %r10205, %r10205, %r10435, %r10357, 0x96;
	// end inline asm
	// begin inline asm
	lop3.b32 %r10216, %r10286, %r10302, %r10562, 0x96; lop3.b32 %r10216, %r10216, %r10497, %r10471, 0x96; lop3.b32 %r10217, %r10289, %r10305, %r10565, 0x96; lop3.b32 %r10217, %r10217, %r10500, %r10474, 0x96;
	// end inline asm
	// begin inline asm
	lop3.b32 %r10228, %r10367, %r10575, %r10380, 0x96; lop3.b32 %r10228, %r10228, %r10549, %r10328, 0x96; lop3.b32 %r10229, %r10370, %r10578, %r10383, 0x96; lop3.b32 %r10229, %r10229, %r10552, %r10331, 0x96;
	// end inline asm
	// begin inline asm
	lop3.b32 %r10240, %r10523, %r10484, %r10393, 0x96; lop3.b32 %r10240, %r10240, %r10536, %r10419, 0x96; lop3.b32 %r10241, %r10526, %r10487, %r10396, 0x96; lop3.b32 %r10241, %r10241, %r10539, %r10422, 0x96;
	// end inline asm
	// begin inline asm
	lop3.b32 %r10252, %r10445, %r10315, %r10341, 0x96; lop3.b32 %r10252, %r10252, %r10406, %r10458, 0x96; lop3.b32 %r10253, %r10448, %r10318, %r10344, 0x96; lop3.b32 %r10253, %r10253, %r10409, %r10461, 0x96;
	// end inline asm
	// begin inline asm
	shf.l.wrap.b32 %r10264, %r10205, %r10204, 1; shf.l.wrap.b32 %r10265, %r10204, %r10205, 1;
	// end inline asm
	// begin inline asm
	shf.l.wrap.b32 %r10268, %r10217, %r10216, 1; shf.l.wrap.b32 %r10269, %r10216, %r10217, 1;
	// end inline asm
	// begin inline asm
	shf.l.wrap.b32 %r10272, %r10229, %r10228, 1; shf.l.wrap.b32 %r10273, %r10228, %r10229, 1;
	// end inline asm
	// begin inline asm
	shf.l.wrap.b32 %r10276, %r10241, %r10240, 1; shf.l.wrap.b32 %r10277, %r10240, %r10241, 1;
	// end inline asm
	// begin inline asm
	shf.l.wrap.b32 %r10280, %r10253, %r10252, 1; shf.l.wrap.b32 %r10281, %r10252, %r10253, 1;
	// end inline asm
	// begin inline asm
	lop3.b32 %r10284, %r10286, %r10204, %r10272, 0x96; lop3.b32 %r10285, %r10289, %r10205, %r10273, 0x96;
	// end inline asm
	// begin inline asm
	lop3.b32 %r10292, %r10294, %r10252, %r10268, 0x96; lop3.b32 %r10293, %r10297, %r10253, %r10269, 0x96;
	// end inline asm
	// begin inline asm
	lop3.b32 %r10300, %r10302, %r10204, %r10272, 0x96; lop3.b32 %r10301, %r10305, %r10205, %r10273, 0x96;
	// end inline asm
	// begin inline asm
	shf.l.wrap.b32 %r10308, %r10300, %r10301, %r13892; shf.l.wrap.b32 %r10309, %r10301, %r10300, %r13892;
	// end inline asm
	// begin inline asm
	lop3.b32 %r10313, %r10315, %r10240, %r10264, 0x96; lop3.b32 %r10314, %r10318, %r10241, %r10265, 0x96;
	// end inline asm
	// begin inline asm
	shf.l.wrap.b32 %r10321, %r10314, %r10313, %r13325; shf.l.wrap.b32 %r10322, %r10313, %r10314, %r13325;
	// end inline asm
	// begin inline asm
	lop3.b32 %r10326, %r10328, %r10216, %r10276, 0x96; lop3.b32 %r10327, %r10331, %r10217, %r10277, 0x96;
	// end inline asm
	// begin inline asm
	shf.l.wrap.b32 %r10334, %r10326, %r10327, %r13338; shf.l.wrap.b32 %r10335, %r10327, %r10326, %r13338;
	// end inline asm
	// begin inline asm
	lop3.b32 %r10339, %r10341, %r10240, %r10264, 0x96; lop3.b32 %r10340, %r10344, %r10241, %r10265, 0x96;
	// end inline asm
	// begin inline asm
	shf.l.wrap.b32 %r10347, %r10339, %r10340, %r13351; shf.l.wrap.b32 %r10348, %r10340, %r10339, %r13351;
	// end inline asm
	// begin inline asm
	lop3.b32 %r10352, %r10354, %r10252, %r10268, 0x96; lop3.b32 %r10353, %r10357, %r10253, %r10269, 0x96;
	// end inline asm
	// begin inline asm
	shf.l.wrap.b32 %r10360, %r10353, %r10352, %r13364; shf.l.wrap.b32 %r10361, %r10352, %r10353, %r13364;
	// end inline asm
	// begin inline asm
	lop3.b32 %r10365, %r10367, %r10216, %r10276, 0x96; lop3.b32 %r10366, %r10370, %r10217, %r10277, 0x96;
	// end inline asm
	// begin inline asm
	shf.l.wrap.b32 %r10373, %r10365, %r10366, %r13377; shf.l.wrap.b32 %r10374, %r10366, %r10365, %r13377;
	// end inline asm
	// begin inline asm
	lop3.b32 %r10378, %r10380, %r10216, %r10276, 0x96; lop3.b32 %r10379, %r10383, %r10217, %r10277, 0x96;
	// end inline asm
	// begin inline asm
	shf.l.wrap.b32 %r10386, %r10378, %r10379, %r13909; shf.l.wrap.b32 %r10387, %r10379, %r10378, %r13909;
	// end inline asm
	// begin inline asm
	lop3.b32 %r10391, %r10393, %r10228, %r10280, 0x96; lop3.b32 %r10392, %r10396, %r10229, %r10281, 0x96;
	// end inline asm
	// begin inline asm
	shf.l.wrap.b32 %r10399, %r10392, %r10391, %r13403; shf.l.wrap.b32 %r10400, %r10391, %r10392, %r13403;
	// end inline asm
	// begin inline asm
	lop3.b32 %r10404, %r10406, %r10240, %r10264, 0x96; lop3.b32 %r10405, %r10409, %r10241, %r10265, 0x96;
	// end inline asm
	// begin inline asm
	shf.l.wrap.b32 %r10412, %r10405, %r10404, %r13416; shf.l.wrap.b32 %r10413, %r10404, %r10405, %r13416;
	// end inline asm
	// begin inline asm
	lop3.b32 %r10417, %r10419, %r10228, %r10280, 0x96; lop3.b32 %r10418, %r10422, %r10229, %r10281, 0x96;
	// end inline asm
	// begin inline asm
	shf.l.wrap.b32 %r10425, %r10417, %r10418, %r13429; shf.l.wrap.b32 %r10426, %r10418, %r10417, %r13429;
	// end inline asm
	// begin inline asm
	lop3.b32 %r10430, %r10432, %r10252, %r10268, 0x96; lop3.b32 %r10431, %r10435, %r10253, %r10269, 0x96;
	// end inline asm
	// begin inline asm
	shf.l.wrap.b32 %r10438, %r10430, %r10431, %r13442; shf.l.wrap.b32 %r10439, %r10431, %r10430, %r13442;
	// end inline asm
	// begin inline asm
	lop3.b32 %r10443, %r10445, %r10240, %r10264, 0x96; lop3.b32 %r10444, %r10448, %r10241, %r10265, 0x96;
	// end inline asm
	// begin inline asm
	shf.l.wrap.b32 %r10451, %r10444, %r10443, %r13455; shf.l.wrap.b32 %r10452, %r10443, %r10444, %r13455;
	// end inline asm
	// begin inline asm
	lop3.b32 %r10456, %r10458, %r10240, %r10264, 0x96; lop3.b32 %r10457, %r10461, %r10241, %r10265, 0x96;
	// end inline asm
	// begin inline asm
	shf.l.wrap.b32 %r10464, %r10457, %r10456, %r13468; shf.l.wrap.b32 %r10465, %r10456, %r10457, %r13468;
	// end inline asm
	// begin inline asm
	lop3.b32 %r10469, %r10471, %r10204, %r10272, 0x96; lop3.b32 %r10470, %r10474, %r10205, %r10273, 0x96;
	// end inline asm
	// begin inline asm
	shf.l.wrap.b32 %r10477, %r10470, %r10469, %r13481; shf.l.wrap.b32 %r10478, %r10469, %r10470, %r13481;
	// end inline asm
	// begin inline asm
	lop3.b32 %r10482, %r10484, %r10228, %r10280, 0x96; lop3.b32 %r10483, %r10487, %r10229, %r10281, 0x96;
	// end inline asm
	// begin inline asm
	shf.l.wrap.b32 %r10490, %r10482, %r10483, %r13494; shf.l.wrap.b32 %r10491, %r10483, %r10482, %r13494;
	// end inline asm
	// begin inline asm
	lop3.b32 %r10495, %r10497, %r10204, %r10272, 0x96; lop3.b32 %r10496, %r10500, %r10205, %r10273, 0x96;
	// end inline asm
	// begin inline asm
	shf.l.wrap.b32 %r10503, %r10495, %r10496, %r13507; shf.l.wrap.b32 %r10504, %r10496, %r10495, %r13507;
	// end inline asm
	// begin inline asm
	lop3.b32 %r10508, %r10510, %r10252, %r10268, 0x96; lop3.b32 %r10509, %r10513, %r10253, %r10269, 0x96;
	// end inline asm
	// begin inline asm
	shf.l.wrap.b32 %r10516, %r10508, %r10509, %r13520; shf.l.wrap.b32 %r10517, %r10509, %r10508, %r13520;
	// end inline asm
	// begin inline asm
	lop3.b32 %r10521, %r10523, %r10228, %r10280, 0x96; lop3.b32 %r10522, %r10526, %r10229, %r10281, 0x96;
	// end inline asm
	// begin inline asm
	shf.l.wrap.b32 %r10529, %r10522, %r10521, %r13533; shf.l.wrap.b32 %r10530, %r10521, %r10522, %r13533;
	// end inline asm
	// begin inline asm
	lop3.b32 %r10534, %r10536, %r10228, %r10280, 0x96; lop3.b32 %r10535, %r10539, %r10229, %r10281, 0x96;
	// end inline asm
	// begin inline asm
	shf.l.wrap.b32 %r10542, %r10535, %r10534, %r13546; shf.l.wrap.b32 %r10543, %r10534, %r10535, %r13546;
	// end inline asm
	// begin inline asm
	lop3.b32 %r10547, %r10549, %r10216, %r10276, 0x96; lop3.b32 %r10548, %r10552, %r10217, %r10277, 0x96;
	// end inline asm
	// begin inline asm
	shf.l.wrap.b32 %r10555, %r10548, %r10547, %r13559; shf.l.wrap.b32 %r10556, %r10547, %r10548, %r13559;
	// end inline asm
	// begin inline asm
	lop3.b32 %r10560, %r10562, %r10204, %r10272, 0x96; lop3.b32 %r10561, %r10565, %r10205, %r10273, 0x96;
	// end inline asm
	// begin inline asm
	shf.l.wrap.b32 %r10568, %r10561, %r10560, %r13572; shf.l.wrap.b32 %r10569, %r10560, %r10561, %r13572;
	// end inline asm
	// begin inline asm
	lop3.b32 %r10573, %r10575, %r10216, %r10276, 0x96; lop3.b32 %r10574, %r10578, %r10217, %r10277, 0x96;
	// end inline asm
	// begin inline asm
	shf.l.wrap.b32 %r10581, %r10574, %r10573, %r13585; shf.l.wrap.b32 %r10582, %r10573, %r10574, %r13585;
	// end inline asm
	// begin inline asm
	lop3.b32 %r10586, %r10588, %r10252, %r10268, 0x96; lop3.b32 %r10587, %r10591, %r10253, %r10269, 0x96;
	// end inline asm
	// begin inline asm
	shf.l.wrap.b32 %r10594, %r10587, %r10586, %r13598; shf.l.wrap.b32 %r10595, %r10586, %r10587, %r13598;
	// end inline asm
	// begin inline asm
	shf.l.wrap.b32 %r10599, %r10285, %r10284, %r13603; shf.l.wrap.b32 %r10600, %r10284, %r10285, %r13603;
	// end inline asm
	// begin inline asm
	lop3.b32 %r10604, %r10292, %r10308, %r10386, 0xD2; lop3.b32 %r10605, %r10293, %r10309, %r10387, 0xD2;
	// end inline asm
	// begin inline asm
	lop3.b32 %r10612, %r10308, %r10386, %r10542, 0xD2; lop3.b32 %r10613, %r10309, %r10387, %r10543, 0xD2;
	// end inline asm
	// begin inline asm
	lop3.b32 %r10620, %r10386, %r10542, %r10464, 0xD2; lop3.b32 %r10621, %r10387, %r10543, %r10465, 0xD2;
	// end inline asm
	// begin inline asm
	lop3.b32 %r10628, %r10542, %r10464, %r10292, 0xD2; lop3.b32 %r10629, %r10543, %r10465, %r10293, 0xD2;
	// end inline asm
	// begin inline asm
	lop3.b32 %r10636, %r10464, %r10292, %r10308, 0xD2; lop3.b32 %r10637, %r10465, %r10293, %r10309, 0xD2;
	// end inline asm
	// begin inline asm
	lop3.b32 %r10644, %r10529, %r10321, %r10594, 0xD2; lop3.b32 %r10645, %r10530, %r10322, %r10595, 0xD2;
	// end inline asm
	// begin inline asm
	lop3.b32 %r10652, %r10321, %r10594, %r10503, 0xD2; lop3.b32 %r10653, %r10322, %r10595, %r10504, 0xD2;
	// end inline asm
	// begin inline asm
	lop3.b32 %r10660, %r10594, %r10503, %r10334, 0xD2; lop3.b32 %r10661, %r10595, %r10504, %r10335, 0xD2;
	// end inline asm
	// begin inline asm
	lop3.b32 %r10668, %r10503, %r10334, %r10529, 0xD2; lop3.b32 %r10669, %r10504, %r10335, %r10530, 0xD2;
	// end inline asm
	// begin inline asm
	lop3.b32 %r10676, %r10334, %r10529, %r10321, 0xD2; lop3.b32 %r10677, %r10335, %r10530, %r10322, 0xD2;
	// end inline asm
	// begin inline asm
	lop3.b32 %r10684, %r10599, %r10581, %r10399, 0xD2; lop3.b32 %r10685, %r10600, %r10582, %r10400, 0xD2;
	// end inline asm
	// begin inline asm
	lop3.b32 %r10692, %r10581, %r10399, %r10412, 0xD2; lop3.b32 %r10693, %r10582, %r10400, %r10413, 0xD2;
	// end inline asm
	// begin inline asm
	lop3.b32 %r10700, %r10399, %r10412, %r10360, 0xD2; lop3.b32 %r10701, %r10400, %r10413, %r10361, 0xD2;
	// end inline asm
	// begin inline asm
	lop3.b32 %r10708, %r10412, %r10360, %r10599, 0xD2; lop3.b32 %r10709, %r10413, %r10361, %r10600, 0xD2;
	// end inline asm
	// begin inline asm
	lop3.b32 %r10716, %r10360, %r10599, %r10581, 0xD2; lop3.b32 %r10717, %r10361, %r10600, %r10582, 0xD2;
	// end inline asm
	// begin inline asm
	lop3.b32 %r10724, %r10451, %r10516, %r10568, 0xD2; lop3.b32 %r10725, %r10452, %r10517, %r10569, 0xD2;
	// end inline asm
	// begin inline asm
	lop3.b32 %r10732, %r10516, %r10568, %r10555, 0xD2; lop3.b32 %r10733, %r10517, %r10569, %r10556, 0xD2;
	// end inline asm
	// begin inline asm
	lop3.b32 %r10740, %r10568, %r10555, %r10425, 0xD2; lop3.b32 %r10741, %r10569, %r10556, %r10426, 0xD2;
	// end inline asm
	// begin inline asm
	lop3.b32 %r10748, %r10555, %r10425, %r10451, 0xD2; lop3.b32 %r10749, %r10556, %r10426, %r10452, 0xD2;
	// end inline asm
	// begin inline asm
	lop3.b32 %r10756, %r10425, %r10451, %r10516, 0xD2; lop3.b32 %r10757, %r10426, %r10452, %r10517, 0xD2;
	// end inline asm
	// begin inline asm
	lop3.b32 %r10764, %r10373, %r10490, %r10347, 0xD2; lop3.b32 %r10765, %r10374, %r10491, %r10348, 0xD2;
	// end inline asm
	// begin inline asm
	lop3.b32 %r10772, %r10490, %r10347, %r10438, 0xD2; lop3.b32 %r10773, %r10491, %r10348, %r10439, 0xD2;
	// end inline asm
	// begin inline asm
	lop3.b32 %r10780, %r10347, %r10438, %r10477, 0xD2; lop3.b32 %r10781, %r10348, %r10439, %r10478, 0xD2;
	// end inline asm
	// begin inline asm
	lop3.b32 %r10788, %r10438, %r10477, %r10373, 0xD2; lop3.b32 %r10789, %r10439, %r10478, %r10374, 0xD2;
	// end inline asm
	// begin inline asm
	lop3.b32 %r10796, %r10477, %r10373, %r10490, 0xD2; lop3.b32 %r10797, %r10478, %r10374, %r10491, 0xD2;
	// end inline asm
	ld.const.u32 	%r19098, [rc_x+68];
	xor.b32  	%r19099, %r19098, %r10604;
	ld.const.u32 	%r19100, [rc_y+68];
	xor.b32  	%r19101, %r19100, %r10605;
	shr.u32 	%r19102, %r19101, 2;
	and.b32  	%r19103, %r13921, %r19102;
	and.b32  	%r19104, %r13922, %r19101;
	or.b32  	%r19105, %r19104, %r19103;
	shf.l.wrap.b32 	%r19106, %r19099, %r19101, 2;
	and.b32  	%r19107, %r13923, %r19106;
	or.b32  	%r10897, %r19105, %r19107;
	shf.l.wrap.b32 	%r19108, %r19099, %r19101, 30;
	and.b32  	%r19109, %r13925, %r19108;
	and.b32  	%r19110, %r13927, %r19099;
	or.b32  	%r19111, %r19110, %r19109;
	shl.b32 	%r19112, %r19099, 2;
	and.b32  	%r19113, %r13929, %r19112;
	or.b32  	%r10894, %r19111, %r19113;
	shr.u32 	%r19114, %r10613, 2;
	and.b32  	%r19115, %r13921, %r19114;
	and.b32  	%r19116, %r13922, %r10613;
	or.b32  	%r19117, %r19116, %r19115;
	shf.l.wrap.b32 	%r19118, %r10612, %r10613, 2;
	and.b32  	%r19119, %r13923, %r19118;
	or.b32  	%r10889, %r19117, %r19119;
	shf.l.wrap.b32 	%r19120, %r10612, %r10613, 30;
	and.b32  	%r19121, %r13925, %r19120;
	and.b32  	%r19122, %r13927, %r10612;
	or.b32  	%r19123, %r19122, %r19121;
	shl.b32 	%r19124, %r10612, 2;
	and.b32  	%r19125, %r13929, %r19124;
	or.b32  	%r10886, %r19123, %r19125;
	shr.u32 	%r19126, %r10621, 2;
	and.b32  	%r19127, %r13921, %r19126;
	and.b32  	%r19128, %r13922, %r10621;
	or.b32  	%r19129, %r19128, %r19127;
	shf.l.wrap.b32 	%r19130, %r10620, %r10621, 2;
	and.b32  	%r19131, %r13923, %r19130;
	or.b32  	%r10970, %r19129, %r19131;
	shf.l.wrap.b32 	%r19132, %r10620, %r10621, 30;
	and.b32  	%r19133, %r13925, %r19132;
	and.b32  	%r19134, %r13927, %r10620;
	or.b32  	%r19135, %r19134, %r19133;
	shl.b32 	%r19136, %r10620, 2;
	and.b32  	%r19137, %r13929, %r19136;
	or.b32  	%r10967, %r19135, %r19137;
	shr.u32 	%r19138, %r10629, 2;
	and.b32  	%r19139, %r13921, %r19138;
	and.b32  	%r19140, %r13922, %r10629;
	or.b32  	%r19141, %r19140, %r19139;
	shf.l.wrap.b32 	%r19142, %r10628, %r10629, 2;
	and.b32  	%r19143, %r13923, %r19142;
	or.b32  	%r11126, %r19141, %r19143;
	shf.l.wrap.b32 	%r19144, %r10628, %r10629, 30;
	and.b32  	%r19145, %r13925, %r19144;
	and.b32  	%r19146, %r13927, %r10628;
	or.b32  	%r19147, %r19146, %r19145;
	shl.b32 	%r19148, %r10628, 2;
	and.b32  	%r19149, %r13929, %r19148;
	or.b32  	%r11123, %r19147, %r19149;
	shr.u32 	%r19150, %r10637, 2;
	and.b32  	%r19151, %r13921, %r19150;
	and.b32  	%r19152, %r13922, %r10637;
	or.b32  	%r19153, %r19152, %r19151;
	shf.l.wrap.b32 	%r19154, %r10636, %r10637, 2;
	and.b32  	%r19155, %r13923, %r19154;
	or.b32  	%r11048, %r19153, %r19155;
	shf.l.wrap.b32 	%r19156, %r10636, %r10637, 30;
	and.b32  	%r19157, %r13925, %r19156;
	and.b32  	%r19158, %r13927, %r10636;
	or.b32  	%r19159, %r19158, %r19157;
	shl.b32 	%r19160, %r10636, 2;
	and.b32  	%r19161, %r13929, %r19160;
	or.b32  	%r11045, %r19159, %r19161;
	shr.u32 	%r19162, %r10645, 2;
	and.b32  	%r19163, %r13921, %r19162;
	and.b32  	%r19164, %r13922, %r10645;
	or.b32  	%r19165, %r19164, %r19163;
	shf.l.wrap.b32 	%r19166, %r10644, %r10645, 2;
	and.b32  	%r19167, %r13923, %r19166;
	or.b32  	%r11113, %r19165, %r19167;
	shf.l.wrap.b32 	%r19168, %r10644, %r10645, 30;
	and.b32  	%r19169, %r13925, %r19168;
	and.b32  	%r19170, %r13927, %r10644;
	or.b32  	%r19171, %r19170, %r19169;
	shl.b32 	%r19172, %r10644, 2;
	and.b32  	%r19173, %r13929, %r19172;
	or.b32  	%r11110, %r19171, %r19173;
	shr.u32 	%r19174, %r10653, 2;
	and.b32  	%r19175, %r13921, %r19174;
	and.b32  	%r19176, %r13922, %r10653;
	or.b32  	%r19177, %r19176, %r19175;
	shf.l.wrap.b32 	%r19178, %r10652, %r10653, 2;
	and.b32  	%r19179, %r13923, %r19178;
	or.b32  	%r10905, %r19177, %r19179;
	shf.l.wrap.b32 	%r19180, %r10652, %r10653, 30;
	and.b32  	%r19181, %r13925, %r19180;
	and.b32  	%r19182, %r13927, %r10652;
	or.b32  	%r19183, %r19182, %r19181;
	shl.b32 	%r19184, %r10652, 2;
	and.b32  	%r19185, %r13929, %r19184;
	or.b32  	%r10902, %r19183, %r19185;
	shr.u32 	%r19186, %r10661, 2;
	and.b32  	%r19187, %r13921, %r19186;
	and.b32  	%r19188, %r13922, %r10661;
	or.b32  	%r19189, %r19188, %r19187;
	shf.l.wrap.b32 	%r19190, %r10660, %r10661, 2;
	and.b32  	%r19191, %r13923, %r19190;
	or.b32  	%r11178, %r19189, %r19191;
	shf.l.wrap.b32 	%r19192, %r10660, %r10661, 30;
	and.b32  	%r19193, %r13925, %r19192;
	and.b32  	%r19194, %r13927, %r10660;
	or.b32  	%r19195, %r19194, %r19193;
	shl.b32 	%r19196, %r10660, 2;
	and.b32  	%r19197, %r13929, %r19196;
	or.b32  	%r11175, %r19195, %r19197;
	shr.u32 	%r19198, %r10669, 2;
	and.b32  	%r19199, %r13921, %r19198;
	and.b32  	%r19200, %r13922, %r10669;
	or.b32  	%r19201, %r19200, %r19199;
	shf.l.wrap.b32 	%r19202, %r10668, %r10669, 2;
	and.b32  	%r19203, %r13923, %r19202;
	or.b32  	%r11087, %r19201, %r19203;
	shf.l.wrap.b32 	%r19204, %r10668, %r10669, 30;
	and.b32  	%r19205, %r13925, %r19204;
	and.b32  	%r19206, %r13927, %r10668;
	or.b32  	%r19207, %r19206, %r19205;
	shl.b32 	%r19208, %r10668, 2;
	and.b32  	%r19209, %r13929, %r19208;
	or.b32  	%r11084, %r19207, %r19209;
	shr.u32 	%r19210, %r10677, 2;
	and.b32  	%r19211, %r13921, %r19210;
	and.b32  	%r19212, %r13922, %r10677;
	or.b32  	%r19213, %r19212, %r19211;
	shf.l.wrap.b32 	%r19214, %r10676, %r10677, 2;
	and.b32  	%r19215, %r13923, %r19214;
	or.b32  	%r10918, %r19213, %r19215;
	shf.l.wrap.b32 	%r19216, %r10676, %r10677, 30;
	and.b32  	%r19217, %r13925, %r19216;
	and.b32  	%r19218, %r13927, %r10676;
	or.b32  	%r19219, %r19218, %r19217;
	shl.b32 	%r19220, %r10676, 2;
	and.b32  	%r19221, %r13929, %r19220;
	or.b32  	%r10915, %r19219, %r19221;
	shr.u32 	%r19222, %r10685, 2;
	and.b32  	%r19223, %r13921, %r19222;
	and.b32  	%r19224, %r13922, %r10685;
	or.b32  	%r19225, %r19224, %r19223;
	shf.l.wrap.b32 	%r19226, %r10684, %r10685, 2;
	and.b32  	%r19227, %r13923, %r19226;
	or.b32  	%r11191, %r19225, %r19227;
	shf.l.wrap.b32 	%r19228, %r10684, %r10685, 30;
	and.b32  	%r19229, %r13925, %r19228;
	and.b32  	%r19230, %r13927, %r10684;
	or.b32  	%r19231, %r19230, %r19229;
	shl.b32 	%r19232, %r10684, 2;
	and.b32  	%r19233, %r13929, %r19232;
	or.b32  	%r11188, %r19231, %r19233;
	shr.u32 	%r19234, %r10693, 2;
	and.b32  	%r19235, %r13921, %r19234;
	and.b32  	%r19236, %r13922, %r10693;
	or.b32  	%r19237, %r19236, %r19235;
	shf.l.wrap.b32 	%r19238, %r10692, %r10693, 2;
	and.b32  	%r19239, %r13923, %r19238;
	or.b32  	%r11165, %r19237, %r19239;
	shf.l.wrap.b32 	%r19240, %r10692, %r10693, 30;
	and.b32  	%r19241, %r13925, %r19240;
	and.b32  	%r19242, %r13927, %r10692;
	or.b32  	%r19243, %r19242, %r19241;
	shl.b32 	%r19244, %r10692, 2;
	and.b32  	%r19245, %r13929, %r19244;
	or.b32  	%r11162, %r19243, %r19245;
	shr.u32 	%r19246, %r10701, 2;
	and.b32  	%r19247, %r13921, %r19246;
	and.b32  	%r19248, %r13922, %r10701;
	or.b32  	%r19249, %r19248, %r19247;
	shf.l.wrap.b32 	%r19250, %r10700, %r10701, 2;
	and.b32  	%r19251, %r13923, %r19250;
	or.b32  	%r10983, %r19249, %r19251;
	shf.l.wrap.b32 	%r19252, %r10700, %r10701, 30;
	and.b32  	%r19253, %r13925, %r19252;
	and.b32  	%r19254, %r13927, %r10700;
	or.b32  	%r19255, %r19254, %r19253;
	shl.b32 	%r19256, %r10700, 2;
	and.b32  	%r19257, %r13929, %r19256;
	or.b32  	%r10980, %r19255, %r19257;
	shr.u32 	%r19258, %r10709, 2;
	and.b32  	%r19259, %r13921, %r19258;
	and.b32  	%r19260, %r13922, %r10709;
	or.b32  	%r19261, %r19260, %r19259;
	shf.l.wrap.b32 	%r19262, %r10708, %r10709, 2;
	and.b32  	%r19263, %r13923, %r19262;
	or.b32  	%r10996, %r19261, %r19263;
	shf.l.wrap.b32 	%r19264, %r10708, %r10709, 30;
	and.b32  	%r19265, %r13925, %r19264;
	and.b32  	%r19266, %r13927, %r10708;
	or.b32  	%r19267, %r19266, %r19265;
	shl.b32 	%r19268, %r10708, 2;
	and.b32  	%r19269, %r13929, %r19268;
	or.b32  	%r10993, %r19267, %r19269;
	shr.u32 	%r19270, %r10717, 2;
	and.b32  	%r19271, %r13921, %r19270;
	and.b32  	%r19272, %r13922, %r10717;
	or.b32  	%r19273, %r19272, %r19271;
	shf.l.wrap.b32 	%r19274, %r10716, %r10717, 2;
	and.b32  	%r19275, %r13923, %r19274;
	or.b32  	%r10944, %r19273, %r19275;
	shf.l.wrap.b32 	%r19276, %r10716, %r10717, 30;
	and.b32  	%r19277, %r13925, %r19276;
	and.b32  	%r19278, %r13927, %r10716;
	or.b32  	%r19279, %r19278, %r19277;
	shl.b32 	%r19280, %r10716, 2;
	and.b32  	%r19281, %r13929, %r19280;
	or.b32  	%r10941, %r19279, %r19281;
	shr.u32 	%r19282, %r10725, 2;
	and.b32  	%r19283, %r13921, %r19282;
	and.b32  	%r19284, %r13922, %r10725;
	or.b32  	%r19285, %r19284, %r19283;
	shf.l.wrap.b32 	%r19286, %r10724, %r10725, 2;
	and.b32  	%r19287, %r13923, %r19286;
	or.b32  	%r11035, %r19285, %r19287;
	shf.l.wrap.b32 	%r19288, %r10724, %r10725, 30;
	and.b32  	%r19289, %r13925, %r19288;
	and.b32  	%r19290, %r13927, %r10724;
	or.b32  	%r19291, %r19290, %r19289;
	shl.b32 	%r19292, %r10724, 2;
	and.b32  	%r19293, %r13929, %r19292;
	or.b32  	%r11032, %r19291, %r19293;
	shr.u32 	%r19294, %r10733, 2;
	and.b32  	%r19295, %r13921, %r19294;
	and.b32  	%r19296, %r13922, %r10733;
	or.b32  	%r19297, %r19296, %r19295;
	shf.l.wrap.b32 	%r19298, %r10732, %r10733, 2;
	and.b32  	%r19299, %r13923, %r19298;
	or.b32  	%r11100, %r19297, %r19299;
	shf.l.wrap.b32 	%r19300, %r10732, %r10733, 30;
	and.b32  	%r19301, %r13925, %r19300;
	and.b32  	%r19302, %r13927, %r10732;
	or.b32  	%r19303, %r19302, %r19301;
	shl.b32 	%r19304, %r10732, 2;
	and.b32  	%r19305, %r13929, %r19304;
	or.b32  	%r11097, %r19303, %r19305;
	shr.u32 	%r19306, %r10741, 2;
	and.b32  	%r19307, %r13921, %r19306;
	and.b32  	%r19308, %r13922, %r10741;
	or.b32  	%r19309, %r19308, %r19307;
	shf.l.wrap.b32 	%r19310, %r10740, %r10741, 2;
	and.b32  	%r19311, %r13923, %r19310;
	or.b32  	%r11152, %r19309, %r19311;
	shf.l.wrap.b32 	%r19312, %r10740, %r10741, 30;
	and.b32  	%r19313, %r13925, %r19312;
	and.b32  	%r19314, %r13927, %r10740;
	or.b32  	%r19315, %r19314, %r19313;
	shl.b32 	%r19316, %r10740, 2;
	and.b32  	%r19317, %r13929, %r19316;
	or.b32  	%r11149, %r19315, %r19317;
	shr.u32 	%r19318, %r10749, 2;
	and.b32  	%r19319, %r13921, %r19318;
	and.b32  	%r19320, %r13922, %r10749;
	or.b32  	%r19321, %r19320, %r19319;
	shf.l.wrap.b32 	%r19322, %r10748, %r10749, 2;
	and.b32  	%r19323, %r13923, %r19322;
	or.b32  	%r11139, %r19321, %r19323;
	shf.l.wrap.b32 	%r19324, %r10748, %r10749, 30;
	and.b32  	%r19325, %r13925, %r19324;
	and.b32  	%r19326, %r13927, %r10748;
	or.b32  	%r19327, %r19326, %r19325;
	shl.b32 	%r19328, %r10748, 2;
	and.b32  	%r19329, %r13929, %r19328;
	or.b32  	%r11136, %r19327, %r19329;
	shr.u32 	%r19330, %r10757, 2;
	and.b32  	%r19331, %r13921, %r19330;
	and.b32  	%r19332, %r13922, %r10757;
	or.b32  	%r19333, %r19332, %r19331;
	shf.l.wrap.b32 	%r19334, %r10756, %r10757, 2;
	and.b32  	%r19335, %r13923, %r19334;
	or.b32  	%r11009, %r19333, %r19335;
	shf.l.wrap.b32 	%r19336, %r10756, %r10757, 30;
	and.b32  	%r19337, %r13925, %r19336;
	and.b32  	%r19338, %r13927, %r10756;
	or.b32  	%r19339, %r19338, %r19337;
	shl.b32 	%r19340, %r10756, 2;
	and.b32  	%r19341, %r13929, %r19340;
	or.b32  	%r11006, %r19339, %r19341;
	shr.u32 	%r19342, %r10765, 2;
	and.b32  	%r19343, %r13921, %r19342;
	and.b32  	%r19344, %r13922, %r10765;
	or.b32  	%r19345, %r19344, %r19343;
	shf.l.wrap.b32 	%r19346, %r10764, %r10765, 2;
	and.b32  	%r19347, %r13923, %r19346;
	or.b32  	%r10957, %r19345, %r19347;
	shf.l.wrap.b32 	%r19348, %r10764, %r10765, 30;
	and.b32  	%r19349, %r13925, %r19348;
	and.b32  	%r19350, %r13927, %r10764;
	or.b32  	%r19351, %r19350, %r19349;
	shl.b32 	%r19352, %r10764, 2;
	and.b32  	%r19353, %r13929, %r19352;
	or.b32  	%r10954, %r19351, %r19353;
	shr.u32 	%r19354, %r10773, 2;
	and.b32  	%r19355, %r13921, %r19354;
	and.b32  	%r19356, %r13922, %r10773;
	or.b32  	%r19357, %r19356, %r19355;
	shf.l.wrap.b32 	%r19358, %r10772, %r10773, 2;
	and.b32  	%r19359, %r13923, %r19358;
	or.b32  	%r11074, %r19357, %r19359;
	shf.l.wrap.b32 	%r19360, %r10772, %r10773, 30;
	and.b32  	%r19361, %r13925, %r19360;
	and.b32  	%r19362, %r13927, %r10772;
	or.b32  	%r19363, %r19362, %r19361;
	shl.b32 	%r19364, %r10772, 2;
	and.b32  	%r19365, %r13929, %r19364;
	or.b32  	%r11071, %r19363, %r19365;
	shr.u32 	%r19366, %r10781, 2;
	and.b32  	%r19367, %r13921, %r19366;
	and.b32  	%r19368, %r13922, %r10781;
	or.b32  	%r19369, %r19368, %r19367;
	shf.l.wrap.b32 	%r19370, %r10780, %r10781, 2;
	and.b32  	%r19371, %r13923, %r19370;
	or.b32  	%r10931, %r19369, %r19371;
	shf.l.wrap.b32 	%r19372, %r10780, %r10781, 30;
	and.b32  	%r19373, %r13925, %r19372;
	and.b32  	%r19374, %r13927, %r10780;
	or.b32  	%r19375, %r19374, %r19373;
	shl.b32 	%r19376, %r10780, 2;
	and.b32  	%r19377, %r13929, %r19376;
	or.b32  	%r10928, %r19375, %r19377;
	shr.u32 	%r19378, %r10789, 2;
	and.b32  	%r19379, %r13921, %r19378;
	and.b32  	%r19380, %r13922, %r10789;
	or.b32  	%r19381, %r19380, %r19379;
	shf.l.wrap.b32 	%r19382, %r10788, %r10789, 2;
	and.b32  	%r19383, %r13923, %r19382;
	or.b32  	%r11022, %r19381, %r19383;
	shf.l.wrap.b32 	%r19384, %r10788, %r10789, 30;
	and.b32  	%r19385, %r13925, %r19384;
	and.b32  	%r19386, %r13927, %r10788;
	or.b32  	%r19387, %r19386, %r19385;
	shl.b32 	%r19388, %r10788, 2;
	and.b32  	%r19389, %r13929, %r19388;
	or.b32  	%r11019, %r19387, %r19389;
	shr.u32 	%r19390, %r10797, 2;
	and.b32  	%r19391, %r13921, %r19390;
	and.b32  	%r19392, %r13922, %r10797;
	or.b32  	%r19393, %r19392, %r19391;
	shf.l.wrap.b32 	%r19394, %r10796, %r10797, 2;
	and.b32  	%r19395, %r13923, %r19394;
	or.b32  	%r11061, %r19393, %r19395;
	shf.l.wrap.b32 	%r19396, %r10796, %r10797, 30;
	and.b32  	%r19397, %r13925, %r19396;
	and.b32  	%r19398, %r13927, %r10796;
	or.b32  	%r19399, %r19398, %r19397;
	shl.b32 	%r19400, %r10796, 2;
	and.b32  	%r19401, %r13929, %r19400;
	or.b32  	%r11058, %r19399, %r19401;
	// begin inline asm
	lop3.b32 %r10804, %r10894, %r11110, %r11188, 0x96; lop3.b32 %r10804, %r10804, %r11032, %r10954, 0x96; lop3.b32 %r10805, %r10897, %r11113, %r11191, 0x96; lop3.b32 %r10805, %r10805, %r11035, %r10957, 0x96;
	// end inline asm
	// begin inline asm
	lop3.b32 %r10816, %r10886, %r10902, %r11162, 0x96; lop3.b32 %r10816, %r10816, %r11097, %r11071, 0x96; lop3.b32 %r10817, %r10889, %r10905, %r11165, 0x96; lop3.b32 %r10817, %r10817, %r11100, %r11074, 0x96;
	// end inline asm
	// begin inline asm
	lop3.b32 %r10828, %r10967, %r11175, %r10980, 0x96; lop3.b32 %r10828, %r10828, %r11149, %r10928, 0x96; lop3.b32 %r10829, %r10970, %r11178, %r10983, 0x96; lop3.b32 %r10829, %r10829, %r11152, %r10931, 0x96;
	// end inline asm
	// begin inline asm
	lop3.b32 %r10840, %r11123, %r11084, %r10993, 0x96; lop3.b32 %r10840, %r10840, %r11136, %r11019, 0x96; lop3.b32 %r10841, %r11126, %r11087, %r10996, 0x96; lop3.b32 %r10841, %r10841, %r11139, %r11022, 0x96;
	// end inline asm
	// begin inline asm
	lop3.b32 %r10852, %r11045, %r10915, %r10941, 0x96; lop3.b32 %r10852, %r10852, %r11006, %r11058, 0x96; lop3.b32 %r10853, %r11048, %r10918, %r10944, 0x96; lop3.b32 %r10853, %r10853, %r11009, %r11061, 0x96;
	// end inline asm
	// begin inline asm
	shf.l.wrap.b32 %r10864, %r10805, %r10804, 1; shf.l.wrap.b32 %r10865, %r10804, %r10805, 1;
	// end inline asm
	// begin inline asm
	shf.l.wrap.b32 %r10868, %r10817, %r10816, 1; shf.l.wrap.b32 %r10869, %r10816, %r10817, 1;
	// end inline asm
	// begin inline asm
	shf.l.wrap.b32 %r10872, %r10829, %r10828, 1; shf.l.wrap.b32 %r10873, %r10828, %r10829, 1;
	// end inline asm
	// begin inline asm
	shf.l.wrap.b32 %r10876, %r10841, %r10840, 1; shf.l.wrap.b32 %r10877, %r10840, %r10841, 1;
	// end inline asm
	// begin inline asm
	shf.l.wrap.b32 %r10880, %r10853, %r10852, 1; shf.l.wrap.b32 %r10881, %r10852, %r10853, 1;
	// end inline asm
	// begin inline asm
	lop3.b32 %r10884, %r10886, %r10804, %r10872, 0x96; lop3.b32 %r10885, %r10889, %r10805, %r10873, 0x96;
	// end inline asm
	// begin inline asm
	lop3.b32 %r10892, %r10894, %r10852, %r10868, 0x96; lop3.b32 %r10893, %r10897, %r10853, %r10869, 0x96;
	// end inline asm
	// begin inline asm
	lop3.b32 %r10900, %r10902, %r10804, %r10872, 0x96; lop3.b32 %r10901, %r10905, %r10805, %r10873, 0x96;
	// end inline asm
	// begin inline asm
	shf.l.wrap.b32 %r10908, %r10900, %r10901, %r13892; shf.l.wrap.b32 %r10909, %r10901, %r10900, %r13892;
	// end inline asm
	// begin inline asm
	lop3.b32 %r10913, %r10915, %r10840, %r10864, 0x96; lop3.b32 %r10914, %r10918, %r10841, %r10865, 0x96;
	// end inline asm
	// begin inline asm
	shf.l.wrap.b32 %r10921, %r10914, %r10913, %r13325; shf.l.wrap.b32 %r10922, %r10913, %r10914, %r13325;
	// end inline asm
	// begin inline asm
	lop3.b32 %r10926, %r10928, %r10816, %r10876, 0x96; lop3.b32 %r10927, %r10931, %r10817, %r10877, 0x96;
	// end inline asm
	// begin inline asm
	shf.l.wrap.b32 %r10934, %r10926, %r10927, %r13338; shf.l.wrap.b32 %r10935, %r10927, %r10926, %r13338;
	// end inline asm
	// begin inline asm
	lop3.b32 %r10939, %r10941, %r10840, %r10864, 0x96; lop3.b32 %r10940, %r10944, %r10841, %r10865, 0x96;
	// end inline asm
	// begin inline asm
	shf.l.wrap.b32 %r10947, %r10939, %r10940, %r13351; shf.l.wrap.b32 %r10948, %r10940, %r10939, %r13351;
	// end inline asm
	// begin inline asm
	lop3.b32 %r10952, %r10954, %r10852, %r10868, 0x96; lop3.b32 %r10953, %r10957, %r10853, %r10869, 0x96;
	// end inline asm
	// begin inline asm
	shf.l.wrap.b32 %r10960, %r10953, %r10952, %r13364; shf.l.wrap.b32 %r10961, %r10952, %r10953, %r13364;
	// end inline asm
	// begin inline asm
	lop3.b32 %r10965, %r10967, %r10816, %r10876, 0x96; lop3.b32 %r10966, %r10970, %r10817, %r10877, 0x96;
	// end inline asm
	// begin inline asm
	shf.l.wrap.b32 %r10973, %r10965, %r10966, %r13377; shf.l.wrap.b32 %r10974, %r10966, %r10965, %r13377;
	// end inline asm
	// begin inline asm
	lop3.b32 %r10978, %r10980, %r10816, %r10876, 0x96; lop3.b32 %r10979, %r10983, %r10817, %r10877, 0x96;
	// end inline asm
	// begin inline asm
	shf.l.wrap.b32 %r10986, %r10978, %r10979, %r13909; shf.l.wrap.b32 %r10987, %r10979, %r10978, %r13909;
	// end inline asm
	// begin inline asm
	lop3.b32 %r10991, %r10993, %r10828, %r10880, 0x96; lop3.b32 %r10992, %r10996, %r10829, %r10881, 0x96;
	// end inline asm
	// begin inline asm
	shf.l.wrap.b32 %r10999, %r10992, %r10991, %r13403; shf.l.wrap.b32 %r11000, %r10991, %r10992, %r13403;
	// end inline asm
	// begin inline asm
	lop3.b32 %r11004, %r11006, %r10840, %r10864, 0x96; lop3.b32 %r11005, %r11009, %r10841, %r10865, 0x96;
	// end inline asm
	// begin inline asm
	shf.l.wrap.b32 %r11012, %r11005, %r11004, %r13416; shf.l.wrap.b32 %r11013, %r11004, %r11005, %r13416;
	// end inline asm
	// begin inline asm
	lop3.b32 %r11017, %r11019, %r10828, %r10880, 0x96; lop3.b32 %r11018, %r11022, %r10829, %r10881, 0x96;
	// end inline asm
	// begin inline asm
	shf.l.wrap.b32 %r11025, %r11017, %r11018, %r13429; shf.l.wrap.b32 %r11026, %r11018, %r11017, %r13429;
	// end inline asm
	// begin inline asm
	lop3.b32 %r11030, %r11032, %r10852, %r10868, 0x96; lop3.b32 %r11031, %r11035, %r10853, %r10869, 0x96;
	// end inline asm
	// begin inline asm
	shf.l.wrap.b32 %r11038, %r11030, %r11031, %r13442; shf.l.wrap.b32 %r11039, %r11031, %r11030, %r13442;
	// end inline asm
	// begin inline asm
	lop3.b32 %r11043, %r11045, %r10840, %r10864, 0x96; lop3.b32 %r11044, %r11048, %r10841, %r10865, 0x96;
	// end inline asm
	// begin inline asm
	shf.l.wrap.b32 %r11051, %r11044, %r11043, %r13455; shf.l.wrap.b32 %r11052, %r11043, %r11044, %r13455;
	// end inline asm
	// begin inline asm
	lop3.b32 %r11056, %r11058, %r10840, %r10864, 0x96; lop3.b32 %r11057, %r11061, %r10841, %r10865, 0x96;
	// end inline asm
	// begin inline asm
	shf.l.wrap.b32 %r11064, %r11057, %r11056, %r13468; shf.l.wrap.b32 %r11065, %r11056, %r11057, %r13468;
	// end inline asm
	// begin inline asm
	lop3.b32 %r11069, %r11071, %r10804, %r10872, 0x96; lop3.b32 %r11070, %r11074, %r10805, %r10873, 0x96;
	// end inline asm
	// begin inline asm
	shf.l.wrap.b32 %r11077, %r11070, %r11069, %r13481; shf.l.wrap.b32 %r11078, %r11069, %r11070, %r13481;
	// end inline asm
	// begin inline asm
	lop3.b32 %r11082, %r11084, %r10828, %r10880, 0x96; lop3.b32 %r11083, %r11087, %r10829, %r10881, 0x96;
	// end inline asm
	// begin inline asm
	shf.l.wrap.b32 %r11090, %r11082, %r11083, %r13494; shf.l.wrap.b32 %r11091, %r11083, %r11082, %r13494;
	// end inline asm
	// begin inline asm
	lop3.b32 %r11095, %r11097, %r10804, %r10872, 0x96; lop3.b32 %r11096, %r11100, %r10805, %r10873, 0x96;
	// end inline asm
	// begin inline asm
	shf.l.wrap.b32 %r11103, %r11095, %r11096, %r13507; shf.l.wrap.b32 %r11104, %r11096, %r11095, %r13507;
	// end inline asm
	// begin inline asm
	lop3.b32 %r11108, %r11110, %r10852, %r10868, 0x96; lop3.b32 %r11109, %r11113, %r10853, %r10869, 0x96;
	// end inline asm
	// begin inline asm
	shf.l.wrap.b32 %r11116, %r11108, %r11109, %r13520; shf.l.wrap.b32 %r11117, %r11109, %r11108, %r13520;
	// end inline asm
	// begin inline asm
	lop3.b32 %r11121, %r11123, %r10828, %r10880, 0x96; lop3.b32 %r11122, %r11126, %r10829, %r10881, 0x96;
	// end inline asm
	// begin inline asm
	shf.l.wrap.b32 %r11129, %r11122, %r11121, %r13533; shf.l.wrap.b32 %r11130, %r11121, %r11122, %r13533;
	// end inline asm
	// begin inline asm
	lop3.b32 %r11134, %r11136, %r10828, %r10880, 0x96; lop3.b32 %r11135, %r11139, %r10829, %r10881, 0x96;
	// end inline asm
	// begin inline asm
	shf.l.wrap.b32 %r11142, %r11135, %r11134, %r13546; shf.l.wrap.b32 %r11143, %r11134, %r11135, %r13546;
	// end inline asm
	// begin inline asm
	lop3.b32 %r11147, %r11149, %r10816, %r10876, 0x96; lop3.b32 %r11148, %r11152, %r10817, %r10877, 0x96;
	// end inline asm
	// begin inline asm
	shf.l.wrap.b32 %r11155, %r11148, %r11147, %r13559; shf.l.wrap.b32 %r11156, %r11147, %r11148, %r13559;
	// end inline asm
	// begin inline asm
	lop3.b32 %r11160, %r11162, %r10804, %r10872, 0x96; lop3.b32 %r11161, %r11165, %r10805, %r10873, 0x96;
	// end inline asm
	// begin inline asm
	shf.l.wrap.b32 %r11168, %r11161, %r11160, %r13572; shf.l.wrap.b32 %r11169, %r11160, %r11161, %r13572;
	// end inline asm
	// begin inline asm
	lop3.b32 %r11173, %r11175, %r10816, %r10876, 0x96; lop3.b32 %r11174, %r11178, %r10817, %r10877, 0x96;
	// end inline asm
	// begin inline asm
	shf.l.wrap.b32 %r11181, %r11174, %r11173, %r13585; shf.l.wrap.b32 %r11182, %r11173, %r11174, %r13585;
	// end inline asm
	// begin inline asm
	lop3.b32 %r11186, %r11188, %r10852, %r10868, 0x96; lop3.b32 %r11187, %r11191, %r10853, %r10869, 0x96;
	// end inline asm
	// begin inline asm
	shf.l.wrap.b32 %r11194, %r11187, %r11186, %r13598; shf.l.wrap.b32 %r11195, %r11186, %r11187, %r13598;
	// end inline asm
	// begin inline asm
	shf.l.wrap.b32 %r11199, %r10885, %r10884, %r13603; shf.l.wrap.b32 %r11200, %r10884, %r10885, %r13603;
	// end inline asm
	// begin inline asm
	lop3.b32 %r11204, %r10892, %r10908, %r10986, 0xD2; lop3.b32 %r11205, %r10893, %r10909, %r10987, 0xD2;
	// end inline asm
	// begin inline asm
	lop3.b32 %r11212, %r10908, %r10986, %r11142, 0xD2; lop3.b32 %r11213, %r10909, %r10987, %r11143, 0xD2;
	// end inline asm
	// begin inline asm
	lop3.b32 %r11220, %r10986, %r11142, %r11064, 0xD2; lop3.b32 %r11221, %r10987, %r11143, %r11065, 0xD2;
	// end inline asm
	// begin inline asm
	lop3.b32 %r11228, %r11142, %r11064, %r10892, 0xD2; lop3.b32 %r11229, %r11143, %r11065, %r10893, 0xD2;
	// end inline asm
	// begin inline asm
	lop3.b32 %r11236, %r11064, %r10892, %r10908, 0xD2; lop3.b32 %r11237, %r11065, %r10893, %r10909, 0xD2;
	// end inline asm
	// begin inline asm
	lop3.b32 %r11244, %r11129, %r10921, %r11194, 0xD2; lop3.b32 %r11245, %r11130, %r10922, %r11195, 0xD2;
	// end inline asm
	// begin inline asm
	lop3.b32 %r11252, %r10921, %r11194, %r11103, 0xD2; lop3.b32 %r11253, %r10922, %r11195, %r11104, 0xD2;
	// end inline asm
	// begin inline asm
	lop3.b32 %r11260, %r11194, %r11103, %r10934, 0xD2; lop3.b32 %r11261, %r11195, %r11104, %r10935, 0xD2;
	// end inline asm
	// begin inline asm
	lop3.b32 %r11268, %r11103, %r10934, %r11129, 0xD2; lop3.b32 %r11269, %r11104, %r10935, %r11130, 0xD2;
	// end inline asm
	// begin inline asm
	lop3.b32 %r11276, %r10934, %r11129, %r10921, 0xD2; lop3.b32 %r11277, %r10935, %r11130, %r10922, 0xD2;
	// end inline asm
	// begin inline asm
	lop3.b32 %r11284, %r11199, %r11181, %r10999, 0xD2; lop3.b32 %r11285, %r11200, %r11182, %r11000, 0xD2;
	// end inline asm
	// begin inline asm
	lop3.b32 %r11292, %r11181, %r10999, %r11012, 0xD2; lop3.b32 %r11293, %r11182, %r11000, %r11013, 0xD2;
	// end inline asm
	// begin inline asm
	lop3.b32 %r11300, %r10999, %r11012, %r10960, 0xD2; lop3.b32 %r11301, %r11000, %r11013, %r10961, 0xD2;
	// end inline asm
	// begin inline asm
	lop3.b32 %r11308, %r11012, %r10960, %r11199, 0xD2; lop3.b32 %r11309, %r11013, %r10961, %r11200, 0xD2;
	// end inline asm
	// begin inline asm
	lop3.b32 %r11316, %r10960, %r11199, %r11181, 0xD2; lop3.b32 %r11317, %r10961, %r11200, %r11182, 0xD2;
	// end inline asm
	// begin inline asm
	lop3.b32 %r11324, %r11051, %r11116, %r11168, 0xD2; lop3.b32 %r11325, %r11052, %r11117, %r11169, 0xD2;
	// end inline asm
	// begin inline asm
	lop3.b32 %r11332, %r11116, %r11168, %r11155, 0xD2; lop3.b32 %r11333, %r11117, %r11169, %r11156, 0xD2;
	// end inline asm
	// begin inline asm
	lop3.b32 %r11340, %r11168, %r11155, %r11025, 0xD2; lop3.b32 %r11341, %r11169, %r11156, %r11026, 0xD2;
	// end inline asm
	// begin inline asm
	lop3.b32 %r11348, %r11155, %r11025, %r11051, 0xD2; lop3.b32 %r11349, %r11156, %r11026, %r11052, 0xD2;
	// end inline asm
	// begin inline asm
	lop3.b32 %r11356, %r11025, %r11051, %r11116, 0xD2; lop3.b32 %r11357, %r11026, %r11052, %r11117, 0xD2;
	// end inline asm
	// begin inline asm
	lop3.b32 %r11364, %r10973, %r11090, %r10947, 0xD2; lop3.b32 %r11365, %r10974, %r11091, %r10948, 0xD2;
	// end inline asm
	// begin inline asm
	lop3.b32 %r11372, %r11090, %r10947, %r11038, 0xD2; lop3.b32 %r11373, %r11091, %r10948, %r11039, 0xD2;
	// end inline asm
	// begin inline asm
	lop3.b32 %r11380, %r10947, %r11038, %r11077, 0xD2; lop3.b32 %r11381, %r10948, %r11039, %r11078, 0xD2;
	// end inline asm
	// begin inline asm
	lop3.b32 %r11388, %r11038, %r11077, %r10973, 0xD2; lop3.b32 %r11389, %r11039, %r11078, %r10974, 0xD2;
	// end inline asm
	// begin inline asm
	lop3.b32 %r11396, %r11077, %r10973, %r11090, 0xD2; lop3.b32 %r11397, %r11078, %r10974, %r11091, 0xD2;
	// end inline asm
	ld.const.u32 	%r19402, [rc_x+72];
	xor.b32  	%r19403, %r19402, %r11204;
	ld.const.u32 	%r19404, [rc_y+72];
	xor.b32  	%r19405, %r19404, %r11205;
	shr.u32 	%r19406, %r19405, 2;
	and.b32  	%r19407, %r13921, %r19406;
	and.b32  	%r19408, %r13922, %r19405;
	or.b32  	%r19409, %r19408, %r19407;
	shf.l.wrap.b32 	%r19410, %r19403, %r19405, 2;
	and.b32  	%r19411, %r13923, %r19410;
	or.b32  	%r11497, %r19409, %r19411;
	shf.l.wrap.b32 	%r19412, %r19403, %r19405, 30;
	and.b32  	%r19413, %r13925, %r19412;
	and.b32  	%r19414, %r13927, %r19403;
	or.b32  	%r19415, %r19414, %r19413;
	shl.b32 	%r19416, %r19403, 2;
	and.b32  	%r19417, %r13929, %r19416;
	or.b32  	%r11494, %r19415, %r19417;
	shr.u32 	%r19418, %r11213, 2;
	and.b32  	%r19419, %r13921, %r19418;
	and.b32  	%r19420, %r13922, %r11213;
	or.b32  	%r19421, %r19420, %r19419;
	shf.l.wrap.b32 	%r19422, %r11212, %r11213, 2;
	and.b32  	%r19423, %r13923, %r19422;
	or.b32  	%r11489, %r19421, %r19423;
	shf.l.wrap.b32 	%r19424, %r11212, %r11213, 30;
	and.b32  	%r19425, %r13925, %r19424;
	and.b32  	%r19426, %r13927, %r11212;
	or.b32  	%r19427, %r19426, %r19425;
	shl.b32 	%r19428, %r11212, 2;
	and.b32  	%r19429, %r13929, %r19428;
	or.b32  	%r11486, %r19427, %r19429;
	shr.u32 	%r19430, %r11221, 2;
	and.b32  	%r19431, %r13921, %r19430;
	and.b32  	%r19432, %r13922, %r11221;
	or.b32  	%r19433, %r19432, %r19431;
	shf.l.wrap.b32 	%r19434, %r11220, %r11221, 2;
	and.b32  	%r19435, %r13923, %r19434;
	or.b32  	%r11570, %r19433, %r19435;
	shf.l.wrap.b32 	%r19436, %r11220, %r11221, 30;
	and.b32  	%r19437, %r13925, %r19436;
	and.b32  	%r19438, %r13927, %r11220;
	or.b32  	%r19439, %r19438, %r19437;
	shl.b32 	%r19440, %r11220, 2;
	and.b32  	%r19441, %r13929, %r19440;
	or.b32  	%r11567, %r19439, %r19441;
	shr.u32 	%r19442, %r11229, 2;
	and.b32  	%r19443, %r13921, %r19442;
	and.b32  	%r19444, %r13922, %r11229;
	or.b32  	%r19445, %r19444, %r19443;
	shf.l.wrap.b32 	%r19446, %r11228, %r11229, 2;
	and.b32  	%r19447, %r13923, %r19446;
	or.b32  	%r11726, %r19445, %r19447;
	shf.l.wrap.b32 	%r19448, %r11228, %r11229, 30;
	and.b32  	%r19449, %r13925, %r19448;
	and.b32  	%r19450, %r13927, %r11228;
	or.b32  	%r19451, %r19450, %r19449;
	shl.b32 	%r19452, %r11228, 2;
	and.b32  	%r19453, %r13929, %r19452;
	or.b32  	%r11723, %r19451, %r19453;
	shr.u32 	%r19454, %r11237, 2;
	and.b32  	%r19455, %r13921, %r19454;
	and.b32  	%r19456, %r13922, %r11237;
	or.b32  	%r19457, %r19456, %r19455;
	shf.l.wrap.b32 	%r19458, %r11236, %r11237, 2;
	and.b32  	%r19459, %r13923, %r19458;
	or.b32  	%r11648, %r19457, %r19459;
	shf.l.wrap.b32 	%r19460, %r11236, %r11237, 30;
	and.b32  	%r19461, %r13925, %r19460;
	and.b32  	%r19462, %r13927, %r11236;
	or.b32  	%r19463, %r19462, %r19461;
	shl.b32 	%r19464, %r11236, 2;
	and.b32  	%r19465, %r13929, %r19464;
	or.b32  	%r11645, %r19463, %r19465;
	shr.u32 	%r19466, %r11245, 2;
	and.b32  	%r19467, %r13921, %r19466;
	and.b32  	%r19468, %r13922, %r11245;
	or.b32  	%r19469, %r19468, %r19467;
	shf.l.wrap.b32 	%r19470, %r11244, %r11245, 2;
	and.b32  	%r19471, %r13923, %r19470;
	or.b32  	%r11713, %r19469, %r19471;
	shf.l.wrap.b32 	%r19472, %r11244, %r11245, 30;
	and.b32  	%r19473, %r13925, %r19472;
	and.b32  	%r19474, %r13927, %r11244;
	or.b32  	%r19475, %r19474, %r19473;
	shl.b32 	%r19476, %r11244, 2;
	and.b32  	%r19477, %r13929, %r19476;
	or.b32  	%r11710, %r19475, %r19477;
	shr.u32 	%r19478, %r11253, 2;
	and.b32  	%r19479, %r13921, %r19478;
	and.b32  	%r19480, %r13922, %r11253;
	or.b32  	%r19481, %r19480, %r19479;
	shf.l.wrap.b32 	%r19482, %r11252, %r11253, 2;
	and.b32  	%r19483, %r13923, %r19482;
	or.b32  	%r11505, %r19481, %r19483;
	shf.l.wrap.b32 	%r19484, %r11252, %r11253, 30;
	and.b32  	%r19485, %r13925, %r19484;
	and.b32  	%r19486, %r13927, %r11252;
	or.b32  	%r19487, %r19486, %r19485;
	shl.b32 	%r19488, %r11252, 2;
	and.b32  	%r19489, %r13929, %r19488;
	or.b32  	%r11502, %r19487, %r19489;
	shr.u32 	%r19490, %r11261, 2;
	and.b32  	%r19491, %r13921, %r19490;
	and.b32  	%r19492, %r13922, %r11261;
	or.b32  	%r19493, %r19492, %r19491;
	shf.l.wrap.b32 	%r19494, %r11260, %r11261, 2;
	and.b32  	%r19495, %r13923, %r19494;
	or.b32  	%r11778, %r19493, %r19495;
	shf.l.wrap.b32 	%r19496, %r11260, %r11261, 30;
	and.b32  	%r19497, %r13925, %r19496;
	and.b32  	%r19498, %r13927, %r11260;
	or.b32  	%r19499, %r19498, %r19497;
	shl.b32 	%r19500, %r11260, 2;
	and.b32  	%r19501, %r13929, %r19500;
	or.b32  	%r11775, %r19499, %r19501;
	shr.u32 	%r19502, %r11269, 2;
	and.b32  	%r19503, %r13921, %r19502;
	and.b32  	%r19504, %r13922, %r11269;
	or.b32  	%r19505, %r19504, %r19503;
	shf.l.wrap.b32 	%r19506, %r11268, %r11269, 2;
	and.b32  	%r19507, %r13923, %r19506;
	or.b32  	%r11687, %r19505, %r19507;
	shf.l.wrap.b32 	%r19508, %r11268, %r11269, 30;
	and.b32  	%r19509, %r13925, %r19508;
	and.b32  	%r19510, %r13927, %r11268;
	or.b32  	%r19511, %r19510, %r19509;
	shl.b32 	%r19512, %r11268, 2;
	and.b32  	%r19513, %r13929, %r19512;
	or.b32  	%r11684, %r19511, %r19513;
	shr.u32 	%r19514, %r11277, 2;
	and.b32  	%r19515, %r13921, %r19514;
	and.b32  	%r19516, %r13922, %r11277;
	or.b32  	%r19517, %r19516, %r19515;
	shf.l.wrap.b32 	%r19518, %r11276, %r11277, 2;
	and.b32  	%r19519, %r13923, %r19518;
	or.b32  	%r11518, %r19517, %r19519;
	shf.l.wrap.b32 	%r19520, %r11276, %r11277, 30;
	and.b32  	%r19521, %r13925, %r19520;
	and.b32  	%r19522, %r13927, %r11276;
	or.b32  	%r19523, %r19522, %r19521;
	shl.b32 	%r19524, %r11276, 2;
	and.b32  	%r19525, %r13929, %r19524;
	or.b32  	%r11515, %r19523, %r19525;
	shr.u32 	%r19526, %r11285, 2;
	and.b32  	%r19527, %r13921, %r19526;
	and.b32  	%r19528, %r13922, %r11285;
	or.b32  	%r19529, %r19528, %r19527;
	shf.l.wrap.b32 	%r19530, %r11284, %r11285, 2;
	and.b32  	%r19531, %r13923, %r19530;
	or.b32  	%r11791, %r19529, %r19531;
	shf.l.wrap.b32 	%r19532, %r11284, %r11285, 30;
	and.b32  	%r19533, %r13925, %r19532;
	and.b32  	%r19534, %r13927, %r11284;
	or.b32  	%r19535, %r19534, %r19533;
	shl.b32 	%r19536, %r11284, 2;
	and.b32  	%r19537, %r13929, %r19536;
	or.b32  	%r11788, %r19535, %r19537;
	shr.u32 	%r19538, %r11293, 2;
	and.b32  	%r19539, %r13921, %r19538;
	and.b32  	%r19540, %r13922, %r11293;
	or.b32  	%r19541, %r19540, %r19539;
	shf.l.wrap.b32 	%r19542, %r11292, %r11293, 2;
	and.b32  	%r19543, %r13923, %r19542;
	or.b32  	%r11765, %r19541, %r19543;
	shf.l.wrap.b32 	%r19544, %r11292, %r11293, 30;
	and.b32  	%r19545, %r13925, %r19544;
	and.b32  	%r19546, %r13927, %r11292;
	or.b32  	%r19547, %r19546, %r19545;
	shl.b32 	%r19548, %r11292, 2;
	and.b32  	%r19549, %r13929, %r19548;
	or.b32  	%r11762, %r19547, %r19549;
	shr.u32 	%r19550, %r11301, 2;
	and.b32  	%r19551, %r13921, %r19550;
	and.b32  	%r19552, %r13922, %r11301;
	or.b32  	%r19553, %r19552, %r19551;
	shf.l.wrap.b32 	%r19554, %r11300, %r11301, 2;
	and.b32  	%r19555, %r13923, %r19554;
	or.b32  	%r11583, %r19553, %r19555;
	shf.l.wrap.b32 	%r19556, %r11300, %r11301, 30;
	and.b32  	%r19557, %r13925, %r19556;
	and.b32  	%r19558, %r13927, %r11300;
	or.b32  	%r19559, %r19558, %r19557;
	shl.b32 	%r19560, %r11300, 2;
	and.b32  	%r19561, %r13929, %r19560;
	or.b32  	%r11580, %r19559, %r19561;
	shr.u32 	%r19562, %r11309, 2;
	and.b32  	%r19563, %r13921, %r19562;
	and.b32  	%r19564, %r13922, %r11309;
	or.b32  	%r19565, %r19564, %r19563;
	shf.l.wrap.b32 	%r19566, %r11308, %r11309, 2;
	and.b32  	%r19567, %r13923, %r19566;
	or.b32  	%r11596, %r19565, %r19567;
	shf.l.wrap.b32 	%r19568, %r11308, %r11309, 30;
	and.b32  	%r19569, %r13925, %r19568;
	and.b32  	%r19570, %r13927, %r11308;
	or.b32  	%r19571, %r19570, %r19569;
	shl.b32 	%r19572, %r11308, 2;
	and.b32  	%r19573, %r13929, %r19572;
	or.b32  	%r11593, %r19571, %r19573;
	shr.u32 	%r19574, %r11317, 2;
	and.b32  	%r19575, %r13921, %r19574;
	and.b32  	%r19576, %r13922, %r11317;
	or.b32  	%r19577, %r19576, %r19575;
	shf.l.wrap.b32 	%r19578, %r11316, %r11317, 2;
	and.b32  	%r19579, %r13923, %r19578;
	or.b32  	%r11544, %r19577, %r19579;
	shf.l.wrap.b32 	%r19580, %r11316, %r11317, 30;
	and.b32  	%r19581, %r13925, %r19580;
	and.b32  	%r19582, %r13927, %r11316;
	or.b32  	%r19583, %r19582, %r19581;
	shl.b32 	%r19584, %r11316, 2;
	and.b32  	%r19585, %r13929, %r19584;
	or.b32  	%r11541, %r19583, %r19585;
	shr.u32 	%r19586, %r11325, 2;
	and.b32  	%r19587, %r13921, %r19586;
	and.b32  	%r19588, %r13922, %r11325;
	or.b32  	%r19589, %r19588, %r19587;
	shf.l.wrap.b32 	%r19590, %r11324, %r11325, 2;
	and.b32  	%r19591, %r13923, %r19590;
	or.b32  	%r11635, %r19589, %r19591;
	shf.l.wrap.b32 	%r19592, %r11324, %r11325, 30;
	and.b32  	%r19593, %r13925, %r19592;
	and.b32  	%r19594, %r13927, %r11324;
	or.b32  	%r19595, %r19594, %r19593;
	shl.b32 	%r19596, %r11324, 2;
	and.b32  	%r19597, %r13929, %r19596;
	or.b32  	%r11632, %r19595, %r19597;
	shr.u32 	%r19598, %r11333, 2;
	and.b32  	%r19599, %r13921, %r19598;
	and.b32  	%r19600, %r13922, %r11333;
	or.b32  	%r19601, %r19600, %r19599;
	shf.l.wrap.b32 	%r19602, %r11332, %r11333, 2;
	and.b32  	%r19603, %r13923, %r19602;
	or.b32  	%r11700, %r19601, %r19603;
	shf.l.wrap.b32 	%r19604, %r11332, %r11333, 30;
	and.b32  	%r19605, %r13925, %r19604;
	and.b32  	%r19606, %r13927, %r11332;
	or.b32  	%r19607, %r19606, %r19605;
	shl.b32 	%r19608, %r11332, 2;
	and.b32  	%r19609, %r13929, %r19608;
	or.b32  	%r11697, %r19607, %r19609;
	shr.u32 	%r19610, %r11341, 2;
	and.b32  	%r19611, %r13921, %r19610;
	and.b32  	%r19612, %r13922, %r11341;
	or.b32  	%r19613, %r19612, %r19611;
	shf.l.wrap.b32 	%r19614, %r11340, %r11341, 2;
	and.b32  	%r19615, %r13923, %r19614;
	or.b32  	%r11752, %r19613, %r19615;
	shf.l.wrap.b32 	%r19616, %r11340, %r11341, 30;
	and.b32  	%r19617, %r13925, %r19616;
	and.b32  	%r19618, %r13927, %r11340;
	or.b32  	%r19619, %r19618, %r19617;
	shl.b32 	%r19620, %r11340, 2;
	and.b32  	%r19621, %r13929, %r19620;
	or.b32  	%r11749, %r19619, %r19621;
	shr.u32 	%r19622, %r11349, 2;
	and.b32  	%r19623, %r13921, %r19622;
	and.b32  	%r19624, %r13922, %r11349;
	or.b32  	%r19625, %r19624, %r19623;
	shf.l.wrap.b32 	%r19626, %r11348, %r11349, 2;
	and.b32  	%r19627, %r13923, %r19626;
	or.b32  	%r11739, %r19625, %r19627;
	shf.l.wrap.b32 	%r19628, %r11348, %r11349, 30;
	and.b32  	%r19629, %r13925, %r19628;
	and.b32  	%r19630, %r13927, %r11348;
	or.b32  	%r19631, %r19630, %r19629;
	shl.b32 	%r19632, %r11348, 2;
	and.b32  	%r19633, %r13929, %r19632;
	or.b32  	%r11736, %r19631, %r19633;
	shr.u32 	%r19634, %r11357, 2;
	and.b32  	%r19635, %r13921, %r19634;
	and.b32  	%r19636, %r13922, %r11357;
	or.b32  	%r19637, %r19636, %r19635;
	shf.l.wrap.b32 	%r19638, %r11356, %r11357, 2;
	and.b32  	%r19639, %r13923, %r19638;
	or.b32  	%r11609, %r19637, %r19639;
	shf.l.wrap.b32 	%r19640, %r11356, %r11357, 30;
	and.b32  	%r19641, %r13925, %r19640;
	and.b32  	%r19642, %r13927, %r11356;
	or.b32  	%r19643, %r19642, %r19641;
	shl.b32 	%r19644, %r11356, 2;
	and.b32  	%r19645, %r13929, %r19644;
	or.b32  	%r11606, %r19643, %r19645;
	shr.u32 	%r19646, %r11365, 2;
	and.b32  	%r19647, %r13921, %r19646;
	and.b32  	%r19648, %r13922, %r11365;
	or.b32  	%r19649, %r19648, %r19647;
	shf.l.wrap.b32 	%r19650, %r11364, %r11365, 2;
	and.b32  	%r19651, %r13923, %r19650;
	or.b32  	%r11557, %r19649, %r19651;
	shf.l.wrap.b32 	%r19652, %r11364, %r11365, 30;
	and.b32  	%r19653, %r13925, %r19652;
	and.b32  	%r19654, %r13927, %r11364;
	or.b32  	%r19655, %r19654, %r19653;
	shl.b32 	%r19656, %r11364, 2;
	and.b32  	%r19657, %r13929, %r19656;
	or.b32  	%r11554, %r19655, %r19657;
	shr.u32 	%r19658, %r11373, 2;
	and.b32  	%r19659, %r13921, %r19658;
	and.b32  	%r19660, %r13922, %r11373;
	or.b32  	%r19661, %r19660, %r19659;
	shf.l.wrap.b32 	%r19662, %r11372, %r11373, 2;
	and.b32  	%r19663, %r13923, %r19662;
	or.b32  	%r11674, %r19661, %r19663;
	shf.l.wrap.b32 	%r19664, %r11372, %r11373, 30;
	and.b32  	%r19665, %r13925, %r19664;
	and.b32  	%r19666, %r13927, %r11372;
	or.b32  	%r19667, %r19666, %r19665;
	shl.b32 	%r19668, %r11372, 2;
	and.b32  	%r19669, %r13929, %r19668;
	or.b32  	%r11671, %r19667, %r19669;
	shr.u32 	%r19670, %r11381, 2;
	and.b32  	%r19671, %r13921, %r19670;
	and.b32  	%r19672, %r13922, %r11381;
	or.b32  	%r19673, %r19672, %r19671;
	shf.l.wrap.b32 	%r19674, %r11380, %r11381, 2;
	and.b32  	%r19675, %r13923, %r19674;
	or.b32  	%r11531, %r19673, %r19675;
	shf.l.wrap.b32 	%r19676, %r11380, %r11381, 30;
	and.b32  	%r19677, %r13925, %r19676;
	and.b32  	%r19678, %r13927, %r11380;
	or.b32  	%r19679, %r19678, %r19677;
	shl.b32 	%r19680, %r11380, 2;
	and.b32  	%r19681, %r13929, %r19680;
	or.b32  	%r11528, %r19679, %r19681;
	shr.u32 	%r19682, %r11389, 2;
	and.b32  	%r19683, %r13921, %r19682;
	and.b32  	%r19684, %r13922, %r11389;
	or.b32  	%r19685, %r19684, %r19683;
	shf.l.wrap.b32 	%r19686, %r11388, %r11389, 2;
	and.b32  	%r19687, %r13923, %r19686;
	or.b32  	%r11622, %r19685, %r19687;
	shf.l.wrap.b32 	%r19688, %r11388, %r11389, 30;
	and.b32  	%r19689, %r13925, %r19688;
	and.b32  	%r19690, %r13927, %r11388;
	or.b32  	%r19691, %r19690, %r19689;
	shl.b32 	%r19692, %r11388, 2;
	and.b32  	%r19693, %r13929, %r19692;
	or.b32  	%r11619, %r19691, %r19693;
	shr.u32 	%r19694, %r11397, 2;
	and.b32  	%r19695, %r13921, %r19694;
	and.b32  	%r19696, %r13922, %r11397;
	or.b32  	%r19697, %r19696, %r19695;
	shf.l.wrap.b32 	%r19698, %r11396, %r11397, 2;
	and.b32  	%r19699, %r13923, %r19698;
	or.b32  	%r11661, %r19697, %r19699;
	shf.l.wrap.b32 	%r19700, %r11396, %r11397, 30;
	and.b32  	%r19701, %r13925, %r19700;
	and.b32  	%r19702, %r13927, %r11396;
	or.b32  	%r19703, %r19702, %r19701;
	shl.b32 	%r19704, %r11396, 2;
	and.b32  	%r19705, %r13929, %r19704;
	or.b32  	%r11658, %r19703, %r19705;
	// begin inline asm
	lop3.b32 %r11404, %r11494, %r11710, %r11788, 0x96; lop3.b32 %r11404, %r11404, %r11632, %r11554, 0x96; lop3.b32 %r11405, %r11497, %r11713, %r11791, 0x96; lop3.b32 %r11405, %r11405, %r11635, %r11557, 0x96;
	// end inline asm
	// begin inline asm
	lop3.b32 %r11416, %r11486, %r11502, %r11762, 0x96; lop3.b32 %r11416, %r11416, %r11697, %r11671, 0x96; lop3.b32 %r11417, %r11489, %r11505, %r11765, 0x96; lop3.b32 %r11417, %r11417, %r11700, %r11674, 0x96;
	// end inline asm
	// begin inline asm
	lop3.b32 %r11428, %r11567, %r11775, %r11580, 0x96; lop3.b32 %r11428, %r11428, %r11749, %r11528, 0x96; lop3.b32 %r11429, %r11570, %r11778, %r11583, 0x96; lop3.b32 %r11429, %r11429, %r11752, %r11531, 0x96;
	// end inline asm
	// begin inline asm
	lop3.b32 %r11440, %r11723, %r11684, %r11593, 0x96; lop3.b32 %r11440, %r11440, %r11736, %r11619, 0x96; lop3.b32 %r11441, %r11726, %r11687, %r11596, 0x96; lop3.b32 %r11441, %r11441, %r11739, %r11622, 0x96;
	// end inline asm
	// begin inline asm
	lop3.b32 %r11452, %r11645, %r11515, %r11541, 0x96; lop3.b32 %r11452, %r11452, %r11606, %r11658, 0x96; lop3.b32 %r11453, %r11648, %r11518, %r11544, 0x96; lop3.b32 %r11453, %r11453, %r11609, %r11661, 0x96;
	// end inline asm
	// begin inline asm
	shf.l.wrap.b32 %r11464, %r11405, %r11404, 1; shf.l.wrap.b32 %r11465, %r11404, %r11405, 1;
	// end inline asm
	// begin inline asm
	shf.l.wrap.b32 %r11468, %r11417, %r11416, 1; shf.l.wrap.b32 %r11469, %r11416, %r11417, 1;
	// end inline asm
	// begin inline asm
	shf.l.wrap.b32 %r11472, %r11429, %r11428, 1; shf.l.wrap.b32 %r11473, %r11428, %r11429, 1;
	// end inline asm
	// begin inline asm
	shf.l.wrap.b32 %r11476, %r11441, %r11440, 1; shf.l.wrap.b32 %r11477, %r11440, %r11441, 1;
	// end inline asm
	// begin inline asm
	shf.l.wrap.b32 %r11480, %r11453, %r11452, 1; shf.l.wrap.b32 %r11481, %r11452, %r11453, 1;
	// end inline asm
	// begin inline asm
	lop3.b32 %r11484, %r11486, %r11404, %r11472, 0x96; lop3.b32 %r11485, %r11489, %r11405, %r11473, 0x96;
	// end inline asm
	// begin inline asm
	lop3.b32 %r11492, %r11494, %r11452, %r11468, 0x96; lop3.b32 %r11493, %r11497, %r11453, %r11469, 0x96;
	// end inline asm
	// begin inline asm
	lop3.b32 %r11500, %r11502, %r11404, %r11472, 0x96; lop3.b32 %r11501, %r11505, %r11405, %r11473, 0x96;
	// end inline asm
	// begin inline asm
	shf.l.wrap.b32 %r11508, %r11500, %r11501, %r13892; shf.l.wrap.b32 %r11509, %r11501, %r11500, %r13892;
	// end inline asm
	// begin inline asm
	lop3.b32 %r11513, %r11515, %r11440, %r11464, 0x96; lop3.b32 %r11514, %r11518, %r11441, %r11465, 0x96;
	// end inline asm
	// begin inline asm
	shf.l.wrap.b32 %r11521, %r11514, %r11513, %r13325; shf.l.wrap.b32 %r11522, %r11513, %r11514, %r13325;
	// end inline asm
	// begin inline asm
	lop3.b32 %r11526, %r11528, %r11416, %r11476, 0x96; lop3.b32 %r11527, %r11531, %r11417, %r11477, 0x96;
	// end inline asm
	// begin inline asm
	shf.l.wrap.b32 %r11534, %r11526, %r11527, %r13338; shf.l.wrap.b32 %r11535, %r11527, %r11526, %r13338;
	// end inline asm
	// begin inline asm
	lop3.b32 %r11539, %r11541, %r11440, %r11464, 0x96; lop3.b32 %r11540, %r11544, %r11441, %r11465, 0x96;
	// end inline asm
	// begin inline asm
	shf.l.wrap.b32 %r11547, %r11539, %r11540, %r13351; shf.l.wrap.b32 %r11548, %r11540, %r11539, %r13351;
	// end inline asm
	// begin inline asm
	lop3.b32 %r11552, %r11554, %r11452, %r11468, 0x96; lop3.b32 %r11553, %r11557, %r11453, %r11469, 0x96;
	// end inline asm
	// begin inline asm
	shf.l.wrap.b32 %r11560, %r11553, %r11552, %r13364; shf.l.wrap.b32 %r11561, %r11552, %r11553, %r13364;
	// end inline asm
	// begin inline asm
	lop3.b32 %r11565, %r11567, %r11416, %r11476, 0x96; lop3.b32 %r11566, %r11570, %r11417, %r11477, 0x96;
	// end inline asm
	// begin inline asm
	shf.l.wrap.b32 %r11573, %r11565, %r11566, %r13377; shf.l.wrap.b32 %r11574, %r11566, %r11565, %r13377;
	// end inline asm
	// begin inline asm
	lop3.b32 %r11578, %r11580, %r11416, %r11476, 0x96; lop3.b32 %r11579, %r11583, %r11417, %r11477, 0x96;
	// end inline asm
	// begin inline asm
	shf.l.wrap.b32 %r11586, %r11578, %r11579, %r13909; shf.l.wrap.b32 %r11587, %r11579, %r11578, %r13909;
	// end inline asm
	// begin inline asm
	lop3.b32 %r11591, %r11593, %r11428, %r11480, 0x96; lop3.b32 %r11592, %r11596, %r11429, %r11481, 0x96;
	// end inline asm
	// begin inline asm
	shf.l.wrap.b32 %r11599, %r11592, %r11591, %r13403; shf.l.wrap.b32 %r11600, %r11591, %r11592, %r13403;
	// end inline asm
	// begin inline asm
	lop3.b32 %r11604, %r11606, %r11440, %r11464, 0x96; lop3.b32 %r11605, %r11609, %r11441, %r11465, 0x96;
	// end inline asm
	// begin inline asm
	shf.l.wrap.b32 %r11612, %r11605, %r11604, %r13416; shf.l.wrap.b32 %r11613, %r11604, %r11605, %r13416;
	// end inline asm
	// begin inline asm
	lop3.b32 %r11617, %r11619, %r11428, %r11480, 0x96; lop3.b32 %r11618, %r11622, %r11429, %r11481, 0x96;
	// end inline asm
	// begin inline asm
	shf.l.wrap.b32 %r11625, %r11617, %r11618, %r13429; shf.l.wrap.b32 %r11626, %r11618, %r11617, %r13429;
	// end inline asm
	// begin inline asm
	lop3.b32 %r11630, %r11632, %r11452, %r11468, 0x96; lop3.b32 %r11631, %r11635, %r11453, %r11469, 0x96;
	// end inline asm
	// begin inline asm
	shf.l.wrap.b32 %r11638, %r11630, %r11631, %r13442; shf.l.wrap.b32 %r11639, %r11631, %r11630, %r13442;
	// end inline asm
	// begin inline asm
	lop3.b32 %r11643, %r11645, %r11440, %r11464, 0x96; lop3.b32 %r11644, %r11648, %r11441, %r11465, 0x96;
	// end inline asm
	// begin inline asm
	shf.l.wrap.b32 %r11651, %r11644, %r11643, %r13455; shf.l.wrap.b32 %r11652, %r11643, %r11644, %r13455;
	// end inline asm
	// begin inline asm
	lop3.b32 %r11656, %r11658, %r11440, %r11464, 0x96; lop3.b32 %r11657, %r11661, %r11441, %r11465, 0x96;
	// end inline asm
	// begin inline asm
	shf.l.wrap.b32 %r11664, %r11657, %r11656, %r13468; shf.l.wrap.b32 %r11665, %r11656, %r11657, %r13468;
	// end inline asm
	// begin inline asm
	lop3.b32 %r11669, %r11671, %r11404, %r11472, 0x96; lop3.b32 %r11670, %r11674, %r11405, %r11473, 0x96;
	// end inline asm
	// begin inline asm
	shf.l.wrap.b32 %r11677, %r11670, %r11669, %r13481; shf.l.wrap.b32 %r11678, %r11669, %r11670, %r13481;
	// end inline asm
	// begin inline asm
	lop3.b32 %r11682, %r11684, %r11428, %r11480, 0x96; lop3.b32 %r11683, %r11687, %r11429, %r11481, 0x96;
	// end inline asm
	// begin inline asm
	shf.l.wrap.b32 %r11690, %r11682, %r11683, %r13494; shf.l.wrap.b32 %r11691, %r11683, %r11682, %r13494;
	// end inline asm
	// begin inline asm
	lop3.b32 %r11695, %r11697, %r11404, %r11472, 0x96; lop3.b32 %r11696, %r11700, %r11405, %r11473, 0x96;
	// end inline asm
	// begin inline asm
	shf.l.wrap.b32 %r11703, %r11695, %r11696, %r13507; shf.l.wrap.b32 %r11704, %r11696, %r11695, %r13507;
	// end inline asm
	// begin inline asm
	lop3.b32 %r11708, %r11710, %r11452, %r11468, 0x96; lop3.b32 %r11709, %r11713, %r11453, %r11469, 0x96;
	// end inline asm
	// begin inline asm
	shf.l.wrap.b32 %r11716, %r11708, %r11709, %r13520; shf.l.wrap.b32 %r11717, %r11709, %r11708, %r13520;
	// end inline asm
	// begin inline asm
	lop3.b32 %r11721, %r11723, %r11428, %r11480, 0x96; lop3.b32 %r11722, %r11726, %r11429, %r11481, 0x96;
	// end inline asm
	// begin inline asm
	shf.l.wrap.b32 %r11729, %r11722, %r11721, %r13533; shf.l.wrap.b32 %r11730, %r11721, %r11722, %r13533;
	// end inline asm
	// begin inline asm
	lop3.b32 %r11734, %r11736, %r11428, %r11480, 0x96; lop3.b32 %r11735, %r11739, %r11429, %r11481, 0x96;
	// end inline asm
	// begin inline asm
	shf.l.wrap.b32 %r11742, %r11735, %r11734, %r13546; shf.l.wrap.b32 %r11743, %r11734, %r11735, %r13546;
	// end inline asm
	// begin inline asm
	lop3.b32 %r11747, %r11749, %r11416, %r11476, 0x96; lop3.b32 %r11748, %r11752, %r11417, %r11477, 0x96;
	// end inline asm
	// begin inline asm
	shf.l.wrap.b32 %r11755, %r11748, %r11747, %r13559; shf.l.wrap.b32 %r11756, %r11747, %r11748, %r13559;
	// end inline asm
	// begin inline asm
	lop3.b32 %r11760, %r11762, %r11404, %r11472, 0x96; lop3.b32 %r11761, %r11765, %r11405, %r11473, 0x96;
	// end inline asm
	// begin inline asm
	shf.l.wrap.b32 %r11768, %r11761, %r11760, %r13572; shf.l.wrap.b32 %r11769, %r11760, %r11761, %r13572;
	// end inline asm
	// begin inline asm
	lop3.b32 %r11773, %r11775, %r11416, %r11476, 0x96; lop3.b32 %r11774, %r11778, %r11417, %r11477, 0x96;
	// end inline asm
	// begin inline asm
	shf.l.wrap.b32 %r11781, %r11774, %r11773, %r13585; shf.l.wrap.b32 %r11782, %r11773, %r11774, %r13585;
	// end inline asm
	// begin inline asm
	lop3.b32 %r11786, %r11788, %r11452, %r11468, 0x96; lop3.b32 %r11787, %r11791, %r11453, %r11469, 0x96;
	// end inline asm
	// begin inline asm
	shf.l.wrap.b32 %r11794, %r11787, %r11786, %r13598; shf.l.wrap.b32 %r11795, %r11786, %r11787, %r13598;
	// end inline asm
	// begin inline asm
	shf.l.wrap.b32 %r11799, %r11485, %r11484, %r13603; shf.l.wrap.b32 %r11800, %r11484, %r11485, %r13603;
	// end inline asm
	// begin inline asm
	lop3.b32 %r11804, %r11492, %r11508, %r11586, 0xD2; lop3.b32 %r11805, %r11493, %r11509, %r11587, 0xD2;
	// end inline asm
	// begin inline asm
	lop3.b32 %r11812, %r11508, %r11586, %r11742, 0xD2; lop3.b32 %r11813, %r11509, %r11587, %r11743, 0xD2;
	// end inline asm
	// begin inline asm
	lop3.b32 %r11820, %r11586, %r11742, %r11664, 0xD2; lop3.b32 %r11821, %r11587, %r11743, %r11665, 0xD2;
	// end inline asm
	// begin inline asm
	lop3.b32 %r11828, %r11742, %r11664, %r11492, 0xD2; lop3.b32 %r11829, %r11743, %r11665, %r11493, 0xD2;
	// end inline asm
	// begin inline asm
	lop3.b32 %r11836, %r11664, %r11492, %r11508, 0xD2; lop3.b32 %r11837, %r11665, %r11493, %r11509, 0xD2;
	// end inline asm
	// begin inline asm
	lop3.b32 %r11844, %r11729, %r11521, %r11794, 0xD2; lop3.b32 %r11845, %r11730, %r11522, %r11795, 0xD2;
	// end inline asm
	// begin inline asm
	lop3.b32 %r11852, %r11521, %r11794, %r11703, 0xD2; lop3.b32 %r11853, %r11522, %r11795, %r11704, 0xD2;
	// end inline asm
	// begin inline asm
	lop3.b32 %r11860, %r11794, %r11703, %r11534, 0xD2; lop3.b32 %r11861, %r11795, %r11704, %r11535, 0xD2;
	// end inline asm
	// begin inline asm
	lop3.b32 %r11868, %r11703, %r11534, %r11729, 0xD2; lop3.b32 %r11869, %r11704, %r11535, %r11730, 0xD2;
	// end inline asm
	// begin inline asm
	lop3.b32 %r11876, %r11534, %r11729, %r11521, 0xD2; lop3.b32 %r11877, %r11535, %r11730, %r11522, 0xD2;
	// end inline asm
	// begin inline asm
	lop3.b32 %r11884, %r11799, %r11781, %r11599, 0xD2; lop3.b32 %r11885, %r11800, %r11782, %r11600, 0xD2;
	// end inline asm
	// begin inline asm
	lop3.b32 %r11892, %r11781, %r11599, %r11612, 0xD2; lop3.b32 %r11893, %r11782, %r11600, %r11613, 0xD2;
	// end inline asm
	// begin inline asm
	lop3.b32 %r11900, %r11599, %r11612, %r11560, 0xD2; lop3.b32 %r11901, %r11600, %r11613, %r11561, 0xD2;
	// end inline asm
	// begin inline asm
	lop3.b32 %r11908, %r11612, %r11560, %r11799, 0xD2; lop3.b32 %r11909, %r11613, %r11561, %r11800, 0xD2;
	// end inline asm
	// begin inline asm
	lop3.b32 %r11916, %r11560, %r11799, %r11781, 0xD2; lop3.b32 %r11917, %r11561, %r11800, %r11782, 0xD2;
	// end inline asm
	// begin inline asm
	lop3.b32 %r11924, %r11651, %r11716, %r11768, 0xD2; lop3.b32 %r11925, %r11652, %r11717, %r11769, 0xD2;
	// end inline asm
	// begin inline asm
	lop3.b32 %r11932, %r11716, %r11768, %r11755, 0xD2; lop3.b32 %r11933, %r11717, %r11769, %r11756, 0xD2;
	// end inline asm
	// begin inline asm
	lop3.b32 %r11940, %r11768, %r11755, %r11625, 0xD2; lop3.b32 %r11941, %r11769, %r11756, %r11626, 0xD2;
	// end inline asm
	// begin inline asm
	lop3.b32 %r11948, %r11755, %r11625, %r11651, 0xD2; lop3.b32 %r11949, %r11756, %r11626, %r11652, 0xD2;
	// end inline asm
	// begin inline asm
	lop3.b32 %r11956, %r11625, %r11651, %r11716, 0xD2; lop3.b32 %r11957, %r11626, %r11652, %r11717, 0xD2;
	// end inline asm
	// begin inline asm
	lop3.b32 %r11964, %r11573, %r11690, %r11547, 0xD2; lop3.b32 %r11965, %r11574, %r11691, %r11548, 0xD2;
	// end inline asm
	// begin inline asm
	lop3.b32 %r11972, %r11690, %r11547, %r11638, 0xD2; lop3.b32 %r11973, %r11691, %r11548, %r11639, 0xD2;
	// end inline asm
	// begin inline asm
	lop3.b32 %r11980, %r11547, %r11638, %r11677, 0xD2; lop3.b32 %r11981, %r11548, %r11639, %r11678, 0xD2;
	// end inline asm
	// begin inline asm
	lop3.b32 %r11988, %r11638, %r11677, %r11573, 0xD2; lop3.b32 %r11989, %r11639, %r11678, %r11574, 0xD2;
	// end inline asm
	// begin inline asm
	lop3.b32 %r11996, %r11677, %r11573, %r11690, 0xD2; lop3.b32 %r11997, %r11678, %r11574, %r11691, 0xD2;
	// end inline asm
	ld.const.u32 	%r19706, [rc_x+76];
	xor.b32  	%r19707, %r19706, %r11804;
	ld.const.u32 	%r19708, [rc_y+76];
	xor.b32  	%r19709, %r19708, %r11805;
	shr.u32 	%r19710, %r19709, 2;
	and.b32  	%r19711, %r13921, %r19710;
	and.b32  	%r19712, %r13922, %r19709;
	or.b32  	%r19713, %r19712, %r19711;
	shf.l.wrap.b32 	%r19714, %r19707, %r19709, 2;
	and.b32  	%r19715, %r13923, %r19714;
	or.b32  	%r12097, %r19713, %r19715;
	shf.l.wrap.b32 	%r19716, %r19707, %r19709, 30;
	and.b32  	%r19717, %r13925, %r19716;
	and.b32  	%r19718, %r13927, %r19707;
	or.b32  	%r19719, %r19718, %r19717;
	shl.b32 	%r19720, %r19707, 2;
	and.b32  	%r19721, %r13929, %r19720;
	or.b32  	%r12094, %r19719, %r19721;
	shr.u32 	%r19722, %r11813, 2;
	and.b32  	%r19723, %r13921, %r19722;
	and.b32  	%r19724, %r13922, %r11813;
	or.b32  	%r19725, %r19724, %r19723;
	shf.l.wrap.b32 	%r19726, %r11812, %r11813, 2;
	and.b32  	%r19727, %r13923, %r19726;
	or.b32  	%r12089, %r19725, %r19727;
	shf.l.wrap.b32 	%r19728, %r11812, %r11813, 30;
	and.b32  	%r19729, %r13925, %r19728;
	and.b32  	%r19730, %r13927, %r11812;
	or.b32  	%r19731, %r19730, %r19729;
	shl.b32 	%r19732, %r11812, 2;
	and.b32  	%r19733, %r13929, %r19732;
	or.b32  	%r12086, %r19731, %r19733;
	shr.u32 	%r19734, %r11821, 2;
	and.b32  	%r19735, %r13921, %r19734;
	and.b32  	%r19736, %r13922, %r11821;
	or.b32  	%r19737, %r19736, %r19735;
	shf.l.wrap.b32 	%r19738, %r11820, %r11821, 2;
	and.b32  	%r19739, %r13923, %r19738;
	or.b32  	%r12170, %r19737, %r19739;
	shf.l.wrap.b32 	%r19740, %r11820, %r11821, 30;
	and.b32  	%r19741, %r13925, %r19740;
	and.b32  	%r19742, %r13927, %r11820;
	or.b32  	%r19743, %r19742, %r19741;
	shl.b32 	%r19744, %r11820, 2;
	and.b32  	%r19745, %r13929, %r19744;
	or.b32  	%r12167, %r19743, %r19745;
	shr.u32 	%r19746, %r11829, 2;
	and.b32  	%r19747, %r13921, %r19746;
	and.b32  	%r19748, %r13922, %r11829;
	or.b32  	%r19749, %r19748, %r19747;
	shf.l.wrap.b32 	%r19750, %r11828, %r11829, 2;
	and.b32  	%r19751, %r13923, %r19750;
	or.b32  	%r12326, %r19749, %r19751;
	shf.l.wrap.b32 	%r19752, %r11828, %r11829, 30;
	and.b32  	%r19753, %r13925, %r19752;
	and.b32  	%r19754, %r13927, %r11828;
	or.b32  	%r19755, %r19754, %r19753;
	shl.b32 	%r19756, %r11828, 2;
	and.b32  	%r19757, %r13929, %r19756;
	or.b32  	%r12323, %r19755, %r19757;
	shr.u32 	%r19758, %r11837, 2;
	and.b32  	%r19759, %r13921, %r19758;
	and.b32  	%r19760, %r13922, %r11837;
	or.b32  	%r19761, %r19760, %r19759;
	shf.l.wrap.b32 	%r19762, %r11836, %r11837, 2;
	and.b32  	%r19763, %r13923, %r19762;
	or.b32  	%r12248, %r19761, %r19763;
	shf.l.wrap.b32 	%r19764, %r11836, %r11837, 30;
	and.b32  	%r19765, %r13925, %r19764;
	and.b32  	%r19766, %r13927, %r11836;
	or.b32  	%r19767, %r19766, %r19765;
	shl.b32 	%r19768, %r11836, 2;
	and.b32  	%r19769, %r13929, %r19768;
	or.b32  	%r12245, %r19767, %r19769;
	shr.u32 	%r19770, %r11845, 2;
	and.b32  	%r19771, %r13921, %r19770;
	and.b32  	%r19772, %r13922, %r11845;
	or.b32  	%r19773, %r19772, %r19771;
	shf.l.wrap.b32 	%r19774, %r11844, %r11845, 2;
	and.b32  	%r19775, %r13923, %r19774;
	or.b32  	%r12313, %r19773, %r19775;
	shf.l.wrap.b32 	%r19776, %r11844, %r11845, 30;
	and.b32  	%r19777, %r13925, %r19776;
	and.b32  	%r19778, %r13927, %r11844;
	or.b32  	%r19779, %r19778, %r19777;
	shl.b32 	%r19780, %r11844, 2;
	and.b32  	%r19781, %r13929, %r19780;
	or.b32  	%r12310, %r19779, %r19781;
	shr.u32 	%r19782, %r11853, 2;
	and.b32  	%r19783, %r13921, %r19782;
	and.b32  	%r19784, %r13922, %r11853;
	or.b32  	%r19785, %r19784, %r19783;
	shf.l.wrap.b32 	%r19786, %r11852, %r11853, 2;
	and.b32  	%r19787, %r13923, %r19786;
	or.b32  	%r12105, %r19785, %r19787;
	shf.l.wrap.b32 	%r19788, %r11852, %r11853, 30;
	and.b32  	%r19789, %r13925, %r19788;
	and.b32  	%r19790, %r13927, %r11852;
	or.b32  	%r19791, %r19790, %r19789;
	shl.b32 	%r19792, %r11852, 2;
	and.b32  	%r19793, %r13929, %r19792;
	or.b32  	%r12102, %r19791, %r19793;
	shr.u32 	%r19794, %r11861, 2;
	and.b32  	%r19795, %r13921, %r19794;
	and.b32  	%r19796, %r13922, %r11861;
	or.b32  	%r19797, %r19796, %r19795;
	shf.l.wrap.b32 	%r19798, %r11860, %r11861, 2;
	and.b32  	%r19799, %r13923, %r19798;
	or.b32  	%r12378, %r19797, %r19799;
	shf.l.wrap.b32 	%r19800, %r11860, %r11861, 30;
	and.b32  	%r19801, %r13925, %r19800;
	and.b32  	%r19802, %r13927, %r11860;
	or.b32  	%r19803, %r19802, %r19801;
	shl.b32 	%r19804, %r11860, 2;
	and.b32  	%r19805, %r13929, %r19804;
	or.b32  	%r12375, %r19803, %r19805;
	shr.u32 	%r19806, %r11869, 2;
	and.b32  	%r19807, %r13921, %r19806;
	and.b32  	%r19808, %r13922, %r11869;
	or.b32  	%r19809, %r19808, %r19807;
	shf.l.wrap.b32 	%r19810, %r11868, %r11869, 2;
	and.b32  	%r19811, %r13923, %r19810;
	or.b32  	%r12287, %r19809, %r19811;
	shf.l.wrap.b32 	%r19812, %r11868, %r11869, 30;
	and.b32  	%r19813, %r13925, %r19812;
	and.b32  	%r19814, %r13927, %r11868;
	or.b32  	%r19815, %r19814, %r19813;
	shl.b32 	%r19816, %r11868, 2;
	and.b32  	%r19817, %r13929, %r19816;
	or.b32  	%r12284, %r19815, %r19817;
	shr.u32 	%r19818, %r11877, 2;
	and.b32  	%r19819, %r13921, %r19818;
	and.b32  	%r19820, %r13922, %r11877;
	or.b32  	%r19821, %r19820, %r19819;
	shf.l.wrap.b32 	%r19822, %r11876, %r11877, 2;
	and.b32  	%r19823, %r13923, %r19822;
	or.b32  	%r12118, %r19821, %r19823;
	shf.l.wrap.b32 	%r19824, %r11876, %r11877, 30;
	and.b32  	%r19825, %r13925, %r19824;
	and.b32  	%r19826, %r13927, %r11876;
	or.b32  	%r19827, %r19826, %r19825;
	shl.b32 	%r19828, %r11876, 2;
	and.b32  	%r19829, %r13929, %r19828;
	or.b32  	%r12115, %r19827, %r19829;
	shr.u32 	%r19830, %r11885, 2;
	and.b32  	%r19831, %r13921, %r19830;
	and.b32  	%r19832, %r13922, %r11885;
	or.b32  	%r19833, %r19832, %r19831;
	shf.l.wrap.b32 	%r19834, %r11884, %r11885, 2;
	and.b32  	%r19835, %r13923, %r19834;
	or.b32  	%r12391, %r19833, %r19835;
	shf.l.wrap.b32 	%r19836, %r11884, %r11885, 30;
	and.b32  	%r19837, %r13925, %r19836;
	and.b32  	%r19838, %r13927, %r11884;
	or.b32  	%r19839, %r19838, %r19837;
	shl.b32 	%r19840, %r11884, 2;
	and.b32  	%r19841, %r13929, %r19840;
	or.b32  	%r12388, %r19839, %r19841;
	shr.u32 	%r19842, %r11893, 2;
	and.b32  	%r19843, %r13921, %r19842;
	and.b32  	%r19844, %r13922, %r11893;
	or.b32  	%r19845, %r19844, %r19843;
	shf.l.wrap.b32 	%r19846, %r11892, %r11893, 2;
	and.b32  	%r19847, %r13923, %r19846;
	or.b32  	%r12365, %r19845, %r19847;
	shf.l.wrap.b32 	%r19848, %r11892, %r11893, 30;
	and.b32  	%r19849, %r13925, %r19848;
	and.b32  	%r19850, %r13927, %r11892;
	or.b32  	%r19851, %r19850, %r19849;
	shl.b32 	%r19852, %r11892, 2;
	and.b32  	%r19853, %r13929, %r19852;
	or.b32  	%r12362, %r19851, %r19853;
	shr.u32 	%r19854, %r11901, 2;
	and.b32  	%r19855, %r13921, %r19854;
	and.b32  	%r19856, %r13922, %r11901;
	or.b32  	%r19857, %r19856, %r19855;
	shf.l.wrap.b32 	%r19858, %r11900, %r11901, 2;
	and.b32  	%r19859, %r13923, %r19858;
	or.b32  	%r12183, %r19857, %r19859;
	shf.l.wrap.b32 	%r19860, %r11900, %r11901, 30;
	and.b32  	%r19861, %r13925, %r19860;
	and.b32  	%r19862, %r13927, %r11900;
	or.b32  	%r19863, %r19862, %r19861;
	shl.b32 	%r19864, %r11900, 2;
	and.b32  	%r19865, %r13929, %r19864;
	or.b32  	%r12180, %r19863, %r19865;
	shr.u32 	%r19866, %r11909, 2;
	and.b32  	%r19867, %r13921, %r19866;
	and.b32  	%r19868, %r13922, %r11909;
	or.b32  	%r19869, %r19868, %r19867;
	shf.l.wrap.b32 	%r19870, %r11908, %r11909, 2;
	and.b32  	%r19871, %r13923, %r19870;
	or.b32  	%r12196, %r19869, %r19871;
	shf.l.wrap.b32 	%r19872, %r11908, %r11909, 30;
	and.b32  	%r19873, %r13925, %r19872;
	and.b32  	%r19874, %r13927, %r11908;
	or.b32  	%r19875, %r19874, %r19873;
	shl.b32 	%r19876, %r11908, 2;
	and.b32  	%r19877, %r13929, %r19876;
	or.b32  	%r12193, %r19875, %r19877;
	shr.u32 	%r19878, %r11917, 2;
	and.b32  	%r19879, %r13921, %r19878;
	and.b32  	%r19880, %r13922, %r11917;
	or.b32  	%r19881, %r19880, %r19879;
	shf.l.wrap.b32 	%r19882, %r11916, %r11917, 2;
	and.b32  	%r19883, %r13923, %r19882;
	or.b32  	%r12144, %r19881, %r19883;
	shf.l.wrap.b32 	%r19884, %r11916, %r11917, 30;
	and.b32  	%r19885, %r13925, %r19884;
	and.b32  	%r19886, %r13927, %r11916;
	or.b32  	%r19887, %r19886, %r19885;
	shl.b32 	%r19888, %r11916, 2;
	and.b32  	%r19889, %r13929, %r19888;
	or.b32  	%r12141, %r19887, %r19889;
	shr.u32 	%r19890, %r11925, 2;
	and.b32  	%r19891, %r13921, %r19890;
	and.b32  	%r19892, %r13922, %r11925;
	or.b32  	%r19893, %r19892, %r19891;
	shf.l.wrap.b32 	%r19894, %r11924, %r11925, 2;
	and.b32  	%r19895, %r13923, %r19894;
	or.b32  	%r12235, %r19893, %r19895;
	shf.l.wrap.b32 	%r19896, %r11924, %r11925, 30;
	and.b32  	%r19897, %r13925, %r19896;
	and.b32  	%r19898, %r13927, %r11924;
	or.b32  	%r19899, %r19898, %r19897;
	shl.b32 	%r19900, %r11924, 2;
	and.b32  	%r19901, %r13929, %r19900;
	or.b32  	%r12232, %r19899, %r19901;
	shr.u32 	%r19902, %r11933, 2;
	and.b32  	%r19903, %r13921, %r19902;
	and.b32  	%r19904, %r13922, %r11933;
	or.b32  	%r19905, %r19904, %r19903;
	shf.l.wrap.b32 	%r19906, %r11932, %r11933, 2;
	and.b32  	%r19907, %r13923, %r19906;
	or.b32  	%r12300, %r19905, %r19907;
	shf.l.wrap.b32 	%r19908, %r11932, %r11933, 30;
	and.b32  	%r19909, %r13925, %r19908;
	and.b32  	%r19910, %r13927, %r11932;
	or.b32  	%r19911, %r19910, %r19909;
	shl.b32 	%r19912, %r11932, 2;
	and.b32  	%r19913, %r13929, %r19912;
	or.b32  	%r12297, %r19911, %r19913;
	shr.u32 	%r19914, %r11941, 2;
	and.b32  	%r19915, %r13921, %r19914;
	and.b32  	%r19916, %r13922, %r11941;
	or.b32  	%r19917, %r19916, %r19915;
	shf.l.wrap.b32 	%r19918, %r11940, %r11941, 2;
	and.b32  	%r19919, %r13923, %r19918;
	or.b32  	%r12352, %r19917, %r19919;
	shf.l.wrap.b32 	%r19920, %r11940, %r11941, 30;
	and.b32  	%r19921, %r13925, %r19920;
	and.b32  	%r19922, %r13927, %r11940;
	or.b32  	%r19923, %r19922, %r19921;
	shl.b32 	%r19924, %r11940, 2;
	and.b32  	%r19925, %r13929, %r19924;
	or.b32  	%r12349, %r19923, %r19925;
	shr.u32 	%r19926, %r11949, 2;
	and.b32  	%r19927, %r13921, %r19926;
	and.b32  	%r19928, %r13922, %r11949;
	or.b32  	%r19929, %r19928, %r19927;
	shf.l.wrap.b32 	%r19930, %r11948, %r11949, 2;
	and.b32  	%r19931, %r13923, %r19930;
	or.b32  	%r12339, %r19929, %r19931;
	shf.l.wrap.b32 	%r19932, %r11948, %r11949, 30;
	and.b32  	%r19933, %r13925, %r19932;
	and.b32  	%r19934, %r13927, %r11948;
	or.b32  	%r19935, %r19934, %r19933;
	shl.b32 	%r19936, %r11948, 2;
	and.b32  	%r19937, %r13929, %r19936;
	or.b32  	%r12336, %r19935, %r19937;
	shr.u32 	%r19938, %r11957, 2;
	and.b32  	%r19939, %r13921, %r19938;
	and.b32  	%r19940, %r13922, %r11957;
	or.b32  	%r19941, %r19940, %r19939;
	shf.l.wrap.b32 	%r19942, %r11956, %r11957, 2;
	and.b32  	%r19943, %r13923, %r19942;
	or.b32  	%r12209, %r19941, %r19943;
	shf.l.wrap.b32 	%r19944, %r11956, %r11957, 30;
	and.b32  	%r19945, %r13925, %r19944;
	and.b32  	%r19946, %r13927, %r11956;
	or.b32  	%r19947, %r19946, %r19945;
	shl.b32 	%r19948, %r11956, 2;
	and.b32  	%r19949, %r13929, %r19948;
	or.b32  	%r12206, %r19947, %r19949;
	shr.u32 	%r19950, %r11965, 2;
	and.b32  	%r19951, %r13921, %r19950;
	and.b32  	%r19952, %r13922, %r11965;
	or.b32  	%r19953, %r19952, %r19951;
	shf.l.wrap.b32 	%r19954, %r11964, %r11965, 2;
	and.b32  	%r19955, %r13923, %r19954;
	or.b32  	%r12157, %r19953, %r19955;
	shf.l.wrap.b32 	%r19956, %r11964, %r11965, 30;
	and.b32  	%r19957, %r13925, %r19956;
	and.b32  	%r19958, %r13927, %r11964;
	or.b32  	%r19959, %r19958, %r19957;
	shl.b32 	%r19960, %r11964, 2;
	and.b32  	%r19961, %r13929, %r19960;
	or.b32  	%r12154, %r19959, %r19961;
	shr.u32 	%r19962, %r11973, 2;
	and.b32  	%r19963, %r13921, %r19962;
	and.b32  	%r19964, %r13922, %r11973;
	or.b32  	%r19965, %r19964, %r19963;
	shf.l.wrap.b32 	%r19966, %r11972, %r11973, 2;
	and.b32  	%r19967, %r13923, %r19966;
	or.b32  	%r12274, %r19965, %r19967;
	shf.l.wrap.b32 	%r19968, %r11972, %r11973, 30;
	and.b32  	%r19969, %r13925, %r19968;
	and.b32  	%r19970, %r13927, %r11972;
	or.b32  	%r19971, %r19970, %r19969;
	shl.b32 	%r19972, %r11972, 2;
	and.b32  	%r19973, %r13929, %r19972;
	or.b32  	%r12271, %r19971, %r19973;
	shr.u32 	%r19974, %r11981, 2;
	and.b32  	%r19975, %r13921, %r19974;
	and.b32  	%r19976, %r13922, %r11981;
	or.b32  	%r19977, %r19976, %r19975;
	shf.l.wrap.b32 	%r19978, %r11980, %r11981, 2;
	and.b32  	%r19979, %r13923, %r19978;
	or.b32  	%r12131, %r19977, %r19979;
	shf.l.wrap.b32 	%r19980, %r11980, %r11981, 30;
	and.b32  	%r19981, %r13925, %r19980;
	and.b32  	%r19982, %r13927, %r11980;
	or.b32  	%r19983, %r19982, %r19981;
	shl.b32 	%r19984, %r11980, 2;
	and.b32  	%r19985, %r13929, %r19984;
	or.b32  	%r12128, %r19983, %r19985;
	shr.u32 	%r19986, %r11989, 2;
	and.b32  	%r19987, %r13921, %r19986;
	and.b32  	%r19988, %r13922, %r11989;
	or.b32  	%r19989, %r19988, %r19987;
	shf.l.wrap.b32 	%r19990, %r11988, %r11989, 2;
	and.b32  	%r19991, %r13923, %r19990;
	or.b32  	%r12222, %r19989, %r19991;
	shf.l.wrap.b32 	%r19992, %r11988, %r11989, 30;
	and.b32  	%r19993, %r13925, %r19992;
	and.b32  	%r19994, %r13927, %r11988;
	or.b32  	%r19995, %r19994, %r19993;
	shl.b32 	%r19996, %r11988, 2;
	and.b32  	%r19997, %r13929, %r19996;
	or.b32  	%r12219, %r19995, %r19997;
	shr.u32 	%r19998, %r11997, 2;
	and.b32  	%r19999, %r13921, %r19998;
	and.b32  	%r20000, %r13922, %r11997;
	or.b32  	%r20001, %r20000, %r19999;
	shf.l.wrap.b32 	%r20002, %r11996, %r11997, 2;
	and.b32  	%r20003, %r13923, %r20002;
	or.b32  	%r12261, %r20001, %r20003;
	shf.l.wrap.b32 	%r20004, %r11996, %r11997, 30;
	and.b32  	%r20005, %r13925, %r20004;
	and.b32  	%r20006, %r13927, %r11996;
	or.b32  	%r20007, %r20006, %r20005;
	shl.b32 	%r20008, %r11996, 2;
	and.b32  	%r20009, %r13929, %r20008;
	or.b32  	%r12258, %r20007, %r20009;
	// begin inline asm
	lop3.b32 %r12004, %r12094, %r12310, %r12388, 0x96; lop3.b32 %r12004, %r12004, %r12232, %r12154, 0x96; lop3.b32 %r12005, %r12097, %r12313, %r12391, 0x96; lop3.b32 %r12005, %r12005, %r12235, %r12157, 0x96;
	// end inline asm
	// begin inline asm
	lop3.b32 %r12016, %r12086, %r12102, %r12362, 0x96; lop3.b32 %r12016, %r12016, %r12297, %r12271, 0x96; lop3.b32 %r12017, %r12089, %r12105, %r12365, 0x96; lop3.b32 %r12017, %r12017, %r12300, %r12274, 0x96;
	// end inline asm
	// begin inline asm
	lop3.b32 %r12028, %r12167, %r12375, %r12180, 0x96; lop3.b32 %r12028, %r12028, %r12349, %r12128, 0x96; lop3.b32 %r12029, %r12170, %r12378, %r12183, 0x96; lop3.b32 %r12029, %r12029, %r12352, %r12131, 0x96;
	// end inline asm
	// begin inline asm
	lop3.b32 %r12040, %r12323, %r12284, %r12193, 0x96; lop3.b32 %r12040, %r12040, %r12336, %r12219, 0x96; lop3.b32 %r12041, %r12326, %r12287, %r12196, 0x96; lop3.b32 %r12041, %r12041, %r12339, %r12222, 0x96;
	// end inline asm
	// begin inline asm
	lop3.b32 %r12052, %r12245, %r12115, %r12141, 0x96; lop3.b32 %r12052, %r12052, %r12206, %r12258, 0x96; lop3.b32 %r12053, %r12248, %r12118, %r12144, 0x96; lop3.b32 %r12053, %r12053, %r12209, %r12261, 0x96;
	// end inline asm
	// begin inline asm
	shf.l.wrap.b32 %r12064, %r12005, %r12004, 1; shf.l.wrap.b32 %r12065, %r12004, %r12005, 1;
	// end inline asm
	// begin inline asm
	shf.l.wrap.b32 %r12068, %r12017, %r12016, 1; shf.l.wrap.b32 %r12069, %r12016, %r12017, 1;
	// end inline asm
	// begin inline asm
	shf.l.wrap.b32 %r12072, %r12029, %r12028, 1; shf.l.wrap.b32 %r12073, %r12028, %r12029, 1;
	// end inline asm
	// begin inline asm
	shf.l.wrap.b32 %r12076, %r12041, %r12040, 1; shf.l.wrap.b32 %r12077, %r12040, %r12041, 1;
	// end inline asm
	// begin inline asm
	shf.l.wrap.b32 %r12080, %r12053, %r12052, 1; shf.l.wrap.b32 %r12081, %r12052, %r12053, 1;
	// end inline asm
	// begin inline asm
	lop3.b32 %r12084, %r12086, %r12004, %r12072, 0x96; lop3.b32 %r12085, %r12089, %r12005, %r12073, 0x96;
	// end inline asm
	// begin inline asm
	lop3.b32 %r12092, %r12094, %r12052, %r12068, 0x96; lop3.b32 %r12093, %r12097, %r12053, %r12069, 0x96;
	// end inline asm
	// begin inline asm
	lop3.b32 %r12100, %r12102, %r12004, %r12072, 0x96; lop3.b32 %r12101, %r12105, %r12005, %r12073, 0x96;
	// end inline asm
	// begin inline asm
	shf.l.wrap.b32 %r12108, %r12100, %r12101, %r13892; shf.l.wrap.b32 %r12109, %r12101, %r12100, %r13892;
	// end inline asm
	// begin inline asm
	lop3.b32 %r12113, %r12115, %r12040, %r12064, 0x96; lop3.b32 %r12114, %r12118, %r12041, %r12065, 0x96;
	// end inline asm
	// begin inline asm
	shf.l.wrap.b32 %r12121, %r12114, %r12113, %r13325; shf.l.wrap.b32 %r12122, %r12113, %r12114, %r13325;
	// end inline asm
	// begin inline asm
	lop3.b32 %r12126, %r12128, %r12016, %r12076, 0x96; lop3.b32 %r12127, %r12131, %r12017, %r12077, 0x96;
	// end inline asm
	// begin inline asm
	shf.l.wrap.b32 %r12134, %r12126, %r12127, %r13338; shf.l.wrap.b32 %r12135, %r12127, %r12126, %r13338;
	// end inline asm
	// begin inline asm
	lop3.b32 %r12139, %r12141, %r12040, %r12064, 0x96; lop3.b32 %r12140, %r12144, %r12041, %r12065, 0x96;
	// end inline asm
	// begin inline asm
	shf.l.wrap.b32 %r12147, %r12139, %r12140, %r13351; shf.l.wrap.b32 %r12148, %r12140, %r12139, %r13351;
	// end inline asm
	// begin inline asm
	lop3.b32 %r12152, %r12154, %r12052, %r12068, 0x96; lop3.b32 %r12153, %r12157, %r12053, %r12069, 0x96;
	// end inline asm
	// begin inline asm
	shf.l.wrap.b32 %r12160, %r12153, %r12152, %r13364; shf.l.wrap.b32 %r12161, %r12152, %r12153, %r13364;
	// end inline asm
	// begin inline asm
	lop3.b32 %r12165, %r12167, %r12016, %r12076, 0x96; lop3.b32 %r12166, %r12170, %r12017, %r12077, 0x96;
	// end inline asm
	// begin inline asm
	shf.l.wrap.b32 %r12173, %r12165, %r12166, %r13377; shf.l.wrap.b32 %r12174, %r12166, %r12165, %r13377;
	// end inline asm
	// begin inline asm
	lop3.b32 %r12178, %r12180, %r12016, %r12076, 0x96; lop3.b32 %r12179, %r12183, %r12017, %r12077, 0x96;
	// end inline asm
	// begin inline asm
	shf.l.wrap.b32 %r12186, %r12178, %r12179, %r13909; shf.l.wrap.b32 %r12187, %r12179, %r12178, %r13909;
	// end inline asm
	// begin inline asm
	lop3.b32 %r12191, %r12193, %r12028, %r12080, 0x96; lop3.b32 %r12192, %r12196, %r12029, %r12081, 0x96;
	// end inline asm
	// begin inline asm
	shf.l.wrap.b32 %r12199, %r12192, %r12191, %r13403; shf.l.wrap.b32 %r12200, %r12191, %r12192, %r13403;
	// end inline asm
	// begin inline asm
	lop3.b32 %r12204, %r12206, %r12040, %r12064, 0x96; lop3.b32 %r12205, %r12209, %r12041, %r12065, 0x96;
	// end inline asm
	// begin inline asm
	shf.l.wrap.b32 %r12212, %r12205, %r12204, %r13416; shf.l.wrap.b32 %r12213, %r12204, %r12205, %r13416;
	// end inline asm
	// begin inline asm
	lop3.b32 %r12217, %r12219, %r12028, %r12080, 0x96; lop3.b32 %r12218, %r12222, %r12029, %r12081, 0x96;
	// end inline asm
	// begin inline asm
	shf.l.wrap.b32 %r12225, %r12217, %r12218, %r13429; shf.l.wrap.b32 %r12226, %r12218, %r12217, %r13429;
	// end inline asm
	// begin inline asm
	lop3.b32 %r12230, %r12232, %r12052, %r12068, 0x96; lop3.b32 %r12231, %r12235, %r12053, %r12069, 0x96;
	// end inline asm
	// begin inline asm
	shf.l.wrap.b32 %r12238, %r12230, %r12231, %r13442; shf.l.wrap.b32 %r12239, %r12231, %r12230, %r13442;
	// end inline asm
	// begin inline asm
	lop3.b32 %r12243, %r12245, %r12040, %r12064, 0x96; lop3.b32 %r12244, %r12248, %r12041, %r12065, 0x96;
	// end inline asm
	// begin inline asm
	shf.l.wrap.b32 %r12251, %r12244, %r12243, %r13455; shf.l.wrap.b32 %r12252, %r12243, %r12244, %r13455;
	// end inline asm
	// begin inline asm
	lop3.b32 %r12256, %r12258, %r12040, %r12064, 0x96; lop3.b32 %r12257, %r12261, %r12041, %r12065, 0x96;
	// end inline asm
	// begin inline asm
	shf.l.wrap.b32 %r12264, %r12257, %r12256, %r13468; shf.l.wrap.b32 %r12265, %r12256, %r12257, %r13468;
	// end inline asm
	// begin inline asm
	lop3.b32 %r12269, %r12271, %r12004, %r12072, 0x96; lop3.b32 %r12270, %r12274, %r12005, %r12073, 0x96;
	// end inline asm
	// begin inline asm
	shf.l.wrap.b32 %r12277, %r12270, %r12269, %r13481; shf.l.wrap.b32 %r12278, %r12269, %r12270, %r13481;
	// end inline asm
	// begin inline asm
	lop3.b32 %r12282, %r12284, %r12028, %r12080, 0x96; lop3.b32 %r12283, %r12287, %r12029, %r12081, 0x96;
	// end inline asm
	// begin inline asm
	shf.l.wrap.b32 %r12290, %r12282, %r12283, %r13494; shf.l.wrap.b32 %r12291, %r12283, %r12282, %r13494;
	// end inline asm
	// begin inline asm
	lop3.b32 %r12295, %r12297, %r12004, %r12072, 0x96; lop3.b32 %r12296, %r12300, %r12005, %r12073, 0x96;
	// end inline asm
	// begin inline asm
	shf.l.wrap.b32 %r12303, %r12295, %r12296, %r13507; shf.l.wrap.b32 %r12304, %r12296, %r12295, %r13507;
	// end inline asm
	// begin inline asm
	lop3.b32 %r12308, %r12310, %r12052, %r12068, 0x96; lop3.b32 %r12309, %r12313, %r12053, %r12069, 0x96;
	// end inline asm
	// begin inline asm
	shf.l.wrap.b32 %r12316, %r12308, %r12309, %r13520; shf.l.wrap.b32 %r12317, %r12309, %r12308, %r13520;
	// end inline asm
	// begin inline asm
	lop3.b32 %r12321, %r12323, %r12028, %r12080, 0x96; lop3.b32 %r12322, %r12326, %r12029, %r12081, 0x96;
	// end inline asm
	// begin inline asm
	shf.l.wrap.b32 %r12329, %r12322, %r12321, %r13533; shf.l.wrap.b32 %r12330, %r12321, %r12322, %r13533;
	// end inline asm
	// begin inline asm
	lop3.b32 %r12334, %r12336, %r12028, %r12080, 0x96; lop3.b32 %r12335, %r12339, %r12029, %r12081, 0x96;
	// end inline asm
	// begin inline asm
	shf.l.wrap.b32 %r12342, %r12335, %r12334, %r13546; shf.l.wrap.b32 %r12343, %r12334, %r12335, %r13546;
	// end inline asm
	// begin inline asm
	lop3.b32 %r12347, %r12349, %r12016, %r12076, 0x96; lop3.b32 %r12348, %r12352, %r12017, %r12077, 0x96;
	// end inline asm
	// begin inline asm
	shf.l.wrap.b32 %r12355, %r12348, %r12347, %r13559; shf.l.wrap.b32 %r12356, %r12347, %r12348, %r13559;
	// end inline asm
	// begin inline asm
	lop3.b32 %r12360, %r12362, %r12004, %r12072, 0x96; lop3.b32 %r12361, %r12365, %r12005, %r12073, 0x96;
	// end inline asm
	// begin inline asm
	shf.l.wrap.b32 %r12368, %r12361, %r12360, %r13572; shf.l.wrap.b32 %r12369, %r12360, %r12361, %r13572;
	// end inline asm
	// begin inline asm
	lop3.b32 %r12373, %r12375, %r12016, %r12076, 0x96; lop3.b32 %r12374, %r12378, %r12017, %r12077, 0x96;
	// end inline asm
	// begin inline asm
	shf.l.wrap.b32 %r12381, %r12374, %r12373, %r13585; shf.l.wrap.b32 %r12382, %r12373, %r12374, %r13585;
	// end inline asm
	// begin inline asm
	lop3.b32 %r12386, %r12388, %r12052, %r12068, 0x96; lop3.b32 %r12387, %r12391, %r12053, %r12069, 0x96;
	// end inline asm
	// begin inline asm
	shf.l.wrap.b32 %r12394, %r12387, %r12386, %r13598; shf.l.wrap.b32 %r12395, %r12386, %r12387, %r13598;
	// end inline asm
	// begin inline asm
	shf.l.wrap.b32 %r12399, %r12085, %r12084, %r13603; shf.l.wrap.b32 %r12400, %r12084, %r12085, %r13603;
	// end inline asm
	// begin inline asm
	lop3.b32 %r12404, %r12092, %r12108, %r12186, 0xD2; lop3.b32 %r12405, %r12093, %r12109, %r12187, 0xD2;
	// end inline asm
	// begin inline asm
	lop3.b32 %r12412, %r12108, %r12186, %r12342, 0xD2; lop3.b32 %r12413, %r12109, %r12187, %r12343, 0xD2;
	// end inline asm
	// begin inline asm
	lop3.b32 %r12420, %r12186, %r12342, %r12264, 0xD2; lop3.b32 %r12421, %r12187, %r12343, %r12265, 0xD2;
	// end inline asm
	// begin inline asm
	lop3.b32 %r12428, %r12342, %r12264, %r12092, 0xD2; lop3.b32 %r12429, %r12343, %r12265, %r12093, 0xD2;
	// end inline asm
	// begin inline asm
	lop3.b32 %r12436, %r12264, %r12092, %r12108, 0xD2; lop3.b32 %r12437, %r12265, %r12093, %r12109, 0xD2;
	// end inline asm
	// begin inline asm
	lop3.b32 %r12444, %r12329, %r12121, %r12394, 0xD2; lop3.b32 %r12445, %r12330, %r12122, %r12395, 0xD2;
	// end inline asm
	// begin inline asm
	lop3.b32 %r12452, %r12121, %r12394, %r12303, 0xD2; lop3.b32 %r12453, %r12122, %r12395, %r12304, 0xD2;
	// end inline asm
	// begin inline asm
	lop3.b32 %r12460, %r12394, %r12303, %r12134, 0xD2; lop3.b32 %r12461, %r12395, %r12304, %r12135, 0xD2;
	// end inline asm
	// begin inline asm
	lop3.b32 %r12468, %r12303, %r12134, %r12329, 0xD2; lop3.b32 %r12469, %r12304, %r12135, %r12330, 0xD2;
	// end inline asm
	// begin inline asm
	lop3.b32 %r12476, %r12134, %r12329, %r12121, 0xD2; lop3.b32 %r12477, %r12135, %r12330, %r12122, 0xD2;
	// end inline asm
	// begin inline asm
	lop3.b32 %r12484, %r12399, %r12381, %r12199, 0xD2; lop3.b32 %r12485, %r12400, %r12382, %r12200, 0xD2;
	// end inline asm
	// begin inline asm
	lop3.b32 %r12492, %r12381, %r12199, %r12212, 0xD2; lop3.b32 %r12493, %r12382, %r12200, %r12213, 0xD2;
	// end inline asm
	// begin inline asm
	lop3.b32 %r12500, %r12199, %r12212, %r12160, 0xD2; lop3.b32 %r12501, %r12200, %r12213, %r12161, 0xD2;
	// end inline asm
	// begin inline asm
	lop3.b32 %r12508, %r12212, %r12160, %r12399, 0xD2; lop3.b32 %r12509, %r12213, %r12161, %r12400, 0xD2;
	// end inline asm
	// begin inline asm
	lop3.b32 %r12516, %r12160, %r12399, %r12381, 0xD2; lop3.b32 %r12517, %r12161, %r12400, %r12382, 0xD2;
	// end inline asm
	// begin inline asm
	lop3.b32 %r12524, %r12251, %r12316, %r12368, 0xD2; lop3.b32 %r12525, %r12252, %r12317, %r12369, 0xD2;
	// end inline asm
	// begin inline asm
	lop3.b32 %r12532, %r12316, %r12368, %r12355, 0xD2; lop3.b32 %r12533, %r12317, %r12369, %r12356, 0xD2;
	// end inline asm
	// begin inline asm
	lop3.b32 %r12540, %r12368, %r12355, %r12225, 0xD2; lop3.b32 %r12541, %r12369, %r12356, %r12226, 0xD2;
	// end inline asm
	// begin inline asm
	lop3.b32 %r12548, %r12355, %r12225, %r12251, 0xD2; lop3.b32 %r12549, %r12356, %r12226, %r12252, 0xD2;
	// end inline asm
	// begin inline asm
	lop3.b32 %r12556, %r12225, %r12251, %r12316, 0xD2; lop3.b32 %r12557, %r12226, %r12252, %r12317, 0xD2;
	// end inline asm
	// begin inline asm
	lop3.b32 %r12564, %r12173, %r12290, %r12147, 0xD2; lop3.b32 %r12565, %r12174, %r12291, %r12148, 0xD2;
	// end inline asm
	// begin inline asm
	lop3.b32 %r12572, %r12290, %r12147, %r12238, 0xD2; lop3.b32 %r12573, %r12291, %r12148, %r12239, 0xD2;
	// end inline asm
	// begin inline asm
	lop3.b32 %r12580, %r12147, %r12238, %r12277, 0xD2; lop3.b32 %r12581, %r12148, %r12239, %r12278, 0xD2;
	// end inline asm
	// begin inline asm
	lop3.b32 %r12588, %r12238, %r12277, %r12173, 0xD2; lop3.b32 %r12589, %r12239, %r12278, %r12174, 0xD2;
	// end inline asm
	// begin inline asm
	lop3.b32 %r12596, %r12277, %r12173, %r12290, 0xD2; lop3.b32 %r12597, %r12278, %r12174, %r12291, 0xD2;
	// end inline asm
	ld.const.u32 	%r20010, [rc_x+80];
	xor.b32  	%r20011, %r20010, %r12404;
	ld.const.u32 	%r20012, [rc_y+80];
	xor.b32  	%r20013, %r20012, %r12405;
	shr.u32 	%r20014, %r20013, 2;
	and.b32  	%r20015, %r13921, %r20014;
	and.b32  	%r20016, %r13922, %r20013;
	or.b32  	%r20017, %r20016, %r20015;
	shf.l.wrap.b32 	%r20018, %r20011, %r20013, 2;
	and.b32  	%r20019, %r13923, %r20018;
	or.b32  	%r12697, %r20017, %r20019;
	shf.l.wrap.b32 	%r20020, %r20011, %r20013, 30;
	and.b32  	%r20021, %r13925, %r20020;
	and.b32  	%r20022, %r13927, %r20011;
	or.b32  	%r20023, %r20022, %r20021;
	shl.b32 	%r20024, %r20011, 2;
	and.b32  	%r20025, %r13929, %r20024;
	or.b32  	%r12694, %r20023, %r20025;
	shr.u32 	%r20026, %r12413, 2;
	and.b32  	%r20027, %r13921, %r20026;
	and.b32  	%r20028, %r13922, %r12413;
	or.b32  	%r20029, %r20028, %r20027;
	shf.l.wrap.b32 	%r20030, %r12412, %r12413, 2;
	and.b32  	%r20031, %r13923, %r20030;
	or.b32  	%r12689, %r20029, %r20031;
	shf.l.wrap.b32 	%r20032, %r12412, %r12413, 30;
	and.b32  	%r20033, %r13925, %r20032;
	and.b32  	%r20034, %r13927, %r12412;
	or.b32  	%r20035, %r20034, %r20033;
	shl.b32 	%r20036, %r12412, 2;
	and.b32  	%r20037, %r13929, %r20036;
	or.b32  	%r12686, %r20035, %r20037;
	shr.u32 	%r20038, %r12421, 2;
	and.b32  	%r20039, %r13921, %r20038;
	and.b32  	%r20040, %r13922, %r12421;
	or.b32  	%r20041, %r20040, %r20039;
	shf.l.wrap.b32 	%r20042, %r12420, %r12421, 2;
	and.b32  	%r20043, %r13923, %r20042;
	or.b32  	%r12770, %r20041, %r20043;
	shf.l.wrap.b32 	%r20044, %r12420, %r12421, 30;
	and.b32  	%r20045, %r13925, %r20044;
	and.b32  	%r20046, %r13927, %r12420;
	or.b32  	%r20047, %r20046, %r20045;
	shl.b32 	%r20048, %r12420, 2;
	and.b32  	%r20049, %r13929, %r20048;
	or.b32  	%r12767, %r20047, %r20049;
	shr.u32 	%r20050, %r12429, 2;
	and.b32  	%r20051, %r13921, %r20050;
	and.b32  	%r20052, %r13922, %r12429;
	or.b32  	%r20053, %r20052, %r20051;
	shf.l.wrap.b32 	%r20054, %r12428, %r12429, 2;
	and.b32  	%r20055, %r13923, %r20054;
	or.b32  	%r12926, %r20053, %r20055;
	shf.l.wrap.b32 	%r20056, %r12428, %r12429, 30;
	and.b32  	%r20057, %r13925, %r20056;
	and.b32  	%r20058, %r13927, %r12428;
	or.b32  	%r20059, %r20058, %r20057;
	shl.b32 	%r20060, %r12428, 2;
	and.b32  	%r20061, %r13929, %r20060;
	or.b32  	%r12923, %r20059, %r20061;
	shr.u32 	%r20062, %r12437, 2;
	and.b32  	%r20063, %r13921, %r20062;
	and.b32  	%r20064, %r13922, %r12437;
	or.b32  	%r20065, %r20064, %r20063;
	shf.l.wrap.b32 	%r20066, %r12436, %r12437, 2;
	and.b32  	%r20067, %r13923, %r20066;
	or.b32  	%r12848, %r20065, %r20067;
	shf.l.wrap.b32 	%r20068, %r12436, %r12437, 30;
	and.b32  	%r20069, %r13925, %r20068;
	and.b32  	%r20070, %r13927, %r12436;
	or.b32  	%r20071, %r20070, %r20069;
	shl.b32 	%r20072, %r12436, 2;
	and.b32  	%r20073, %r13929, %r20072;
	or.b32  	%r12845, %r20071, %r20073;
	shr.u32 	%r20074, %r12445, 2;
	and.b32  	%r20075, %r13921, %r20074;
	and.b32  	%r20076, %r13922, %r12445;
	or.b32  	%r20077, %r20076, %r20075;
	shf.l.wrap.b32 	%r20078, %r12444, %r12445, 2;
	and.b32  	%r20079, %r13923, %r20078;
	or.b32  	%r12913, %r20077, %r20079;
	shf.l.wrap.b32 	%r20080, %r12444, %r12445, 30;
	and.b32  	%r20081, %r13925, %r20080;
	and.b32  	%r20082, %r13927, %r12444;
	or.b32  	%r20083, %r20082, %r20081;
	shl.b32 	%r20084, %r12444, 2;
	and.b32  	%r20085, %r13929, %r20084;
	or.b32  	%r12910, %r20083, %r20085;
	shr.u32 	%r20086, %r12453, 2;
	and.b32  	%r20087, %r13921, %r20086;
	and.b32  	%r20088, %r13922, %r12453;
	or.b32  	%r20089, %r20088, %r20087;
	shf.l.wrap.b32 	%r20090, %r12452, %r12453, 2;
	and.b32  	%r20091, %r13923, %r20090;
	or.b32  	%r12705, %r20089, %r20091;
	shf.l.wrap.b32 	%r20092, %r12452, %r12453, 30;
	and.b32  	%r20093, %r13925, %r20092;
	and.b32  	%r20094, %r13927, %r12452;
	or.b32  	%r20095, %r20094, %r20093;
	shl.b32 	%r20096, %r12452, 2;
	and.b32  	%r20097, %r13929, %r20096;
	or.b32  	%r12702, %r20095, %r20097;
	shr.u32 	%r20098, %r12461, 2;
	and.b32  	%r20099, %r13921, %r20098;
	and.b32  	%r20100, %r13922, %r12461;
	or.b32  	%r20101, %r20100, %r20099;
	shf.l.wrap.b32 	%r20102, %r12460, %r12461, 2;
	and.b32  	%r20103, %r13923, %r20102;
	or.b32  	%r12978, %r20101, %r20103;
	shf.l.wrap.b32 	%r20104, %r12460, %r12461, 30;
	and.b32  	%r20105, %r13925, %r20104;
	and.b32  	%r20106, %r13927, %r12460;
	or.b32  	%r20107, %r20106, %r20105;
	shl.b32 	%r20108, %r12460, 2;
	and.b32  	%r20109, %r13929, %r20108;
	or.b32  	%r12975, %r20107, %r20109;
	shr.u32 	%r20110, %r12469, 2;
	and.b32  	%r20111, %r13921, %r20110;
	and.b32  	%r20112, %r13922, %r12469;
	or.b32  	%r20113, %r20112, %r20111;
	shf.l.wrap.b32 	%r20114, %r12468, %r12469, 2;
	and.b32  	%r20115, %r13923, %r20114;
	or.b32  	%r12887, %r20113, %r20115;
	shf.l.wrap.b32 	%r20116, %r12468, %r12469, 30;
	and.b32  	%r20117, %r13925, %r20116;
	and.b32  	%r20118, %r13927, %r12468;
	or.b32  	%r20119, %r20118, %r20117;
	shl.b32 	%r20120, %r12468, 2;
	and.b32  	%r20121, %r13929, %r20120;
	or.b32  	%r12884, %r20119, %r20121;
	shr.u32 	%r20122, %r12477, 2;
	and.b32  	%r20123, %r13921, %r20122;
	and.b32  	%r20124, %r13922, %r12477;
	or.b32  	%r20125, %r20124, %r20123;
	shf.l.wrap.b32 	%r20126, %r12476, %r12477, 2;
	and.b32  	%r20127, %r13923, %r20126;
	or.b32  	%r12718, %r20125, %r20127;
	shf.l.wrap.b32 	%r20128, %r12476, %r12477, 30;
	and.b32  	%r20129, %r13925, %r20128;
	and.b32  	%r20130, %r13927, %r12476;
	or.b32  	%r20131, %r20130, %r20129;
	shl.b32 	%r20132, %r12476, 2;
	and.b32  	%r20133, %r13929, %r20132;
	or.b32  	%r12715, %r20131, %r20133;
	shr.u32 	%r20134, %r12485, 2;
	and.b32  	%r20135, %r13921, %r20134;
	and.b32  	%r20136, %r13922, %r12485;
	or.b32  	%r20137, %r20136, %r20135;
	shf.l.wrap.b32 	%r20138, %r12484, %r12485, 2;
	and.b32  	%r20139, %r13923, %r20138;
	or.b32  	%r12991, %r20137, %r20139;
	shf.l.wrap.b32 	%r20140, %r12484, %r12485, 30;
	and.b32  	%r20141, %r13925, %r20140;
	and.b32  	%r20142, %r13927, %r12484;
	or.b32  	%r20143, %r20142, %r20141;
	shl.b32 	%r20144, %r12484, 2;
	and.b32  	%r20145, %r13929, %r20144;
	or.b32  	%r12988, %r20143, %r20145;
	shr.u32 	%r20146, %r12493, 2;
	and.b32  	%r20147, %r13921, %r20146;
	and.b32  	%r20148, %r13922, %r12493;
	or.b32  	%r20149, %r20148, %r20147;
	shf.l.wrap.b32 	%r20150, %r12492, %r12493, 2;
	and.b32  	%r20151, %r13923, %r20150;
	or.b32  	%r12965, %r20149, %r20151;
	shf.l.wrap.b32 	%r20152, %r12492, %r12493, 30;
	and.b32  	%r20153, %r13925, %r20152;
	and.b32  	%r20154, %r13927, %r12492;
	or.b32  	%r20155, %r20154, %r20153;
	shl.b32 	%r20156, %r12492, 2;
	and.b32  	%r20157, %r13929, %r20156;
	or.b32  	%r12962, %r20155, %r20157;
	shr.u32 	%r20158, %r12501, 2;
	and.b32  	%r20159, %r13921, %r20158;
	and.b32  	%r20160, %r13922, %r12501;
	or.b32  	%r20161, %r20160, %r20159;
	shf.l.wrap.b32 	%r20162, %r12500, %r12501, 2;
	and.b32  	%r20163, %r13923, %r20162;
	or.b32  	%r12783, %r20161, %r20163;
	shf.l.wrap.b32 	%r20164, %r12500, %r12501, 30;
	and.b32  	%r20165, %r13925, %r20164;
	and.b32  	%r20166, %r13927, %r12500;
	or.b32  	%r20167, %r20166, %r20165;
	shl.b32 	%r20168, %r12500, 2;
	and.b32  	%r20169, %r13929, %r20168;
	or.b32  	%r12780, %r20167, %r20169;
	shr.u32 	%r20170, %r12509, 2;
	and.b32  	%r20171, %r13921, %r20170;
	and.b32  	%r20172, %r13922, %r12509;
	or.b32  	%r20173, %r20172, %r20171;
	shf.l.wrap.b32 	%r20174, %r12508, %r12509, 2;
	and.b32  	%r20175, %r13923, %r20174;
	or.b32  	%r12796, %r20173, %r20175;
	shf.l.wrap.b32 	%r20176, %r12508, %r12509, 30;
	and.b32  	%r20177, %r13925, %r20176;
	and.b32  	%r20178, %r13927, %r12508;
	or.b32  	%r20179, %r20178, %r20177;
	shl.b32 	%r20180, %r12508, 2;
	and.b32  	%r20181, %r13929, %r20180;
	or.b32  	%r12793, %r20179, %r20181;
	shr.u32 	%r20182, %r12517, 2;
	and.b32  	%r20183, %r13921, %r20182;
	and.b32  	%r20184, %r13922, %r12517;
	or.b32  	%r20185, %r20184, %r20183;
	shf.l.wrap.b32 	%r20186, %r12516, %r12517, 2;
	and.b32  	%r20187, %r13923, %r20186;
	or.b32  	%r12744, %r20185, %r20187;
	shf.l.wrap.b32 	%r20188, %r12516, %r12517, 30;
	and.b32  	%r20189, %r13925, %r20188;
	and.b32  	%r20190, %r13927, %r12516;
	or.b32  	%r20191, %r20190, %r20189;
	shl.b32 	%r20192, %r12516, 2;
	and.b32  	%r20193, %r13929, %r20192;
	or.b32  	%r12741, %r20191, %r20193;
	shr.u32 	%r20194, %r12525, 2;
	and.b32  	%r20195, %r13921, %r20194;
	and.b32  	%r20196, %r13922, %r12525;
	or.b32  	%r20197, %r20196, %r20195;
	shf.l.wrap.b32 	%r20198, %r12524, %r12525, 2;
	and.b32  	%r20199, %r13923, %r20198;
	or.b32  	%r12835, %r20197, %r20199;
	shf.l.wrap.b32 	%r20200, %r12524, %r12525, 30;
	and.b32  	%r20201, %r13925, %r20200;
	and.b32  	%r20202, %r13927, %r12524;
	or.b32  	%r20203, %r20202, %r20201;
	shl.b32 	%r20204, %r12524, 2;
	and.b32  	%r20205, %r13929, %r20204;
	or.b32  	%r12832, %r20203, %r20205;
	shr.u32 	%r20206, %r12533, 2;
	and.b32  	%r20207, %r13921, %r20206;
	and.b32  	%r20208, %r13922, %r12533;
	or.b32  	%r20209, %r20208, %r20207;
	shf.l.wrap.b32 	%r20210, %r12532, %r12533, 2;
	and.b32  	%r20211, %r13923, %r20210;
	or.b32  	%r12900, %r20209, %r20211;
	shf.l.wrap.b32 	%r20212, %r12532, %r12533, 30;
	and.b32  	%r20213, %r13925, %r20212;
	and.b32  	%r20214, %r13927, %r12532;
	or.b32  	%r20215, %r20214, %r20213;
	shl.b32 	%r20216, %r12532, 2;
	and.b32  	%r20217, %r13929, %r20216;
	or.b32  	%r12897, %r20215, %r20217;
	shr.u32 	%r20218, %r12541, 2;
	and.b32  	%r20219, %r13921, %r20218;
	and.b32  	%r20220, %r13922, %r12541;
	or.b32  	%r20221, %r20220, %r20219;
	shf.l.wrap.b32 	%r20222, %r12540, %r12541, 2;
	and.b32  	%r20223, %r13923, %r20222;
	or.b32  	%r12952, %r20221, %r20223;
	shf.l.wrap.b32 	%r20224, %r12540, %r12541, 30;
	and.b32  	%r20225, %r13925, %r20224;
	and.b32  	%r20226, %r13927, %r12540;
	or.b32  	%r20227, %r20226, %r20225;
	shl.b32 	%r20228, %r12540, 2;
	and.b32  	%r20229, %r13929, %r20228;
	or.b32  	%r12949, %r20227, %r20229;
	shr.u32 	%r20230, %r12549, 2;
	and.b32  	%r20231, %r13921, %r20230;
	and.b32  	%r20232, %r13922, %r12549;
	or.b32  	%r20233, %r20232, %r20231;
	shf.l.wrap.b32 	%r20234, %r12548, %r12549, 2;
	and.b32  	%r20235, %r13923, %r20234;
	or.b32  	%r12939, %r20233, %r20235;
	shf.l.wrap.b32 	%r20236, %r12548, %r12549, 30;
	and.b32  	%r20237, %r13925, %r20236;
	and.b32  	%r20238, %r13927, %r12548;
	or.b32  	%r20239, %r20238, %r20237;
	shl.b32 	%r20240, %r12548, 2;
	and.b32  	%r20241, %r13929, %r20240;
	or.b32  	%r12936, %r20239, %r20241;
	shr.u32 	%r20242, %r12557, 2;
	and.b32  	%r20243, %r13921, %r20242;
	and.b32  	%r20244, %r13922, %r12557;
	or.b32  	%r20245, %r20244, %r20243;
	shf.l.wrap.b32 	%r20246, %r12556, %r12557, 2;
	and.b32  	%r20247, %r13923, %r20246;
	or.b32  	%r12809, %r20245, %r20247;
	shf.l.wrap.b32 	%r20248, %r12556, %r12557, 30;
	and.b32  	%r20249, %r13925, %r20248;
	and.b32  	%r20250, %r13927, %r12556;
	or.b32  	%r20251, %r20250, %r20249;
	shl.b32 	%r20252, %r12556, 2;
	and.b32  	%r20253, %r13929, %r20252;
	or.b32  	%r12806, %r20251, %r20253;
	shr.u32 	%r20254, %r12565, 2;
	and.b32  	%r20255, %r13921, %r20254;
	and.b32  	%r20256, %r13922, %r12565;
	or.b32  	%r20257, %r20256, %r20255;
	shf.l.wrap.b32 	%r20258, %r12564, %r12565, 2;
	and.b32  	%r20259, %r13923, %r20258;
	or.b32  	%r12757, %r20257, %r20259;
	shf.l.wrap.b32 	%r20260, %r12564, %r12565, 30;
	and.b32  	%r20261, %r13925, %r20260;
	and.b32  	%r20262, %r13927, %r12564;
	or.b32  	%r20263, %r20262, %r20261;
	shl.b32 	%r20264, %r12564, 2;
	and.b32  	%r20265, %r13929, %r20264;
	or.b32  	%r12754, %r20263, %r20265;
	shr.u32 	%r20266, %r12573, 2;
	and.b32  	%r20267, %r13921, %r20266;
	and.b32  	%r20268, %r13922, %r12573;
	or.b32  	%r20269, %r20268, %r20267;
	shf.l.wrap.b32 	%r20270, %r12572, %r12573, 2;
	and.b32  	%r20271, %r13923, %r20270;
	or.b32  	%r12874, %r20269, %r20271;
	shf.l.wrap.b32 	%r20272, %r12572, %r12573, 30;
	and.b32  	%r20273, %r13925, %r20272;
	and.b32  	%r20274, %r13927, %r12572;
	or.b32  	%r20275, %r20274, %r20273;
	shl.b32 	%r20276, %r12572, 2;
	and.b32  	%r20277, %r13929, %r20276;
	or.b32  	%r12871, %r20275, %r20277;
	shr.u32 	%r20278, %r12581, 2;
	and.b32  	%r20279, %r13921, %r20278;
	and.b32  	%r20280, %r13922, %r12581;
	or.b32  	%r20281, %r20280, %r20279;
	shf.l.wrap.b32 	%r20282, %r12580, %r12581, 2;
	and.b32  	%r20283, %r13923, %r20282;
	or.b32  	%r12731, %r20281, %r20283;
	shf.l.wrap.b32 	%r20284, %r12580, %r12581, 30;
	and.b32  	%r20285, %r13925, %r20284;
	and.b32  	%r20286, %r13927, %r12580;
	or.b32  	%r20287, %r20286, %r20285;
	shl.b32 	%r20288, %r12580, 2;
	and.b32  	%r20289, %r13929, %r20288;
	or.b32  	%r12728, %r20287, %r20289;
	shr.u32 	%r20290, %r12589, 2;
	and.b32  	%r20291, %r13921, %r20290;
	and.b32  	%r20292, %r13922, %r12589;
	or.b32  	%r20293, %r20292, %r20291;
	shf.l.wrap.b32 	%r20294, %r12588, %r12589, 2;
	and.b32  	%r20295, %r13923, %r20294;
	or.b32  	%r12822, %r20293, %r20295;
	shf.l.wrap.b32 	%r20296, %r12588, %r12589, 30;
	and.b32  	%r20297, %r13925, %r20296;
	and.b32  	%r20298, %r13927, %r12588;
	or.b32  	%r20299, %r20298, %r20297;
	shl.b32 	%r20300, %r12588, 2;
	and.b32  	%r20301, %r13929, %r20300;
	or.b32  	%r12819, %r20299, %r20301;
	shr.u32 	%r20302, %r12597, 2;
	and.b32  	%r20303, %r13921, %r20302;
	and.b32  	%r20304, %r13922, %r12597;
	or.b32  	%r20305, %r20304, %r20303;
	shf.l.wrap.b32 	%r20306, %r12596, %r12597, 2;
	and.b32  	%r20307, %r13923, %r20306;
	or.b32  	%r12861, %r20305, %r20307;
	shf.l.wrap.b32 	%r20308, %r12596, %r12597, 30;
	and.b32  	%r20309, %r13925, %r20308;
	and.b32  	%r20310, %r13927, %r12596;
	or.b32  	%r20311, %r20310, %r20309;
	shl.b32 	%r20312, %r12596, 2;
	and.b32  	%r20313, %r13929, %r20312;
	or.b32  	%r12858, %r20311, %r20313;
	// begin inline asm
	lop3.b32 %r12604, %r12694, %r12910, %r12988, 0x96; lop3.b32 %r12604, %r12604, %r12832, %r12754, 0x96; lop3.b32 %r12605, %r12697, %r12913, %r12991, 0x96; lop3.b32 %r12605, %r12605, %r12835, %r12757, 0x96;
	// end inline asm
	// begin inline asm
	lop3.b32 %r12616, %r12686, %r12702, %r12962, 0x96; lop3.b32 %r12616, %r12616, %r12897, %r12871, 0x96; lop3.b32 %r12617, %r12689, %r12705, %r12965, 0x96; lop3.b32 %r12617, %r12617, %r12900, %r12874, 0x96;
	// end inline asm
	// begin inline asm
	lop3.b32 %r12628, %r12767, %r12975, %r12780, 0x96; lop3.b32 %r12628, %r12628, %r12949, %r12728, 0x96; lop3.b32 %r12629, %r12770, %r12978, %r12783, 0x96; lop3.b32 %r12629, %r12629, %r12952, %r12731, 0x96;
	// end inline asm
	// begin inline asm
	lop3.b32 %r12640, %r12923, %r12884, %r12793, 0x96; lop3.b32 %r12640, %r12640, %r12936, %r12819, 0x96; lop3.b32 %r12641, %r12926, %r12887, %r12796, 0x96; lop3.b32 %r12641, %r12641, %r12939, %r12822, 0x96;
	// end inline asm
	// begin inline asm
	lop3.b32 %r12652, %r12845, %r12715, %r12741, 0x96; lop3.b32 %r12652, %r12652, %r12806, %r12858, 0x96; lop3.b32 %r12653, %r12848, %r12718, %r12744, 0x96; lop3.b32 %r12653, %r12653, %r12809, %r12861, 0x96;
	// end inline asm
	// begin inline asm
	shf.l.wrap.b32 %r12664, %r12605, %r12604, 1; shf.l.wrap.b32 %r12665, %r12604, %r12605, 1;
	// end inline asm
	// begin inline asm
	shf.l.wrap.b32 %r12668, %r12617, %r12616, 1; shf.l.wrap.b32 %r12669, %r12616, %r12617, 1;
	// end inline asm
	// begin inline asm
	shf.l.wrap.b32 %r12672, %r12629, %r12628, 1; shf.l.wrap.b32 %r12673, %r12628, %r12629, 1;
	// end inline asm
	// begin inline asm
	shf.l.wrap.b32 %r12676, %r12641, %r12640, 1; shf.l.wrap.b32 %r12677, %r12640, %r12641, 1;
	// end inline asm
	// begin inline asm
	shf.l.wrap.b32 %r12680, %r12653, %r12652, 1; shf.l.wrap.b32 %r12681, %r12652, %r12653, 1;
	// end inline asm
	// begin inline asm
	lop3.b32 %r12684, %r12686, %r12604, %r12672, 0x96; lop3.b32 %r12685, %r12689, %r12605, %r12673, 0x96;
	// end inline asm
	// begin inline asm
	lop3.b32 %r12692, %r12694, %r12652, %r12668, 0x96; lop3.b32 %r12693, %r12697, %r12653, %r12669, 0x96;
	// end inline asm
	// begin inline asm
	lop3.b32 %r12700, %r12702, %r12604, %r12672, 0x96; lop3.b32 %r12701, %r12705, %r12605, %r12673, 0x96;
	// end inline asm
	// begin inline asm
	shf.l.wrap.b32 %r12708, %r12700, %r12701, %r13892; shf.l.wrap.b32 %r12709, %r12701, %r12700, %r13892;
	// end inline asm
	// begin inline asm
	lop3.b32 %r12713, %r12715, %r12640, %r12664, 0x96; lop3.b32 %r12714, %r12718, %r12641, %r12665, 0x96;
	// end inline asm
	// begin inline asm
	shf.l.wrap.b32 %r12721, %r12714, %r12713, %r13325; shf.l.wrap.b32 %r12722, %r12713, %r12714, %r13325;
	// end inline asm
	// begin inline asm
	lop3.b32 %r12726, %r12728, %r12616, %r12676, 0x96; lop3.b32 %r12727, %r12731, %r12617, %r12677, 0x96;
	// end inline asm
	// begin inline asm
	shf.l.wrap.b32 %r12734, %r12726, %r12727, %r13338; shf.l.wrap.b32 %r12735, %r12727, %r12726, %r13338;
	// end inline asm
	// begin inline asm
	lop3.b32 %r12739, %r12741, %r12640, %r12664, 0x96; lop3.b32 %r12740, %r12744, %r12641, %r12665, 0x96;
	// end inline asm
	// begin inline asm
	shf.l.wrap.b32 %r12747, %r12739, %r12740, %r13351; shf.l.wrap.b32 %r12748, %r12740, %r12739, %r13351;
	// end inline asm
	// begin inline asm
	lop3.b32 %r12752, %r12754, %r12652, %r12668, 0x96; lop3.b32 %r12753, %r12757, %r12653, %r12669, 0x96;
	// end inline asm
	// begin inline asm
	shf.l.wrap.b32 %r12760, %r12753, %r12752, %r13364; shf.l.wrap.b32 %r12761, %r12752, %r12753, %r13364;
	// end inline asm
	// begin inline asm
	lop3.b32 %r12765, %r12767, %r12616, %r12676, 0x96; lop3.b32 %r12766, %r12770, %r12617, %r12677, 0x96;
	// end inline asm
	// begin inline asm
	shf.l.wrap.b32 %r12773, %r12765, %r12766, %r13377; shf.l.wrap.b32 %r12774, %r12766, %r12765, %r13377;
	// end inline asm
	// begin inline asm
	lop3.b32 %r12778, %r12780, %r12616, %r12676, 0x96; lop3.b32 %r12779, %r12783, %r12617, %r12677, 0x96;
	// end inline asm
	// begin inline asm
	shf.l.wrap.b32 %r12786, %r12778, %r12779, %r13909; shf.l.wrap.b32 %r12787, %r12779, %r12778, %r13909;
	// end inline asm
	// begin inline asm
	lop3.b32 %r12791, %r12793, %r12628, %r12680, 0x96; lop3.b32 %r12792, %r12796, %r12629, %r12681, 0x96;
	// end inline asm
	// begin inline asm
	shf.l.wrap.b32 %r12799, %r12792, %r12791, %r13403; shf.l.wrap.b32 %r12800, %r12791, %r12792, %r13403;
	// end inline asm
	// begin inline asm
	lop3.b32 %r12804, %r12806, %r12640, %r12664, 0x96; lop3.b32 %r12805, %r12809, %r12641, %r12665, 0x96;
	// end inline asm
	// begin inline asm
	shf.l.wrap.b32 %r12812, %r12805, %r12804, %r13416; shf.l.wrap.b32 %r12813, %r12804, %r12805, %r13416;
	// end inline asm
	// begin inline asm
	lop3.b32 %r12817, %r12819, %r12628, %r12680, 0x96; lop3.b32 %r12818, %r12822, %r12629, %r12681, 0x96;
	// end inline asm
	// begin inline asm
	shf.l.wrap.b32 %r12825, %r12817, %r12818, %r13429; shf.l.wrap.b32 %r12826, %r12818, %r12817, %r13429;
	// end inline asm
	// begin inline asm
	lop3.b32 %r12830, %r12832, %r12652, %r12668, 0x96; lop3.b32 %r12831, %r12835, %r12653, %r12669, 0x96;
	// end inline asm
	// begin inline asm
	shf.l.wrap.b32 %r12838, %r12830, %r12831, %r13442; shf.l.wrap.b32 %r12839, %r12831, %r12830, %r13442;
	// end inline asm
	// begin inline asm
	lop3.b32 %r12843, %r12845, %r12640, %r12664, 0x96; lop3.b32 %r12844, %r12848, %r12641, %r12665, 0x96;
	// end inline asm
	// begin inline asm
	shf.l.wrap.b32 %r12851, %r12844, %r12843, %r13455; shf.l.wrap.b32 %r12852, %r12843, %r12844, %r13455;
	// end inline asm
	// begin inline asm
	lop3.b32 %r12856, %r12858, %r12640, %r12664, 0x96; lop3.b32 %r12857, %r12861, %r12641, %r12665, 0x96;
	// end inline asm
	// begin inline asm
	shf.l.wrap.b32 %r12864, %r12857, %r12856, %r13468; shf.l.wrap.b32 %r12865, %r12856, %r12857, %r13468;
	// end inline asm
	// begin inline asm
	lop3.b32 %r12869, %r12871, %r12604, %r12672, 0x96; lop3.b32 %r12870, %r12874, %r12605, %r12673, 0x96;
	// end inline asm
	// begin inline asm
	shf.l.wrap.b32 %r12877, %r12870, %r12869, %r13481; shf.l.wrap.b32 %r12878, %r12869, %r12870, %r13481;
	// end inline asm
	// begin inline asm
	lop3.b32 %r12882, %r12884, %r12628, %r12680, 0x96; lop3.b32 %r12883, %r12887, %r12629, %r12681, 0x96;
	// end inline asm
	// begin inline asm
	shf.l.wrap.b32 %r12890, %r12882, %r12883, %r13494; shf.l.wrap.b32 %r12891, %r12883, %r12882, %r13494;
	// end inline asm
	// begin inline asm
	lop3.b32 %r12895, %r12897, %r12604, %r12672, 0x96; lop3.b32 %r12896, %r12900, %r12605, %r12673, 0x96;
	// end inline asm
	// begin inline asm
	shf.l.wrap.b32 %r12903, %r12895, %r12896, %r13507; shf.l.wrap.b32 %r12904, %r12896, %r12895, %r13507;
	// end inline asm
	// begin inline asm
	lop3.b32 %r12908, %r12910, %r12652, %r12668, 0x96; lop3.b32 %r12909, %r12913, %r12653, %r12669, 0x96;
	// end inline asm
	// begin inline asm
	shf.l.wrap.b32 %r12916, %r12908, %r12909, %r13520; shf.l.wrap.b32 %r12917, %r12909, %r12908, %r13520;
	// end inline asm
	// begin inline asm
	lop3.b32 %r12921, %r12923, %r12628, %r12680, 0x96; lop3.b32 %r12922, %r12926, %r12629, %r12681, 0x96;
	// end inline asm
	// begin inline asm
	shf.l.wrap.b32 %r12929, %r12922, %r12921, %r13533; shf.l.wrap.b32 %r12930, %r12921, %r12922, %r13533;
	// end inline asm
	// begin inline asm
	lop3.b32 %r12934, %r12936, %r12628, %r12680, 0x96; lop3.b32 %r12935, %r12939, %r12629, %r12681, 0x96;
	// end inline asm
	// begin inline asm
	shf.l.wrap.b32 %r12942, %r12935, %r12934, %r13546; shf.l.wrap.b32 %r12943, %r12934, %r12935, %r13546;
	// end inline asm
	// begin inline asm
	lop3.b32 %r12947, %r12949, %r12616, %r12676, 0x96; lop3.b32 %r12948, %r12952, %r12617, %r12677, 0x96;
	// end inline asm
	// begin inline asm
	shf.l.wrap.b32 %r12955, %r12948, %r12947, %r13559; shf.l.wrap.b32 %r12956, %r12947, %r12948, %r13559;
	// end inline asm
	// begin inline asm
	lop3.b32 %r12960, %r12962, %r12604, %r12672, 0x96; lop3.b32 %r12961, %r12965, %r12605, %r12673, 0x96;
	// end inline asm
	// begin inline asm
	shf.l.wrap.b32 %r12968, %r12961, %r12960, %r13572; shf.l.wrap.b32 %r12969, %r12960, %r12961, %r13572;
	// end inline asm
	// begin inline asm
	lop3.b32 %r12973, %r12975, %r12616, %r12676, 0x96; lop3.b32 %r12974, %r12978, %r12617, %r12677, 0x96;
	// end inline asm
	// begin inline asm
	shf.l.wrap.b32 %r12981, %r12974, %r12973, %r13585; shf.l.wrap.b32 %r12982, %r12973, %r12974, %r13585;
	// end inline asm
	// begin inline asm
	lop3.b32 %r12986, %r12988, %r12652, %r12668, 0x96; lop3.b32 %r12987, %r12991, %r12653, %r12669, 0x96;
	// end inline asm
	// begin inline asm
	shf.l.wrap.b32 %r12994, %r12987, %r12986, %r13598; shf.l.wrap.b32 %r12995, %r12986, %r12987, %r13598;
	// end inline asm
	// begin inline asm
	shf.l.wrap.b32 %r12999, %r12685, %r12684, %r13603; shf.l.wrap.b32 %r13000, %r12684, %r12685, %r13603;
	// end inline asm
	// begin inline asm
	lop3.b32 %r13004, %r12692, %r12708, %r12786, 0xD2; lop3.b32 %r13005, %r12693, %r12709, %r12787, 0xD2;
	// end inline asm
	// begin inline asm
	lop3.b32 %r13012, %r12708, %r12786, %r12942, 0xD2; lop3.b32 %r13013, %r12709, %r12787, %r12943, 0xD2;
	// end inline asm
	// begin inline asm
	lop3.b32 %r13020, %r12786, %r12942, %r12864, 0xD2; lop3.b32 %r13021, %r12787, %r12943, %r12865, 0xD2;
	// end inline asm
	// begin inline asm
	lop3.b32 %r13028, %r12942, %r12864, %r12692, 0xD2; lop3.b32 %r13029, %r12943, %r12865, %r12693, 0xD2;
	// end inline asm
	// begin inline asm
	lop3.b32 %r13036, %r12864, %r12692, %r12708, 0xD2; lop3.b32 %r13037, %r12865, %r12693, %r12709, 0xD2;
	// end inline asm
	// begin inline asm
	lop3.b32 %r13044, %r12929, %r12721, %r12994, 0xD2; lop3.b32 %r13045, %r12930, %r12722, %r12995, 0xD2;
	// end inline asm
	// begin inline asm
	lop3.b32 %r13052, %r12721, %r12994, %r12903, 0xD2; lop3.b32 %r13053, %r12722, %r12995, %r12904, 0xD2;
	// end inline asm
	// begin inline asm
	lop3.b32 %r13060, %r12994, %r12903, %r12734, 0xD2; lop3.b32 %r13061, %r12995, %r12904, %r12735, 0xD2;
	// end inline asm
	// begin inline asm
	lop3.b32 %r13068, %r12903, %r12734, %r12929, 0xD2; lop3.b32 %r13069, %r12904, %r12735, %r12930, 0xD2;
	// end inline asm
	// begin inline asm
	lop3.b32 %r13076, %r12734, %r12929, %r12721, 0xD2; lop3.b32 %r13077, %r12735, %r12930, %r12722, 0xD2;
	// end inline asm
	// begin inline asm
	lop3.b32 %r13084, %r12999, %r12981, %r12799, 0xD2; lop3.b32 %r13085, %r13000, %r12982, %r12800, 0xD2;
	// end inline asm
	// begin inline asm
	lop3.b32 %r13092, %r12981, %r12799, %r12812, 0xD2; lop3.b32 %r13093, %r12982, %r12800, %r12813, 0xD2;
	// end inline asm
	// begin inline asm
	lop3.b32 %r13100, %r12799, %r12812, %r12760, 0xD2; lop3.b32 %r13101, %r12800, %r12813, %r12761, 0xD2;
	// end inline asm
	// begin inline asm
	lop3.b32 %r13108, %r12812, %r12760, %r12999, 0xD2; lop3.b32 %r13109, %r12813, %r12761, %r13000, 0xD2;
	// end inline asm
	// begin inline asm
	lop3.b32 %r13116, %r12760, %r12999, %r12981, 0xD2; lop3.b32 %r13117, %r12761, %r13000, %r12982, 0xD2;
	// end inline asm
	// begin inline asm
	lop3.b32 %r13124, %r12851, %r12916, %r12968, 0xD2; lop3.b32 %r13125, %r12852, %r12917, %r12969, 0xD2;
	// end inline asm
	// begin inline asm
	lop3.b32 %r13132, %r12916, %r12968, %r12955, 0xD2; lop3.b32 %r13133, %r12917, %r12969, %r12956, 0xD2;
	// end inline asm
	// begin inline asm
	lop3.b32 %r13140, %r12968, %r12955, %r12825, 0xD2; lop3.b32 %r13141, %r12969, %r12956, %r12826, 0xD2;
	// end inline asm
	// begin inline asm
	lop3.b32 %r13148, %r12955, %r12825, %r12851, 0xD2; lop3.b32 %r13149, %r12956, %r12826, %r12852, 0xD2;
	// end inline asm
	// begin inline asm
	lop3.b32 %r13156, %r12825, %r12851, %r12916, 0xD2; lop3.b32 %r13157, %r12826, %r12852, %r12917, 0xD2;
	// end inline asm
	// begin inline asm
	lop3.b32 %r13164, %r12773, %r12890, %r12747, 0xD2; lop3.b32 %r13165, %r12774, %r12891, %r12748, 0xD2;
	// end inline asm
	// begin inline asm
	lop3.b32 %r13172, %r12890, %r12747, %r12838, 0xD2; lop3.b32 %r13173, %r12891, %r12748, %r12839, 0xD2;
	// end inline asm
	// begin inline asm
	lop3.b32 %r13180, %r12747, %r12838, %r12877, 0xD2; lop3.b32 %r13181, %r12748, %r12839, %r12878, 0xD2;
	// end inline asm
	// begin inline asm
	lop3.b32 %r13188, %r12838, %r12877, %r12773, 0xD2; lop3.b32 %r13189, %r12839, %r12878, %r12774, 0xD2;
	// end inline asm
	// begin inline asm
	lop3.b32 %r13196, %r12877, %r12773, %r12890, 0xD2; lop3.b32 %r13197, %r12878, %r12774, %r12891, 0xD2;
	// end inline asm
	ld.const.u32 	%r20314, [rc_x+84];
	xor.b32  	%r20315, %r20314, %r13004;
	ld.const.u32 	%r20316, [rc_y+84];
	xor.b32  	%r20317, %r20316, %r13005;
	shr.u32 	%r20318, %r20317, 2;
	and.b32  	%r20319, %r13921, %r20318;
	and.b32  	%r20320, %r13922, %r20317;
	or.b32  	%r20321, %r20320, %r20319;
	shf.l.wrap.b32 	%r20322, %r20315, %r20317, 2;
	and.b32  	%r20323, %r13923, %r20322;
	or.b32  	%r13297, %r20321, %r20323;
	shf.l.wrap.b32 	%r20324, %r20315, %r20317, 30;
	and.b32  	%r20325, %r13925, %r20324;
	and.b32  	%r20326, %r13927, %r20315;
	or.b32  	%r20327, %r20326, %r20325;
	shl.b32 	%r20328, %r20315, 2;
	and.b32  	%r20329, %r13929, %r20328;
	or.b32  	%r13294, %r20327, %r20329;
	shr.u32 	%r20330, %r13013, 2;
	and.b32  	%r20331, %r13921, %r20330;
	and.b32  	%r20332, %r13922, %r13013;
	or.b32  	%r20333, %r20332, %r20331;
	shf.l.wrap.b32 	%r20334, %r13012, %r13013, 2;
	and.b32  	%r20335, %r13923, %r20334;
	or.b32  	%r13289, %r20333, %r20335;
	shf.l.wrap.b32 	%r20336, %r13012, %r13013, 30;
	and.b32  	%r20337, %r13925, %r20336;
	and.b32  	%r20338, %r13927, %r13012;
	or.b32  	%r20339, %r20338, %r20337;
	shl.b32 	%r20340, %r13012, 2;
	and.b32  	%r20341, %r13929, %r20340;
	or.b32  	%r13286, %r20339, %r20341;
	shr.u32 	%r20342, %r13021, 2;
	and.b32  	%r20343, %r13921, %r20342;
	and.b32  	%r20344, %r13922, %r13021;
	or.b32  	%r20345, %r20344, %r20343;
	shf.l.wrap.b32 	%r20346, %r13020, %r13021, 2;
	and.b32  	%r20347, %r13923, %r20346;
	or.b32  	%r13370, %r20345, %r20347;
	shf.l.wrap.b32 	%r20348, %r13020, %r13021, 30;
	and.b32  	%r20349, %r13925, %r20348;
	and.b32  	%r20350, %r13927, %r13020;
	or.b32  	%r20351, %r20350, %r20349;
	shl.b32 	%r20352, %r13020, 2;
	and.b32  	%r20353, %r13929, %r20352;
	or.b32  	%r13367, %r20351, %r20353;
	shr.u32 	%r20354, %r13029, 2;
	and.b32  	%r20355, %r13921, %r20354;
	and.b32  	%r20356, %r13922, %r13029;
	or.b32  	%r20357, %r20356, %r20355;
	shf.l.wrap.b32 	%r20358, %r13028, %r13029, 2;
	and.b32  	%r20359, %r13923, %r20358;
	or.b32  	%r13526, %r20357, %r20359;
	shf.l.wrap.b32 	%r20360, %r13028, %r13029, 30;
	and.b32  	%r20361, %r13925, %r20360;
	and.b32  	%r20362, %r13927, %r13028;
	or.b32  	%r20363, %r20362, %r20361;
	shl.b32 	%r20364, %r13028, 2;
	and.b32  	%r20365, %r13929, %r20364;
	or.b32  	%r13523, %r20363, %r20365;
	shr.u32 	%r20366, %r13037, 2;
	and.b32  	%r20367, %r13921, %r20366;
	and.b32  	%r20368, %r13922, %r13037;
	or.b32  	%r20369, %r20368, %r20367;
	shf.l.wrap.b32 	%r20370, %r13036, %r13037, 2;
	and.b32  	%r20371, %r13923, %r20370;
	or.b32  	%r13448, %r20369, %r20371;
	shf.l.wrap.b32 	%r20372, %r13036, %r13037, 30;
	and.b32  	%r20373, %r13925, %r20372;
	and.b32  	%r20374, %r13927, %r13036;
	or.b32  	%r20375, %r20374, %r20373;
	shl.b32 	%r20376, %r13036, 2;
	and.b32  	%r20377, %r13929, %r20376;
	or.b32  	%r13445, %r20375, %r20377;
	shr.u32 	%r20378, %r13045, 2;
	and.b32  	%r20379, %r13921, %r20378;
	and.b32  	%r20380, %r13922, %r13045;
	or.b32  	%r20381, %r20380, %r20379;
	shf.l.wrap.b32 	%r20382, %r13044, %r13045, 2;
	and.b32  	%r20383, %r13923, %r20382;
	or.b32  	%r13513, %r20381, %r20383;
	shf.l.wrap.b32 	%r20384, %r13044, %r13045, 30;
	and.b32  	%r20385, %r13925, %r20384;
	and.b32  	%r20386, %r13927, %r13044;
	or.b32  	%r20387, %r20386, %r20385;
	shl.b32 	%r20388, %r13044, 2;
	and.b32  	%r20389, %r13929, %r20388;
	or.b32  	%r13510, %r20387, %r20389;
	shr.u32 	%r20390, %r13053, 2;
	and.b32  	%r20391, %r13921, %r20390;
	and.b32  	%r20392, %r13922, %r13053;
	or.b32  	%r20393, %r20392, %r20391;
	shf.l.wrap.b32 	%r20394, %r13052, %r13053, 2;
	and.b32  	%r20395, %r13923, %r20394;
	or.b32  	%r13305, %r20393, %r20395;
	shf.l.wrap.b32 	%r20396, %r13052, %r13053, 30;
	and.b32  	%r20397, %r13925, %r20396;
	and.b32  	%r20398, %r13927, %r13052;
	or.b32  	%r20399, %r20398, %r20397;
	shl.b32 	%r20400, %r13052, 2;
	and.b32  	%r20401, %r13929, %r20400;
	or.b32  	%r13302, %r20399, %r20401;
	shr.u32 	%r20402, %r13061, 2;
	and.b32  	%r20403, %r13921, %r20402;
	and.b32  	%r20404, %r13922, %r13061;
	or.b32  	%r20405, %r20404, %r20403;
	shf.l.wrap.b32 	%r20406, %r13060, %r13061, 2;
	and.b32  	%r20407, %r13923, %r20406;
	or.b32  	%r13578, %r20405, %r20407;
	shf.l.wrap.b32 	%r20408, %r13060, %r13061, 30;
	and.b32  	%r20409, %r13925, %r20408;
	and.b32  	%r20410, %r13927, %r13060;
	or.b32  	%r20411, %r20410, %r20409;
	shl.b32 	%r20412, %r13060, 2;
	and.b32  	%r20413, %r13929, %r20412;
	or.b32  	%r13575, %r20411, %r20413;
	shr.u32 	%r20414, %r13069, 2;
	and.b32  	%r20415, %r13921, %r20414;
	and.b32  	%r20416, %r13922, %r13069;
	or.b32  	%r20417, %r20416, %r20415;
	shf.l.wrap.b32 	%r20418, %r13068, %r13069, 2;
	and.b32  	%r20419, %r13923, %r20418;
	or.b32  	%r13487, %r20417, %r20419;
	shf.l.wrap.b32 	%r20420, %r13068, %r13069, 30;
	and.b32  	%r20421, %r13925, %r20420;
	and.b32  	%r20422, %r13927, %r13068;
	or.b32  	%r20423, %r20422, %r20421;
	shl.b32 	%r20424, %r13068, 2;
	and.b32  	%r20425, %r13929, %r20424;
	or.b32  	%r13484, %r20423, %r20425;
	shr.u32 	%r20426, %r13077, 2;
	and.b32  	%r20427, %r13921, %r20426;
	and.b32  	%r20428, %r13922, %r13077;
	or.b32  	%r20429, %r20428, %r20427;
	shf.l.wrap.b32 	%r20430, %r13076, %r13077, 2;
	and.b32  	%r20431, %r13923, %r20430;
	or.b32  	%r13318, %r20429, %r20431;
	shf.l.wrap.b32 	%r20432, %r13076, %r13077, 30;
	and.b32  	%r20433, %r13925, %r20432;
	and.b32  	%r20434, %r13927, %r13076;
	or.b32  	%r20435, %r20434, %r20433;
	shl.b32 	%r20436, %r13076, 2;
	and.b32  	%r20437, %r13929, %r20436;
	or.b32  	%r13315, %r20435, %r20437;
	shr.u32 	%r20438, %r13085, 2;
	and.b32  	%r20439, %r13921, %r20438;
	and.b32  	%r20440, %r13922, %r13085;
	or.b32  	%r20441, %r20440, %r20439;
	shf.l.wrap.b32 	%r20442, %r13084, %r13085, 2;
	and.b32  	%r20443, %r13923, %r20442;
	or.b32  	%r13591, %r20441, %r20443;
	shf.l.wrap.b32 	%r20444, %r13084, %r13085, 30;
	and.b32  	%r20445, %r13925, %r20444;
	and.b32  	%r20446, %r13927, %r13084;
	or.b32  	%r20447, %r20446, %r20445;
	shl.b32 	%r20448, %r13084, 2;
	and.b32  	%r20449, %r13929, %r20448;
	or.b32  	%r13588, %r20447, %r20449;
	shr.u32 	%r20450, %r13093, 2;
	and.b32  	%r20451, %r13921, %r20450;
	and.b32  	%r20452, %r13922, %r13093;
	or.b32  	%r20453, %r20452, %r20451;
	shf.l.wrap.b32 	%r20454, %r13092, %r13093, 2;
	and.b32  	%r20455, %r13923, %r20454;
	or.b32  	%r13565, %r20453, %r20455;
	shf.l.wrap.b32 	%r20456, %r13092, %r13093, 30;
	and.b32  	%r20457, %r13925, %r20456;
	and.b32  	%r20458, %r13927, %r13092;
	or.b32  	%r20459, %r20458, %r20457;
	shl.b32 	%r20460, %r13092, 2;
	and.b32  	%r20461, %r13929, %r20460;
	or.b32  	%r13562, %r20459, %r20461;
	shr.u32 	%r20462, %r13101, 2;
	and.b32  	%r20463, %r13921, %r20462;
	and.b32  	%r20464, %r13922, %r13101;
	or.b32  	%r20465, %r20464, %r20463;
	shf.l.wrap.b32 	%r20466, %r13100, %r13101, 2;
	and.b32  	%r20467, %r13923, %r20466;
	or.b32  	%r13383, %r20465, %r20467;
	shf.l.wrap.b32 	%r20468, %r13100, %r13101, 30;
	and.b32  	%r20469, %r13925, %r20468;
	and.b32  	%r20470, %r13927, %r13100;
	or.b32  	%r20471, %r20470, %r20469;
	shl.b32 	%r20472, %r13100, 2;
	and.b32  	%r20473, %r13929, %r20472;
	or.b32  	%r13380, %r20471, %r20473;
	shr.u32 	%r20474, %r13109, 2;
	and.b32  	%r20475, %r13921, %r20474;
	and.b32  	%r20476, %r13922, %r13109;
	or.b32  	%r20477, %r20476, %r20475;
	shf.l.wrap.b32 	%r20478, %r13108, %r13109, 2;
	and.b32  	%r20479, %r13923, %r20478;
	or.b32  	%r13396, %r20477, %r20479;
	shf.l.wrap.b32 	%r20480, %r13108, %r13109, 30;
	and.b32  	%r20481, %r13925, %r20480;
	and.b32  	%r20482, %r13927, %r13108;
	or.b32  	%r20483, %r20482, %r20481;
	shl.b32 	%r20484, %r13108, 2;
	and.b32  	%r20485, %r13929, %r20484;
	or.b32  	%r13393, %r20483, %r20485;
	shr.u32 	%r20486, %r13117, 2;
	and.b32  	%r20487, %r13921, %r20486;
	and.b32  	%r20488, %r13922, %r13117;
	or.b32  	%r20489, %r20488, %r20487;
	shf.l.wrap.b32 	%r20490, %r13116, %r13117, 2;
	and.b32  	%r20491, %r13923, %r20490;
	or.b32  	%r13344, %r20489, %r20491;
	shf.l.wrap.b32 	%r20492, %r13116, %r13117, 30;
	and.b32  	%r20493, %r13925, %r20492;
	and.b32  	%r20494, %r13927, %r13116;
	or.b32  	%r20495, %r20494, %r20493;
	shl.b32 	%r20496, %r13116, 2;
	and.b32  	%r20497, %r13929, %r20496;
	or.b32  	%r13341, %r20495, %r20497;
	shr.u32 	%r20498, %r13125, 2;
	and.b32  	%r20499, %r13921, %r20498;
	and.b32  	%r20500, %r13922, %r13125;
	or.b32  	%r20501, %r20500, %r20499;
	shf.l.wrap.b32 	%r20502, %r13124, %r13125, 2;
	and.b32  	%r20503, %r13923, %r20502;
	or.b32  	%r13435, %r20501, %r20503;
	shf.l.wrap.b32 	%r20504, %r13124, %r13125, 30;
	and.b32  	%r20505, %r13925, %r20504;
	and.b32  	%r20506, %r13927, %r13124;
	or.b32  	%r20507, %r20506, %r20505;
	shl.b32 	%r20508, %r13124, 2;
	and.b32  	%r20509, %r13929, %r20508;
	or.b32  	%r13432, %r20507, %r20509;
	shr.u32 	%r20510, %r13133, 2;
	and.b32  	%r20511, %r13921, %r20510;
	and.b32  	%r20512, %r13922, %r13133;
	or.b32  	%r20513, %r20512, %r20511;
	shf.l.wrap.b32 	%r20514, %r13132, %r13133, 2;
	and.b32  	%r20515, %r13923, %r20514;
	or.b32  	%r13500, %r20513, %r20515;
	shf.l.wrap.b32 	%r20516, %r13132, %r13133, 30;
	and.b32  	%r20517, %r13925, %r20516;
	and.b32  	%r20518, %r13927, %r13132;
	or.b32  	%r20519, %r20518, %r20517;
	shl.b32 	%r20520, %r13132, 2;
	and.b32  	%r20521, %r13929, %r20520;
	or.b32  	%r13497, %r20519, %r20521;
	shr.u32 	%r20522, %r13141, 2;
	and.b32  	%r20523, %r13921, %r20522;
	and.b32  	%r20524, %r13922, %r13141;
	or.b32  	%r20525, %r20524, %r20523;
	shf.l.wrap.b32 	%r20526, %r13140, %r13141, 2;
	and.b32  	%r20527, %r13923, %r20526;
	or.b32  	%r13552, %r20525, %r20527;
	shf.l.wrap.b32 	%r20528, %r13140, %r13141, 30;
	and.b32  	%r20529, %r13925, %r20528;
	and.b32  	%r20530, %r13927, %r13140;
	or.b32  	%r20531, %r20530, %r20529;
	shl.b32 	%r20532, %r13140, 2;
	and.b32  	%r20533, %r13929, %r20532;
	or.b32  	%r13549, %r20531, %r20533;
	shr.u32 	%r20534, %r13149, 2;
	and.b32  	%r20535, %r13921, %r20534;
	and.b32  	%r20536, %r13922, %r13149;
	or.b32  	%r20537, %r20536, %r20535;
	shf.l.wrap.b32 	%r20538, %r13148, %r13149, 2;
	and.b32  	%r20539, %r13923, %r20538;
	or.b32  	%r13539, %r20537, %r20539;
	shf.l.wrap.b32 	%r20540, %r13148, %r13149, 30;
	and.b32  	%r20541, %r13925, %r20540;
	and.b32  	%r20542, %r13927, %r13148;
	or.b32  	%r20543, %r20542, %r20541;
	shl.b32 	%r20544, %r13148, 2;
	and.b32  	%r20545, %r13929, %r20544;
	or.b32  	%r13536, %r20543, %r20545;
	shr.u32 	%r20546, %r13157, 2;
	and.b32  	%r20547, %r13921, %r20546;
	and.b32  	%r20548, %r13922, %r13157;
	or.b32  	%r20549, %r20548, %r20547;
	shf.l.wrap.b32 	%r20550, %r13156, %r13157, 2;
	and.b32  	%r20551, %r13923, %r20550;
	or.b32  	%r13409, %r20549, %r20551;
	shf.l.wrap.b32 	%r20552, %r13156, %r13157, 30;
	and.b32  	%r20553, %r13925, %r20552;
	and.b32  	%r20554, %r13927, %r13156;
	or.b32  	%r20555, %r20554, %r20553;
	shl.b32 	%r20556, %r13156, 2;
	and.b32  	%r20557, %r13929, %r20556;
	or.b32  	%r13406, %r20555, %r20557;
	shr.u32 	%r20558, %r13165, 2;
	and.b32  	%r20559, %r13921, %r20558;
	and.b32  	%r20560, %r13922, %r13165;
	or.b32  	%r20561, %r20560, %r20559;
	shf.l.wrap.b32 	%r20562, %r13164, %r13165, 2;
	and.b32  	%r20563, %r13923, %r20562;
	or.b32  	%r13357, %r20561, %r20563;
	shf.l.wrap.b32 	%r20564, %r13164, %r13165, 30;
	and.b32  	%r20565, %r13925, %r20564;
	and.b32  	%r20566, %r13927, %r13164;
	or.b32  	%r20567, %r20566, %r20565;
	shl.b32 	%r20568, %r13164, 2;
	and.b32  	%r20569, %r13929, %r20568;
	or.b32  	%r13354, %r20567, %r20569;
	shr.u32 	%r20570, %r13173, 2;
	and.b32  	%r20571, %r13921, %r20570;
	and.b32  	%r20572, %r13922, %r13173;
	or.b32  	%r20573, %r20572, %r20571;
	shf.l.wrap.b32 	%r20574, %r13172, %r13173, 2;
	and.b32  	%r20575, %r13923, %r20574;
	or.b32  	%r13474, %r20573, %r20575;
	shf.l.wrap.b32 	%r20576, %r13172, %r13173, 30;
	and.b32  	%r20577, %r13925, %r20576;
	and.b32  	%r20578, %r13927, %r13172;
	or.b32  	%r20579, %r20578, %r20577;
	shl.b32 	%r20580, %r13172, 2;
	and.b32  	%r20581, %r13929, %r20580;
	or.b32  	%r13471, %r20579, %r20581;
	shr.u32 	%r20582, %r13181, 2;
	and.b32  	%r20583, %r13921, %r20582;
	and.b32  	%r20584, %r13922, %r13181;
	or.b32  	%r20585, %r20584, %r20583;
	shf.l.wrap.b32 	%r20586, %r13180, %r13181, 2;
	and.b32  	%r20587, %r13923, %r20586;
	or.b32  	%r13331, %r20585, %r20587;
	shf.l.wrap.b32 	%r20588, %r13180, %r13181, 30;
	and.b32  	%r20589, %r13925, %r20588;
	and.b32  	%r20590, %r13927, %r13180;
	or.b32  	%r20591, %r20590, %r20589;
	shl.b32 	%r20592, %r13180, 2;
	and.b32  	%r20593, %r13929, %r20592;
	or.b32  	%r13328, %r20591, %r20593;
	shr.u32 	%r20594, %r13189, 2;
	and.b32  	%r20595, %r13921, %r20594;
	and.b32  	%r20596, %r13922, %r13189;
	or.b32  	%r20597, %r20596, %r20595;
	shf.l.wrap.b32 	%r20598, %r13188, %r13189, 2;
	and.b32  	%r20599, %r13923, %r20598;
	or.b32  	%r13422, %r20597, %r20599;
	shf.l.wrap.b32 	%r20600, %r13188, %r13189, 30;
	and.b32  	%r20601, %r13925, %r20600;
	and.b32  	%r20602, %r13927, %r13188;
	or.b32  	%r20603, %r20602, %r20601;
	shl.b32 	%r20604, %r13188, 2;
	and.b32  	%r20605, %r13929, %r20604;
	or.b32  	%r13419, %r20603, %r20605;
	shr.u32 	%r20606, %r13197, 2;
	and.b32  	%r20607, %r13921, %r20606;
	and.b32  	%r20608, %r13922, %r13197;
	or.b32  	%r20609, %r20608, %r20607;
	shf.l.wrap.b32 	%r20610, %r13196, %r13197, 2;
	and.b32  	%r20611, %r13923, %r20610;
	or.b32  	%r13461, %r20609, %r20611;
	shf.l.wrap.b32 	%r20612, %r13196, %r13197, 30;
	and.b32  	%r20613, %r13925, %r20612;
	and.b32  	%r20614, %r13927, %r13196;
	or.b32  	%r20615, %r20614, %r20613;
	shl.b32 	%r20616, %r13196, 2;
	and.b32  	%r20617, %r13929, %r20616;
	or.b32  	%r13458, %r20615, %r20617;
	// begin inline asm
	lop3.b32 %r13204, %r13294, %r13510, %r13588, 0x96; lop3.b32 %r13204, %r13204, %r13432, %r13354, 0x96; lop3.b32 %r13205, %r13297, %r13513, %r13591, 0x96; lop3.b32 %r13205, %r13205, %r13435, %r13357, 0x96;
	// end inline asm
	// begin inline asm
	lop3.b32 %r13216, %r13286, %r13302, %r13562, 0x96; lop3.b32 %r13216, %r13216, %r13497, %r13471, 0x96; lop3.b32 %r13217, %r13289, %r13305, %r13565, 0x96; lop3.b32 %r13217, %r13217, %r13500, %r13474, 0x96;
	// end inline asm
	// begin inline asm
	lop3.b32 %r13228, %r13367, %r13575, %r13380, 0x96; lop3.b32 %r13228, %r13228, %r13549, %r13328, 0x96; lop3.b32 %r13229, %r13370, %r13578, %r13383, 0x96; lop3.b32 %r13229, %r13229, %r13552, %r13331, 0x96;
	// end inline asm
	// begin inline asm
	lop3.b32 %r13240, %r13523, %r13484, %r13393, 0x96; lop3.b32 %r13240, %r13240, %r13536, %r13419, 0x96; lop3.b32 %r13241, %r13526, %r13487, %r13396, 0x96; lop3.b32 %r13241, %r13241, %r13539, %r13422, 0x96;
	// end inline asm
	// begin inline asm
	lop3.b32 %r13252, %r13445, %r13315, %r13341, 0x96; lop3.b32 %r13252, %r13252, %r13406, %r13458, 0x96; lop3.b32 %r13253, %r13448, %r13318, %r13344, 0x96; lop3.b32 %r13253, %r13253, %r13409, %r13461, 0x96;
	// end inline asm
	// begin inline asm
	shf.l.wrap.b32 %r13264, %r13205, %r13204, 1; shf.l.wrap.b32 %r13265, %r13204, %r13205, 1;
	// end inline asm
	// begin inline asm
	shf.l.wrap.b32 %r13268, %r13217, %r13216, 1; shf.l.wrap.b32 %r13269, %r13216, %r13217, 1;
	// end inline asm
	// begin inline asm
	shf.l.wrap.b32 %r13272, %r13229, %r13228, 1; shf.l.wrap.b32 %r13273, %r13228, %r13229, 1;
	// end inline asm
	// begin inline asm
	shf.l.wrap.b32 %r13276, %r13241, %r13240, 1; shf.l.wrap.b32 %r13277, %r13240, %r13241, 1;
	// end inline asm
	// begin inline asm
	shf.l.wrap.b32 %r13280, %r13253, %r13252, 1; shf.l.wrap.b32 %r13281, %r13252, %r13253, 1;
	// end inline asm
	// begin inline asm
	lop3.b32 %r13284, %r13286, %r13204, %r13272, 0x96; lop3.b32 %r13285, %r13289, %r13205, %r13273, 0x96;
	// end inline asm
	// begin inline asm
	lop3.b32 %r13292, %r13294, %r13252, %r13268, 0x96; lop3.b32 %r13293, %r13297, %r13253, %r13269, 0x96;
	// end inline asm
	// begin inline asm
	lop3.b32 %r13300, %r13302, %r13204, %r13272, 0x96; lop3.b32 %r13301, %r13305, %r13205, %r13273, 0x96;
	// end inline asm
	// begin inline asm
	shf.l.wrap.b32 %r13308, %r13300, %r13301, %r13892; shf.l.wrap.b32 %r13309, %r13301, %r13300, %r13892;
	// end inline asm
	// begin inline asm
	lop3.b32 %r13313, %r13315, %r13240, %r13264, 0x96; lop3.b32 %r13314, %r13318, %r13241, %r13265, 0x96;
	// end inline asm
	// begin inline asm
	shf.l.wrap.b32 %r13321, %r13314, %r13313, %r13325; shf.l.wrap.b32 %r13322, %r13313, %r13314, %r13325;
	// end inline asm
	// begin inline asm
	lop3.b32 %r13326, %r13328, %r13216, %r13276, 0x96; lop3.b32 %r13327, %r13331, %r13217, %r13277, 0x96;
	// end inline asm
	// begin inline asm
	shf.l.wrap.b32 %r13334, %r13326, %r13327, %r13338; shf.l.wrap.b32 %r13335, %r13327, %r13326, %r13338;
	// end inline asm
	// begin inline asm
	lop3.b32 %r13339, %r13341, %r13240, %r13264, 0x96; lop3.b32 %r13340, %r13344, %r13241, %r13265, 0x96;
	// end inline asm
	// begin inline asm
	shf.l.wrap.b32 %r13347, %r13339, %r13340, %r13351; shf.l.wrap.b32 %r13348, %r13340, %r13339, %r13351;
	// end inline asm
	// begin inline asm
	lop3.b32 %r13352, %r13354, %r13252, %r13268, 0x96; lop3.b32 %r13353, %r13357, %r13253, %r13269, 0x96;
	// end inline asm
	// begin inline asm
	shf.l.wrap.b32 %r13360, %r13353, %r13352, %r13364; shf.l.wrap.b32 %r13361, %r13352, %r13353, %r13364;
	// end inline asm
	// begin inline asm
	lop3.b32 %r13365, %r13367, %r13216, %r13276, 0x96; lop3.b32 %r13366, %r13370, %r13217, %r13277, 0x96;
	// end inline asm
	// begin inline asm
	shf.l.wrap.b32 %r13373, %r13365, %r13366, %r13377; shf.l.wrap.b32 %r13374, %r13366, %r13365, %r13377;
	// end inline asm
	// begin inline asm
	lop3.b32 %r13378, %r13380, %r13216, %r13276, 0x96; lop3.b32 %r13379, %r13383, %r13217, %r13277, 0x96;
	// end inline asm
	// begin inline asm
	shf.l.wrap.b32 %r13386, %r13378, %r13379, %r13909; shf.l.wrap.b32 %r13387, %r13379, %r13378, %r13909;
	// end inline asm
	// begin inline asm
	lop3.b32 %r13391, %r13393, %r13228, %r13280, 0x96; lop3.b32 %r13392, %r13396, %r13229, %r13281, 0x96;
	// end inline asm
	// begin inline asm
	shf.l.wrap.b32 %r13399, %r13392, %r13391, %r13403; shf.l.wrap.b32 %r13400, %r13391, %r13392, %r13403;
	// end inline asm
	// begin inline asm
	lop3.b32 %r13404, %r13406, %r13240, %r13264, 0x96; lop3.b32 %r13405, %r13409, %r13241, %r13265, 0x96;
	// end inline asm
	// begin inline asm
	shf.l.wrap.b32 %r13412, %r13405, %r13404, %r13416; shf.l.wrap.b32 %r13413, %r13404, %r13405, %r13416;
	// end inline asm
	// begin inline asm
	lop3.b32 %r13417, %r13419, %r13228, %r13280, 0x96; lop3.b32 %r13418, %r13422, %r13229, %r13281, 0x96;
	// end inline asm
	// begin inline asm
	shf.l.wrap.b32 %r13425, %r13417, %r13418, %r13429; shf.l.wrap.b32 %r13426, %r13418, %r13417, %r13429;
	// end inline asm
	// begin inline asm
	lop3.b32 %r13430, %r13432, %r13252, %r13268, 0x96; lop3.b32 %r13431, %r13435, %r13253, %r13269, 0x96;
	// end inline asm
	// begin inline asm
	shf.l.wrap.b32 %r13438, %r13430, %r13431, %r13442; shf.l.wrap.b32 %r13439, %r13431, %r13430, %r13442;
	// end inline asm
	// begin inline asm
	lop3.b32 %r13443, %r13445, %r13240, %r13264, 0x96; lop3.b32 %r13444, %r13448, %r13241, %r13265, 0x96;
	// end inline asm
	// begin inline asm
	shf.l.wrap.b32 %r13451, %r13444, %r13443, %r13455; shf.l.wrap.b32 %r13452, %r13443, %r13444, %r13455;
	// end inline asm
	// begin inline asm
	lop3.b32 %r13456, %r13458, %r13240, %r13264, 0x96; lop3.b32 %r13457, %r13461, %r13241, %r13265, 0x96;
	// end inline asm
	// begin inline asm
	shf.l.wrap.b32 %r13464, %r13457, %r13456, %r13468; shf.l.wrap.b32 %r13465, %r13456, %r13457, %r13468;
	// end inline asm
	// begin inline asm
	lop3.b32 %r13469, %r13471, %r13204, %r13272, 0x96; lop3.b32 %r13470, %r13474, %r13205, %r13273, 0x96;
	// end inline asm
	// begin inline asm
	shf.l.wrap.b32 %r13477, %r13470, %r13469, %r13481; shf.l.wrap.b32 %r13478, %r13469, %r13470, %r13481;
	// end inline asm
	// begin inline asm
	lop3.b32 %r13482, %r13484, %r13228, %r13280, 0x96; lop3.b32 %r13483, %r13487, %r13229, %r13281, 0x96;
	// end inline asm
	// begin inline asm
	shf.l.wrap.b32 %r13490, %r13482, %r13483, %r13494; shf.l.wrap.b32 %r13491, %r13483, %r13482, %r13494;
	// end inline asm
	// begin inline asm
	lop3.b32 %r13495, %r13497, %r13204, %r13272, 0x96; lop3.b32 %r13496, %r13500, %r13205, %r13273, 0x96;
	// end inline asm
	// begin inline asm
	shf.l.wrap.b32 %r13503, %r13495, %r13496, %r13507; shf.l.wrap.b32 %r13504, %r13496, %r13495, %r13507;
	// end inline asm
	// begin inline asm
	lop3.b32 %r13508, %r13510, %r13252, %r13268, 0x96; lop3.b32 %r13509, %r13513, %r13253, %r13269, 0x96;
	// end inline asm
	// begin inline asm
	shf.l.wrap.b32 %r13516, %r13508, %r13509, %r13520; shf.l.wrap.b32 %r13517, %r13509, %r13508, %r13520;
	// end inline asm
	// begin inline asm
	lop3.b32 %r13521, %r13523, %r13228, %r13280, 0x96; lop3.b32 %r13522, %r13526, %r13229, %r13281, 0x96;
	// end inline asm
	// begin inline asm
	shf.l.wrap.b32 %r13529, %r13522, %r13521, %r13533; shf.l.wrap.b32 %r13530, %r13521, %r13522, %r13533;
	// end inline asm
	// begin inline asm
	lop3.b32 %r13534, %r13536, %r13228, %r13280, 0x96; lop3.b32 %r13535, %r13539, %r13229, %r13281, 0x96;
	// end inline asm
	// begin inline asm
	shf.l.wrap.b32 %r13542, %r13535, %r13534, %r13546; shf.l.wrap.b32 %r13543, %r13534, %r13535, %r13546;
	// end inline asm
	// begin inline asm
	lop3.b32 %r13547, %r13549, %r13216, %r13276, 0x96; lop3.b32 %r13548, %r13552, %r13217, %r13277, 0x96;
	// end inline asm
	// begin inline asm
	shf.l.wrap.b32 %r13555, %r13548, %r13547, %r13559; shf.l.wrap.b32 %r13556, %r13547, %r13548, %r13559;
	// end inline asm
	// begin inline asm
	lop3.b32 %r13560, %r13562, %r13204, %r13272, 0x96; lop3.b32 %r13561, %r13565, %r13205, %r13273, 0x96;
	// end inline asm
	// begin inline asm
	shf.l.wrap.b32 %r13568, %r13561, %r13560, %r13572; shf.l.wrap.b32 %r13569, %r13560, %r13561, %r13572;
	// end inline asm
	// begin inline asm
	lop3.b32 %r13573, %r13575, %r13216, %r13276, 0x96; lop3.b32 %r13574, %r13578, %r13217, %r13277, 0x96;
	// end inline asm
	// begin inline asm
	shf.l.wrap.b32 %r13581, %r13574, %r13573, %r13585; shf.l.wrap.b32 %r13582, %r13573, %r13574, %r13585;
	// end inline asm
	// begin inline asm
	lop3.b32 %r13586, %r13588, %r13252, %r13268, 0x96; lop3.b32 %r13587, %r13591, %r13253, %r13269, 0x96;
	// end inline asm
	// begin inline asm
	shf.l.wrap.b32 %r13594, %r13587, %r13586, %r13598; shf.l.wrap.b32 %r13595, %r13586, %r13587, %r13598;
	// end inline asm
	// begin inline asm
	shf.l.wrap.b32 %r13599, %r13285, %r13284, %r13603; shf.l.wrap.b32 %r13600, %r13284, %r13285, %r13603;
	// end inline asm
	// begin inline asm
	lop3.b32 %r13604, %r13292, %r13308, %r13386, 0xD2; lop3.b32 %r13605, %r13293, %r13309, %r13387, 0xD2;
	// end inline asm
	// begin inline asm
	lop3.b32 %r13612, %r13308, %r13386, %r13542, 0xD2; lop3.b32 %r13613, %r13309, %r13387, %r13543, 0xD2;
	// end inline asm
	// begin inline asm
	lop3.b32 %r13620, %r13386, %r13542, %r13464, 0xD2; lop3.b32 %r13621, %r13387, %r13543, %r13465, 0xD2;
	// end inline asm
	// begin inline asm
	lop3.b32 %r13628, %r13542, %r13464, %r13292, 0xD2; lop3.b32 %r13629, %r13543, %r13465, %r13293, 0xD2;
	// end inline asm
	// begin inline asm
	lop3.b32 %r13636, %r13464, %r13292, %r13308, 0xD2; lop3.b32 %r13637, %r13465, %r13293, %r13309, 0xD2;
	// end inline asm
	// begin inline asm
	lop3.b32 %r13644, %r13529, %r13321, %r13594, 0xD2; lop3.b32 %r13645, %r13530, %r13322, %r13595, 0xD2;
	// end inline asm
	// begin inline asm
	lop3.b32 %r13652, %r13321, %r13594, %r13503, 0xD2; lop3.b32 %r13653, %r13322, %r13595, %r13504, 0xD2;
	// end inline asm
	// begin inline asm
	lop3.b32 %r13660, %r13594, %r13503, %r13334, 0xD2; lop3.b32 %r13661, %r13595, %r13504, %r13335, 0xD2;
	// end inline asm
	// begin inline asm
	lop3.b32 %r13668, %r13503, %r13334, %r13529, 0xD2; lop3.b32 %r13669, %r13504, %r13335, %r13530, 0xD2;
	// end inline asm
	// begin inline asm
	lop3.b32 %r13676, %r13334, %r13529, %r13321, 0xD2; lop3.b32 %r13677, %r13335, %r13530, %r13322, 0xD2;
	// end inline asm
	// begin inline asm
	lop3.b32 %r13684, %r13599, %r13581, %r13399, 0xD2; lop3.b32 %r13685, %r13600, %r13582, %r13400, 0xD2;
	// end inline asm
	// begin inline asm
	lop3.b32 %r13692, %r13581, %r13399, %r13412, 0xD2; lop3.b32 %r13693, %r13582, %r13400, %r13413, 0xD2;
	// end inline asm
	// begin inline asm
	lop3.b32 %r13700, %r13399, %r13412, %r13360, 0xD2; lop3.b32 %r13701, %r13400, %r13413, %r13361, 0xD2;
	// end inline asm
	// begin inline asm
	lop3.b32 %r13708, %r13412, %r13360, %r13599, 0xD2; lop3.b32 %r13709, %r13413, %r13361, %r13600, 0xD2;
	// end inline asm
	// begin inline asm
	lop3.b32 %r13716, %r13360, %r13599, %r13581, 0xD2; lop3.b32 %r13717, %r13361, %r13600, %r13582, 0xD2;
	// end inline asm
	// begin inline asm
	lop3.b32 %r13724, %r13451, %r13516, %r13568, 0xD2; lop3.b32 %r13725, %r13452, %r13517, %r13569, 0xD2;
	// end inline asm
	// begin inline asm
	lop3.b32 %r13732, %r13516, %r13568, %r13555, 0xD2; lop3.b32 %r13733, %r13517, %r13569, %r13556, 0xD2;
	// end inline asm
	// begin inline asm
	lop3.b32 %r13740, %r13568, %r13555, %r13425, 0xD2; lop3.b32 %r13741, %r13569, %r13556, %r13426, 0xD2;
	// end inline asm
	// begin inline asm
	lop3.b32 %r13748, %r13555, %r13425, %r13451, 0xD2; lop3.b32 %r13749, %r13556, %r13426, %r13452, 0xD2;
	// end inline asm
	// begin inline asm
	lop3.b32 %r13756, %r13425, %r13451, %r13516, 0xD2; lop3.b32 %r13757, %r13426, %r13452, %r13517, 0xD2;
	// end inline asm
	// begin inline asm
	lop3.b32 %r13764, %r13373, %r13490, %r13347, 0xD2; lop3.b32 %r13765, %r13374, %r13491, %r13348, 0xD2;
	// end inline asm
	// begin inline asm
	lop3.b32 %r13772, %r13490, %r13347, %r13438, 0xD2; lop3.b32 %r13773, %r13491, %r13348, %r13439, 0xD2;
	// end inline asm
	// begin inline asm
	lop3.b32 %r13780, %r13347, %r13438, %r13477, 0xD2; lop3.b32 %r13781, %r13348, %r13439, %r13478, 0xD2;
	// end inline asm
	// begin inline asm
	lop3.b32 %r13788, %r13438, %r13477, %r13373, 0xD2; lop3.b32 %r13789, %r13439, %r13478, %r13374, 0xD2;
	// end inline asm
	// begin inline asm
	lop3.b32 %r13796, %r13477, %r13373, %r13490, 0xD2; lop3.b32 %r13797, %r13478, %r13374, %r13491, 0xD2;
	// end inline asm
	ld.const.u32 	%r20618, [rc_x+88];
	xor.b32  	%r20619, %r20618, %r13604;
	ld.const.u32 	%r20620, [rc_y+88];
	xor.b32  	%r20621, %r20620, %r13605;
	shr.u32 	%r20622, %r20621, 2;
	and.b32  	%r20623, %r13921, %r20622;
	and.b32  	%r20624, %r13922, %r20621;
	or.b32  	%r20625, %r20624, %r20623;
	shf.l.wrap.b32 	%r20626, %r20619, %r20621, 2;
	and.b32  	%r20627, %r13923, %r20626;
	or.b32  	%r13873, %r20625, %r20627;
	shf.l.wrap.b32 	%r20628, %r20619, %r20621, 30;
	and.b32  	%r20629, %r13925, %r20628;
	and.b32  	%r20630, %r13927, %r20619;
	or.b32  	%r20631, %r20630, %r20629;
	shl.b32 	%r20632, %r20619, 2;
	and.b32  	%r20633, %r13929, %r20632;
	or.b32  	%r13870, %r20631, %r20633;
	shr.u32 	%r20634, %r13613, 2;
	and.b32  	%r20635, %r13921, %r20634;
	and.b32  	%r20636, %r13922, %r13613;
	or.b32  	%r20637, %r20636, %r20635;
	shf.l.wrap.b32 	%r20638, %r13612, %r13613, 2;
	and.b32  	%r20639, %r13923, %r20638;
	or.b32  	%r13823, %r20637, %r20639;
	shf.l.wrap.b32 	%r20640, %r13612, %r13613, 30;
	and.b32  	%r20641, %r13925, %r20640;
	and.b32  	%r20642, %r13927, %r13612;
	or.b32  	%r20643, %r20642, %r20641;
	shl.b32 	%r20644, %r13612, 2;
	and.b32  	%r20645, %r13929, %r20644;
	or.b32  	%r13818, %r20643, %r20645;
	shr.u32 	%r20646, %r13621, 2;
	and.b32  	%r20647, %r13921, %r20646;
	and.b32  	%r20648, %r13922, %r13621;
	or.b32  	%r20649, %r20648, %r20647;
	shf.l.wrap.b32 	%r20650, %r13620, %r13621, 2;
	and.b32  	%r20651, %r13923, %r20650;
	or.b32  	%r13835, %r20649, %r20651;
	shf.l.wrap.b32 	%r20652, %r13620, %r13621, 30;
	and.b32  	%r20653, %r13925, %r20652;
	and.b32  	%r20654, %r13927, %r13620;
	or.b32  	%r20655, %r20654, %r20653;
	shl.b32 	%r20656, %r13620, 2;
	and.b32  	%r20657, %r13929, %r20656;
	or.b32  	%r13830, %r20655, %r20657;
	shr.u32 	%r20658, %r13629, 2;
	and.b32  	%r20659, %r13921, %r20658;
	and.b32  	%r20660, %r13922, %r13629;
	or.b32  	%r20661, %r20660, %r20659;
	shf.l.wrap.b32 	%r20662, %r13628, %r13629, 2;
	and.b32  	%r20663, %r13923, %r20662;
	or.b32  	%r13847, %r20661, %r20663;
	shf.l.wrap.b32 	%r20664, %r13628, %r13629, 30;
	and.b32  	%r20665, %r13925, %r20664;
	and.b32  	%r20666, %r13927, %r13628;
	or.b32  	%r20667, %r20666, %r20665;
	shl.b32 	%r20668, %r13628, 2;
	and.b32  	%r20669, %r13929, %r20668;
	or.b32  	%r13842, %r20667, %r20669;
	shr.u32 	%r20670, %r13637, 2;
	and.b32  	%r20671, %r13921, %r20670;
	and.b32  	%r20672, %r13922, %r13637;
	or.b32  	%r20673, %r20672, %r20671;
	shf.l.wrap.b32 	%r20674, %r13636, %r13637, 2;
	and.b32  	%r20675, %r13923, %r20674;
	or.b32  	%r13859, %r20673, %r20675;
	shf.l.wrap.b32 	%r20676, %r13636, %r13637, 30;
	and.b32  	%r20677, %r13925, %r20676;
	and.b32  	%r20678, %r13927, %r13636;
	or.b32  	%r20679, %r20678, %r20677;
	shl.b32 	%r20680, %r13636, 2;
	and.b32  	%r20681, %r13929, %r20680;
	or.b32  	%r13854, %r20679, %r20681;
	shr.u32 	%r20682, %r13645, 2;
	and.b32  	%r20683, %r13921, %r20682;
	and.b32  	%r20684, %r13922, %r13645;
	or.b32  	%r20685, %r20684, %r20683;
	shf.l.wrap.b32 	%r20686, %r13644, %r13645, 2;
	and.b32  	%r20687, %r13923, %r20686;
	or.b32  	%r13812, %r20685, %r20687;
	shf.l.wrap.b32 	%r20688, %r13644, %r13645, 30;
	and.b32  	%r20689, %r13925, %r20688;
	and.b32  	%r20690, %r13927, %r13644;
	or.b32  	%r20691, %r20690, %r20689;
	shl.b32 	%r20692, %r13644, 2;
	and.b32  	%r20693, %r13929, %r20692;
	or.b32  	%r13807, %r20691, %r20693;
	shr.u32 	%r20694, %r13653, 2;
	and.b32  	%r20695, %r13921, %r20694;
	and.b32  	%r20696, %r13922, %r13653;
	or.b32  	%r20697, %r20696, %r20695;
	shf.l.wrap.b32 	%r20698, %r13652, %r13653, 2;
	and.b32  	%r20699, %r13923, %r20698;
	or.b32  	%r13885, %r20697, %r20699;
	shf.l.wrap.b32 	%r20700, %r13652, %r13653, 30;
	and.b32  	%r20701, %r13925, %r20700;
	and.b32  	%r20702, %r13927, %r13652;
	or.b32  	%r20703, %r20702, %r20701;
	shl.b32 	%r20704, %r13652, 2;
	and.b32  	%r20705, %r13929, %r20704;
	or.b32  	%r13882, %r20703, %r20705;
	shr.u32 	%r20706, %r13661, 2;
	and.b32  	%r20707, %r13921, %r20706;
	and.b32  	%r20708, %r13922, %r13661;
	or.b32  	%r20709, %r20708, %r20707;
	shf.l.wrap.b32 	%r20710, %r13660, %r13661, 2;
	and.b32  	%r20711, %r13923, %r20710;
	or.b32  	%r13836, %r20709, %r20711;
	shf.l.wrap.b32 	%r20712, %r13660, %r13661, 30;
	and.b32  	%r20713, %r13925, %r20712;
	and.b32  	%r20714, %r13927, %r13660;
	or.b32  	%r20715, %r20714, %r20713;
	shl.b32 	%r20716, %r13660, 2;
	and.b32  	%r20717, %r13929, %r20716;
	or.b32  	%r13831, %r20715, %r20717;
	shr.u32 	%r20718, %r13669, 2;
	and.b32  	%r20719, %r13921, %r20718;
	and.b32  	%r20720, %r13922, %r13669;
	or.b32  	%r20721, %r20720, %r20719;
	shf.l.wrap.b32 	%r20722, %r13668, %r13669, 2;
	and.b32  	%r20723, %r13923, %r20722;
	or.b32  	%r13848, %r20721, %r20723;
	shf.l.wrap.b32 	%r20724, %r13668, %r13669, 30;
	and.b32  	%r20725, %r13925, %r20724;
	and.b32  	%r20726, %r13927, %r13668;
	or.b32  	%r20727, %r20726, %r20725;
	shl.b32 	%r20728, %r13668, 2;
	and.b32  	%r20729, %r13929, %r20728;
	or.b32  	%r13843, %r20727, %r20729;
	shr.u32 	%r20730, %r13677, 2;
	and.b32  	%r20731, %r13921, %r20730;
	and.b32  	%r20732, %r13922, %r13677;
	or.b32  	%r20733, %r20732, %r20731;
	shf.l.wrap.b32 	%r20734, %r13676, %r13677, 2;
	and.b32  	%r20735, %r13923, %r20734;
	or.b32  	%r13860, %r20733, %r20735;
	shf.l.wrap.b32 	%r20736, %r13676, %r13677, 30;
	and.b32  	%r20737, %r13925, %r20736;
	and.b32  	%r20738, %r13927, %r13676;
	or.b32  	%r20739, %r20738, %r20737;
	shl.b32 	%r20740, %r13676, 2;
	and.b32  	%r20741, %r13929, %r20740;
	or.b32  	%r13855, %r20739, %r20741;
	shr.u32 	%r20742, %r13685, 2;
	and.b32  	%r20743, %r13921, %r20742;
	and.b32  	%r20744, %r13922, %r13685;
	or.b32  	%r20745, %r20744, %r20743;
	shf.l.wrap.b32 	%r20746, %r13684, %r13685, 2;
	and.b32  	%r20747, %r13923, %r20746;
	or.b32  	%r13813, %r20745, %r20747;
	shf.l.wrap.b32 	%r20748, %r13684, %r13685, 30;
	and.b32  	%r20749, %r13925, %r20748;
	and.b32  	%r20750, %r13927, %r13684;
	or.b32  	%r20751, %r20750, %r20749;
	shl.b32 	%r20752, %r13684, 2;
	and.b32  	%r20753, %r13929, %r20752;
	or.b32  	%r13808, %r20751, %r20753;
	shr.u32 	%r20754, %r13693, 2;
	and.b32  	%r20755, %r13921, %r20754;
	and.b32  	%r20756, %r13922, %r13693;
	or.b32  	%r20757, %r20756, %r20755;
	shf.l.wrap.b32 	%r20758, %r13692, %r13693, 2;
	and.b32  	%r20759, %r13923, %r20758;
	or.b32  	%r13825, %r20757, %r20759;
	shf.l.wrap.b32 	%r20760, %r13692, %r13693, 30;
	and.b32  	%r20761, %r13925, %r20760;
	and.b32  	%r20762, %r13927, %r13692;
	or.b32  	%r20763, %r20762, %r20761;
	shl.b32 	%r20764, %r13692, 2;
	and.b32  	%r20765, %r13929, %r20764;
	or.b32  	%r13820, %r20763, %r20765;
	shr.u32 	%r20766, %r13701, 2;
	and.b32  	%r20767, %r13921, %r20766;
	and.b32  	%r20768, %r13922, %r13701;
	or.b32  	%r20769, %r20768, %r20767;
	shf.l.wrap.b32 	%r20770, %r13700, %r13701, 2;
	and.b32  	%r20771, %r13923, %r20770;
	or.b32  	%r13902, %r20769, %r20771;
	shf.l.wrap.b32 	%r20772, %r13700, %r13701, 30;
	and.b32  	%r20773, %r13925, %r20772;
	and.b32  	%r20774, %r13927, %r13700;
	or.b32  	%r20775, %r20774, %r20773;
	shl.b32 	%r20776, %r13700, 2;
	and.b32  	%r20777, %r13929, %r20776;
	or.b32  	%r13899, %r20775, %r20777;
	shr.u32 	%r20778, %r13709, 2;
	and.b32  	%r20779, %r13921, %r20778;
	and.b32  	%r20780, %r13922, %r13709;
	or.b32  	%r20781, %r20780, %r20779;
	shf.l.wrap.b32 	%r20782, %r13708, %r13709, 2;
	and.b32  	%r20783, %r13923, %r20782;
	or.b32  	%r13849, %r20781, %r20783;
	shf.l.wrap.b32 	%r20784, %r13708, %r13709, 30;
	and.b32  	%r20785, %r13925, %r20784;
	and.b32  	%r20786, %r13927, %r13708;
	or.b32  	%r20787, %r20786, %r20785;
	shl.b32 	%r20788, %r13708, 2;
	and.b32  	%r20789, %r13929, %r20788;
	or.b32  	%r13844, %r20787, %r20789;
	shr.u32 	%r20790, %r13717, 2;
	and.b32  	%r20791, %r13921, %r20790;
	and.b32  	%r20792, %r13922, %r13717;
	or.b32  	%r20793, %r20792, %r20791;
	shf.l.wrap.b32 	%r20794, %r13716, %r13717, 2;
	and.b32  	%r20795, %r13923, %r20794;
	or.b32  	%r13861, %r20793, %r20795;
	shf.l.wrap.b32 	%r20796, %r13716, %r13717, 30;
	and.b32  	%r20797, %r13925, %r20796;
	and.b32  	%r20798, %r13927, %r13716;
	or.b32  	%r20799, %r20798, %r20797;
	shl.b32 	%r20800, %r13716, 2;
	and.b32  	%r20801, %r13929, %r20800;
	or.b32  	%r13856, %r20799, %r20801;
	shr.u32 	%r20802, %r13725, 2;
	and.b32  	%r20803, %r13921, %r20802;
	and.b32  	%r20804, %r13922, %r13725;
	or.b32  	%r20805, %r20804, %r20803;
	shf.l.wrap.b32 	%r20806, %r13724, %r13725, 2;
	and.b32  	%r20807, %r13923, %r20806;
	or.b32  	%r13814, %r20805, %r20807;
	shf.l.wrap.b32 	%r20808, %r13724, %r13725, 30;
	and.b32  	%r20809, %r13925, %r20808;
	and.b32  	%r20810, %r13927, %r13724;
	or.b32  	%r20811, %r20810, %r20809;
	shl.b32 	%r20812, %r13724, 2;
	and.b32  	%r20813, %r13929, %r20812;
	or.b32  	%r13809, %r20811, %r20813;
	shr.u32 	%r20814, %r13733, 2;
	and.b32  	%r20815, %r13921, %r20814;
	and.b32  	%r20816, %r13922, %r13733;
	or.b32  	%r20817, %r20816, %r20815;
	shf.l.wrap.b32 	%r20818, %r13732, %r13733, 2;
	and.b32  	%r20819, %r13923, %r20818;
	or.b32  	%r13826, %r20817, %r20819;
	shf.l.wrap.b32 	%r20820, %r13732, %r13733, 30;
	and.b32  	%r20821, %r13925, %r20820;
	and.b32  	%r20822, %r13927, %r13732;
	or.b32  	%r20823, %r20822, %r20821;
	shl.b32 	%r20824, %r13732, 2;
	and.b32  	%r20825, %r13929, %r20824;
	or.b32  	%r13821, %r20823, %r20825;
	shr.u32 	%r20826, %r13741, 2;
	and.b32  	%r20827, %r13921, %r20826;
	and.b32  	%r20828, %r13922, %r13741;
	or.b32  	%r20829, %r20828, %r20827;
	shf.l.wrap.b32 	%r20830, %r13740, %r13741, 2;
	and.b32  	%r20831, %r13923, %r20830;
	or.b32  	%r13838, %r20829, %r20831;
	shf.l.wrap.b32 	%r20832, %r13740, %r13741, 30;
	and.b32  	%r20833, %r13925, %r20832;
	and.b32  	%r20834, %r13927, %r13740;
	or.b32  	%r20835, %r20834, %r20833;
	shl.b32 	%r20836, %r13740, 2;
	and.b32  	%r20837, %r13929, %r20836;
	or.b32  	%r13833, %r20835, %r20837;
	shr.u32 	%r20838, %r13749, 2;
	and.b32  	%r20839, %r13921, %r20838;
	and.b32  	%r20840, %r13922, %r13749;
	or.b32  	%r20841, %r20840, %r20839;
	shf.l.wrap.b32 	%r20842, %r13748, %r13749, 2;
	and.b32  	%r20843, %r13923, %r20842;
	or.b32  	%r13850, %r20841, %r20843;
	shf.l.wrap.b32 	%r20844, %r13748, %r13749, 30;
	and.b32  	%r20845, %r13925, %r20844;
	and.b32  	%r20846, %r13927, %r13748;
	or.b32  	%r20847, %r20846, %r20845;
	shl.b32 	%r20848, %r13748, 2;
	and.b32  	%r20849, %r13929, %r20848;
	or.b32  	%r13845, %r20847, %r20849;
	shr.u32 	%r20850, %r13757, 2;
	and.b32  	%r20851, %r13921, %r20850;
	and.b32  	%r20852, %r13922, %r13757;
	or.b32  	%r20853, %r20852, %r20851;
	shf.l.wrap.b32 	%r20854, %r13756, %r13757, 2;
	and.b32  	%r20855, %r13923, %r20854;
	or.b32  	%r13862, %r20853, %r20855;
	shf.l.wrap.b32 	%r20856, %r13756, %r13757, 30;
	and.b32  	%r20857, %r13925, %r20856;
	and.b32  	%r20858, %r13927, %r13756;
	or.b32  	%r20859, %r20858, %r20857;
	shl.b32 	%r20860, %r13756, 2;
	and.b32  	%r20861, %r13929, %r20860;
	or.b32  	%r13857, %r20859, %r20861;
	shr.u32 	%r20862, %r13765, 2;
	and.b32  	%r20863, %r13921, %r20862;
	and.b32  	%r20864, %r13922, %r13765;
	or.b32  	%r20865, %r20864, %r20863;
	shf.l.wrap.b32 	%r20866, %r13764, %r13765, 2;
	and.b32  	%r20867, %r13923, %r20866;
	or.b32  	%r13815, %r20865, %r20867;
	shf.l.wrap.b32 	%r20868, %r13764, %r13765, 30;
	and.b32  	%r20869, %r13925, %r20868;
	and.b32  	%r20870, %r13927, %r13764;
	or.b32  	%r20871, %r20870, %r20869;
	shl.b32 	%r20872, %r13764, 2;
	and.b32  	%r20873, %r13929, %r20872;
	or.b32  	%r13810, %r20871, %r20873;
	shr.u32 	%r20874, %r13773, 2;
	and.b32  	%r20875, %r13921, %r20874;
	and.b32  	%r20876, %r13922, %r13773;
	or.b32  	%r20877, %r20876, %r20875;
	shf.l.wrap.b32 	%r20878, %r13772, %r13773, 2;
	and.b32  	%r20879, %r13923, %r20878;
	or.b32  	%r13827, %r20877, %r20879;
	shf.l.wrap.b32 	%r20880, %r13772, %r13773, 30;
	and.b32  	%r20881, %r13925, %r20880;
	and.b32  	%r20882, %r13927, %r13772;
	or.b32  	%r20883, %r20882, %r20881;
	shl.b32 	%r20884, %r13772, 2;
	and.b32  	%r20885, %r13929, %r20884;
	or.b32  	%r13822, %r20883, %r20885;
	shr.u32 	%r20886, %r13781, 2;
	and.b32  	%r20887, %r13921, %r20886;
	and.b32  	%r20888, %r13922, %r13781;
	or.b32  	%r20889, %r20888, %r20887;
	shf.l.wrap.b32 	%r20890, %r13780, %r13781, 2;
	and.b32  	%r20891, %r13923, %r20890;
	or.b32  	%r13839, %r20889, %r20891;
	shf.l.wrap.b32 	%r20892, %r13780, %r13781, 30;
	and.b32  	%r20893, %r13925, %r20892;
	and.b32  	%r20894, %r13927, %r13780;
	or.b32  	%r20895, %r20894, %r20893;
	shl.b32 	%r20896, %r13780, 2;
	and.b32  	%r20897, %r13929, %r20896;
	or.b32  	%r13834, %r20895, %r20897;
	shr.u32 	%r20898, %r13789, 2;
	and.b32  	%r20899, %r13921, %r20898;
	and.b32  	%r20900, %r13922, %r13789;
	or.b32  	%r20901, %r20900, %r20899;
	shf.l.wrap.b32 	%r20902, %r13788, %r13789, 2;
	and.b32  	%r20903, %r13923, %r20902;
	or.b32  	%r13851, %r20901, %r20903;
	shf.l.wrap.b32 	%r20904, %r13788, %r13789, 30;
	and.b32  	%r20905, %r13925, %r20904;
	and.b32  	%r20906, %r13927, %r13788;
	or.b32  	%r20907, %r20906, %r20905;
	shl.b32 	%r20908, %r13788, 2;
	and.b32  	%r20909, %r13929, %r20908;
	or.b32  	%r13846, %r20907, %r20909;
	shr.u32 	%r20910, %r13797, 2;
	and.b32  	%r20911, %r13921, %r20910;
	and.b32  	%r20912, %r13922, %r13797;
	or.b32  	%r20913, %r20912, %r20911;
	shf.l.wrap.b32 	%r20914, %r13796, %r13797, 2;
	and.b32  	%r20915, %r13923, %r20914;
	or.b32  	%r13863, %r20913, %r20915;
	shf.l.wrap.b32 	%r20916, %r13796, %r13797, 30;
	and.b32  	%r20917, %r13925, %r20916;
	and.b32  	%r20918, %r13927, %r13796;
	or.b32  	%r20919, %r20918, %r20917;
	shl.b32 	%r20920, %r13796, 2;
	and.b32  	%r20921, %r13929, %r20920;
	or.b32  	%r13858, %r20919, %r20921;
	// begin inline asm
	lop3.b32 %r13804, %r13870, %r13807, %r13808, 0x96; lop3.b32 %r13804, %r13804, %r13809, %r13810, 0x96; lop3.b32 %r13805, %r13873, %r13812, %r13813, 0x96; lop3.b32 %r13805, %r13805, %r13814, %r13815, 0x96;
	// end inline asm
	// begin inline asm
	lop3.b32 %r13816, %r13818, %r13882, %r13820, 0x96; lop3.b32 %r13816, %r13816, %r13821, %r13822, 0x96; lop3.b32 %r13817, %r13823, %r13885, %r13825, 0x96; lop3.b32 %r13817, %r13817, %r13826, %r13827, 0x96;
	// end inline asm
	// begin inline asm
	lop3.b32 %r13828, %r13830, %r13831, %r13899, 0x96; lop3.b32 %r13828, %r13828, %r13833, %r13834, 0x96; lop3.b32 %r13829, %r13835, %r13836, %r13902, 0x96; lop3.b32 %r13829, %r13829, %r13838, %r13839, 0x96;
	// end inline asm
	// begin inline asm
	lop3.b32 %r13840, %r13842, %r13843, %r13844, 0x96; lop3.b32 %r13840, %r13840, %r13845, %r13846, 0x96; lop3.b32 %r13841, %r13847, %r13848, %r13849, 0x96; lop3.b32 %r13841, %r13841, %r13850, %r13851, 0x96;
	// end inline asm
	// begin inline asm
	lop3.b32 %r13852, %r13854, %r13855, %r13856, 0x96; lop3.b32 %r13852, %r13852, %r13857, %r13858, 0x96; lop3.b32 %r13853, %r13859, %r13860, %r13861, 0x96; lop3.b32 %r13853, %r13853, %r13862, %r13863, 0x96;
	// end inline asm
	// begin inline asm
	shf.l.wrap.b32 %r13864, %r13817, %r13816, 1; shf.l.wrap.b32 %r13865, %r13816, %r13817, 1;
	// end inline asm
	// begin inline asm
	lop3.b32 %r13868, %r13870, %r13852, %r13864, 0x96; lop3.b32 %r13869, %r13873, %r13853, %r13865, 0x96;
	// end inline asm
	// begin inline asm
	shf.l.wrap.b32 %r13876, %r13829, %r13828, 1; shf.l.wrap.b32 %r13877, %r13828, %r13829, 1;
	// end inline asm
	// begin inline asm
	lop3.b32 %r13880, %r13882, %r13804, %r13876, 0x96; lop3.b32 %r13881, %r13885, %r13805, %r13877, 0x96;
	// end inline asm
	// begin inline asm
	shf.l.wrap.b32 %r13888, %r13880, %r13881, %r13892; shf.l.wrap.b32 %r13889, %r13881, %r13880, %r13892;
	// end inline asm
	// begin inline asm
	shf.l.wrap.b32 %r13893, %r13841, %r13840, 1; shf.l.wrap.b32 %r13894, %r13840, %r13841, 1;
	// end inline asm
	// begin inline asm
	lop3.b32 %r13897, %r13899, %r13816, %r13893, 0x96; lop3.b32 %r13898, %r13902, %r13817, %r13894, 0x96;
	// end inline asm
	// begin inline asm
	shf.l.wrap.b32 %r13905, %r13897, %r13898, %r13909; shf.l.wrap.b32 %r13906, %r13898, %r13897, %r13909;
	// end inline asm
	// begin inline asm
	lop3.b32 %r13910, %r13868, %r13888, %r13905, 0xD2; lop3.b32 %r13911, %r13869, %r13889, %r13906, 0xD2;
	// end inline asm
	ld.const.u32 	%r20922, [rc_x+92];
	xor.b32  	%r20923, %r20922, %r13910;
	ld.const.u32 	%r20924, [rc_y+92];
	xor.b32  	%r20925, %r20924, %r13911;
	shf.l.wrap.b32 	%r20926, %r20923, %r20925, 30;
	and.b32  	%r20927, %r20926, %r13925;
	{ .reg .b32 tmp; mov.b64 {tmp, %r20928}, %rd3; }
	and.b32  	%r20929, %r20928, %r20923;
	or.b32  	%r20930, %r20927, %r20929;
	{ .reg .b32 tmp; mov.b64 {tmp, %r20931}, %rd4; }
	shl.b32 	%r20932, %r20923, 2;
	and.b32  	%r20933, %r20931, %r20932;
	or.b32  	%r20934, %r20930, %r20933;
	shr.u32 	%r20935, %r20925, 2;
	and.b32  	%r20936, %r13924, %r20935;
	and.b32  	%r20937, %r13926, %r20925;
	or.b32  	%r20938, %r20937, %r20936;
	shl.b32 	%r20939, %r20925, 2;
	and.b32  	%r20940, %r13928, %r20939;
	or.b32  	%r20941, %r20938, %r20940;
	setp.ne.s32 	%p1, %r20934, -1146899572;
	and.b32  	%r20943, %r20941, 240;
	setp.ne.s32 	%p2, %r20943, 64;
	or.pred  	%p3, %p1, %p2;
	@%p3 bra 	$L__BB0_4;
	atom.global.exch.b32 	%r2, [%rd1], %r1;
	setp.eq.s32 	%p4, %r2, -1;
	@%p4 bra 	$L__BB0_4;
	atom.global.exch.b32 	%r3, [%rd1+4], %r2;
	setp.eq.s32 	%p5, %r3, -1;
	@%p5 bra 	$L__BB0_4;
	st.global.u32 	[%rd1+8], %r3;
$L__BB0_4:
	ret;

}


// ===== COMPILED SASS (sm_100) =====

	.target	sm_100

	.elftype	@"ET_EXEC"


//--------------------- .note.nv.tkinfo           --------------------------
	.section	.note.nv.tkinfo,"",@"SHT_NOTE"
	.sectionflags	@"SHF_NOTE_NV_TKINFO"
	.tkinfo
        /*0018*/ 	.word	0x00000002
        /*0030*/ 	.string	""
        /*0030*/ 	.string	"ptxas"
        /*0030*/ 	.string	"Cuda compilation tools, release 13.0, V13.0.88"
        /*0030*/ 	.string	"Build cuda_13.0.r13.0/compiler.36424714_0"
        /*0030*/ 	.string	"-arch sm_100 -m 64 "



//--------------------- .note.nv.cuinfo           --------------------------
	.section	.note.nv.cuinfo,"",@"SHT_NOTE"
	.sectionflags	@"SHF_NOTE_NV_CUINFO"
        /*0018*/ 	.short	0x0002
        /*001a*/ 	.short	0x0064
        /*001c*/ 	.short	0x0082
	.zero		2


//--------------------- .nv.info                  --------------------------
	.section	.nv.info,"",@"SHT_CUDA_INFO"
	.align	4


	//----- nvinfo : EIATTR_REGCOUNT
	.align		4
        /*0000*/ 	.byte	0x04, 0x2f
        /*0002*/ 	.short	(.L_7 - .L_6)
	.align		4
.L_6:
        /*0004*/ 	.word	index@(_Z16clouthash_devicePj)
        /*0008*/ 	.word	0x0000004a


	//----- nvinfo : EIATTR_FRAME_SIZE
	.align		4
.L_7:
        /*000c*/ 	.byte	0x04, 0x11
        /*000e*/ 	.short	(.L_9 - .L_8)
	.align		4
.L_8:
        /*0010*/ 	.word	index@(_Z16clouthash_devicePj)
        /*0014*/ 	.word	0x00000000


	//----- nvinfo : EIATTR_MIN_STACK_SIZE
	.align		4
.L_9:
        /*0018*/ 	.byte	0x04, 0x12
        /*001a*/ 	.short	(.L_11 - .L_10)
	.align		4
.L_10:
        /*001c*/ 	.word	index@(_Z16clouthash_devicePj)
        /*0020*/ 	.word	0x00000000
.L_11:


//--------------------- .nv.compat                --------------------------
	.section	.nv.compat,"",@"SHT_CUDA_COMPAT_INFO"
	.align	4
        /*0000*/ 	.byte	0x02, 0x09, 0x00, 0x00, 0x02, 0x02, 0x01, 0x00, 0x02, 0x05, 0x05, 0x00, 0x03, 0x07, 0x01, 0x01
        /*0010*/ 	.byte	0x02, 0x03, 0x00, 0x00, 0x02, 0x06, 0x01, 0x00, 0x04, 0x0b, 0x08, 0x00, 0x09, 0x00, 0x00, 0x00
        /*0020*/ 	.byte	0x00, 0x00, 0x00, 0x00


//--------------------- .nv.info._Z16clouthash_devicePj --------------------------
	.section	.nv.info._Z16clouthash_devicePj,"",@"SHT_CUDA_INFO"
	.sectionflags	@""
	.align	4


	//----- nvinfo : EIATTR_CUDA_API_VERSION
	.align		4
        /*0000*/ 	.byte	0x04, 0x37
        /*0002*/ 	.short	(.L_13 - .L_12)
.L_12:
        /*0004*/ 	.word	0x00000082


	//----- nvinfo : EIATTR_KPARAM_INFO
	.align		4
.L_13:
        /*0008*/ 	.byte	0x04, 0x17
        /*000a*/ 	.short	(.L_15 - .L_14)
.L_14:
        /*000c*/ 	.word	0x00000000
        /*0010*/ 	.short	0x0000
        /*0012*/ 	.short	0x0000
        /*0014*/ 	.byte	0x00, 0xf5, 0x21, 0x00


	//----- nvinfo : EIATTR_SPARSE_MMA_MASK
	.align		4
.L_15:
        /*0018*/ 	.byte	0x03, 0x50
        /*001a*/ 	.short	0x0000


	//----- nvinfo : EIATTR_MAXREG_COUNT
	.align		4
        /*001c*/ 	.byte	0x03, 0x1b
        /*001e*/ 	.short	0x00ff


	//----- nvinfo : EIATTR_MERCURY_ISA_VERSION
	.align		4
        /*0020*/ 	.byte	0x03, 0x5f
        /*0022*/ 	.short	0x0101


	//----- nvinfo : EIATTR_VRC_CTA_INIT_COUNT
	.align		4
        /*0024*/ 	.byte	0x02, 0x4a
	.zero		1
	.zero		1


	//----- nvinfo : EIATTR_EXIT_INSTR_OFFSETS
	.align		4
        /*0028*/ 	.byte	0x04, 0x1c
        /*002a*/ 	.short	(.L_17 - .L_16)


	//   ....[0]....
.L_16:
        /*002c*/ 	.word	0x00026ff0


	//   ....[1]....
        /*0030*/ 	.word	0x00027040


	//   ....[2]....
        /*0034*/ 	.word	0x000270c0


	//   ....[3]....
        /*0038*/ 	.word	0x000270e0


	//----- nvinfo : EIATTR_MAX_THREADS
	.align		4
.L_17:
        /*003c*/ 	.byte	0x04, 0x05
        /*003e*/ 	.short	(.L_19 - .L_18)
.L_18:
        /*0040*/ 	.word	0x00000100
        /*0044*/ 	.word	0x00000001
        /*0048*/ 	.word	0x00000001


	//----- nvinfo : EIATTR_CBANK_PARAM_SIZE
	.align		4
.L_19:
        /*004c*/ 	.byte	0x03, 0x19
        /*004e*/ 	.short	0x0008


	//----- nvinfo : EIATTR_PARAM_CBANK
	.align		4
        /*0050*/ 	.byte	0x04, 0x0a
        /*0052*/ 	.short	(.L_21 - .L_20)
	.align		4
.L_20:
        /*0054*/ 	.word	index@(.nv.constant0._Z16clouthash_devicePj)
        /*0058*/ 	.short	0x0380
        /*005a*/ 	.short	0x0008


	//----- nvinfo : EIATTR_SW_WAR
	.align		4
.L_21:
        /*005c*/ 	.byte	0x04, 0x36
        /*005e*/ 	.short	(.L_23 - .L_22)
.L_22:
        /*0060*/ 	.word	0x00000008
.L_23:


//--------------------- .nv.callgraph             --------------------------
	.section	.nv.callgraph,"",@"SHT_CUDA_CALLGRAPH"
	.align	4
	.sectionentsize	8
	.align		4
        /*0000*/ 	.word	0x00000000
	.align		4
        /*0004*/ 	.word	0xffffffff
	.align		4
        /*0008*/ 	.word	0x00000000
	.align		4
        /*000c*/ 	.word	0xfffffffe
	.align		4
        /*0010*/ 	.word	0x00000000
	.align		4
        /*0014*/ 	.word	0xfffffffd
	.align		4
        /*0018*/ 	.word	0x00000000
	.align		4
        /*001c*/ 	.word	0xfffffffc


//--------------------- .nv.constant3             --------------------------
	.section	.nv.constant3,"a",@progbits
	.align	8
.nv.constant3:
	.type		data_device,@object
	.size		data_device,(rc_x - data_device)
data_device:
	.zero		200
	.type		rc_x,@object
	.size		rc_x,(rc_y - rc_x)
rc_x:
        /*00c8*/ 	.byte	0x01, 0x00, 0x00, 0x00, 0x82, 0x80, 0x00, 0x00, 0x8a, 0x80, 0x00, 0x00, 0x00, 0x80, 0x00, 0x80
        /*00d8*/ 	.byte	0x8b, 0x80, 0x00, 0x00, 0x01, 0x00, 0x00, 0x80, 0x81, 0x80, 0x00, 0x80, 0x09, 0x80, 0x00, 0x00
        /*00e8*/ 	.byte	0x8a, 0x00, 0x00, 0x00, 0x88, 0x00, 0x00, 0x00, 0x09, 0x80, 0x00, 0x80, 0x0a, 0x00, 0x00, 0x80
        /*00f8*/ 	.byte	0x8b, 0x80, 0x00, 0x80, 0x8b, 0x00, 0x00, 0x00, 0x89, 0x80, 0x00, 0x00, 0x03, 0x80, 0x00, 0x00
        /*0108*/ 	.byte	0x02, 0x80, 0x00, 0x00, 0x80, 0x00, 0x00, 0x00, 0x0a, 0x80, 0x00, 0x00, 0x0a, 0x00, 0x00, 0x80
        /*0118*/ 	.byte	0x81, 0x80, 0x00, 0x80, 0x80, 0x80, 0x00, 0x00, 0x01, 0x00, 0x00, 0x80, 0x08, 0x80, 0x00, 0x80
	.type		rc_y,@object
	.size		rc_y,(rotmask - rc_y)
rc_y:
        /*0128*/ 	.byte	0x00, 0x00, 0x00, 0x00, 0x00, 0x00, 0x00, 0x00, 0x00, 0x00, 0x00, 0x80, 0x00, 0x00, 0x00, 0x80
        /*0138*/ 	.byte	0x00, 0x00, 0x00, 0x00, 0x00, 0x00, 0x00, 0x00, 0x00, 0x00, 0x00, 0x80, 0x00, 0x00, 0x00, 0x80
        /*0148*/ 	.byte	0x00, 0x00, 0x00, 0x00, 0x00, 0x00, 0x00, 0x00, 0x00, 0x00, 0x00, 0x00, 0x00, 0x00, 0x00, 0x00
        /*0158*/ 	.byte	0x00, 0x00, 0x00, 0x00, 0x00, 0x00, 0x00, 0x80, 0x00, 0x00, 0x00, 0x80, 0x00, 0x00, 0x00, 0x80
        /*0168*/ 	.byte	0x00, 0x00, 0x00, 0x80, 0x00, 0x00, 0x00, 0x80, 0x00, 0x00, 0x00, 0x00, 0x00, 0x00, 0x00, 0x80
        /*0178*/ 	.byte	0x00, 0x00, 0x00, 0x80, 0x00, 0x00, 0x00, 0x80, 0x00, 0x00, 0x00, 0x00, 0x00, 0x00, 0x00, 0x80
	.type		rotmask,@object
	.size		rotmask,(rotmask2 - rotmask)
rotmask:
        /*0188*/ 	.byte	0x24, 0x49, 0x92, 0x24, 0x90, 0x24, 0x49, 0x92
	.type		rotmask2,@object
	.size		rotmask2,(rot1finmask - rotmask2)
rotmask2:
        /*0190*/ 	.byte	0x49, 0x92, 0x24, 0x09, 0x24, 0x49, 0x92, 0x24
	.type		rot1finmask,@object
	.size		rot1finmask,(.L_5 - rot1finmask)
rot1finmask:
        /*0198*/ 	.byte	0x92, 0x24, 0x49, 0xd2, 0x4b, 0x92, 0x24, 0x49
.L_5:


//--------------------- .text._Z16clouthash_devicePj --------------------------
	.section	.text._Z16clouthash_devicePj,"ax",@progbits
	.align	128
.text._Z16clouthash_devicePj:
        .type           _Z16clouthash_devicePj,@function
        .size           _Z16clouthash_devicePj,(.L_x_1 - _Z16clouthash_devicePj)
        .other          _Z16clouthash_devicePj,@"STO_CUDA_ENTRY STV_DEFAULT"
_Z16clouthash_devicePj:
[----:B------:R-:W-:Y:S01]  /*0000*/  LDC R1, c[0x0][0x37c] ;  /* 0x0000df00ff017b82 */ /* 0x000fe20000000800 */
[----:B------:R-:W0:Y:S07]  /*0010*/  S2R R3, SR_TID.X ;  /* 0x0000000000037919 */ /* 0x000e2e0000002100 */
[----:B------:R-:W1:Y:S01]  /*0020*/  S2UR UR4, SR_CTAID.X ;  /* 0x00000000000479c3 */ /* 0x000e620000002500 */
[----:B------:R-:W2:Y:S01]  /*0030*/  LDCU.128 UR20, c[0x3][0x20] ;  /* 0x00c00400ff1477ac */ /* 0x000ea20008000c00 */
[----:B------:R-:W3:Y:S06]  /*0040*/  LDCU.128 UR16, c[0x3][0x30] ;  /* 0x00c00600ff1077ac */ /* 0x000eec0008000c00 */
[----:B------:R-:W4:Y:S01]  /*0050*/  LDC.64 R6, c[0x3][0x70] ;  /* 0x00c01c00ff067b82 */ /* 0x000f220000000a00 */
[----:B------:R-:W2:Y:S01]  /*0060*/  LDCU.128 UR8, c[0x3][URZ] ;  /* 0x00c00000ff0877ac */ /* 0x000ea20008000c00 */
[----:B------:R-:W2:Y:S06]  /*0070*/  LDCU.128 UR12, c[0x3][0x50] ;  /* 0x00c00a00ff0c77ac */ /* 0x000eac0008000c00 */
[----:B------:R-:W4:Y:S08]  /*0080*/  LDC.64 R30, c[0x3][0x48] ;  /* 0x00c01200ff1e7b82 */ /* 0x000f300000000a00 */
[----:B------:R-:W5:Y:S01]  /*0090*/  LDC.64 R34, c[0x3][0x98] ;  /* 0x00c02600ff227b82 */ /* 0x000f620000000a00 */
[----:B-1----:R-:W-:-:S06]  /*00a0*/  USHF.L.U32 UR4, UR4, 0x8, URZ ;  /* 0x0000000804047899 */ /* 0x002fcc00080006ff */
[----:B0-----:R-:W-:Y:S01]  /*00b0*/  LOP3.LUT R3, R3, UR4, RZ, 0xfc, !PT ;  /* 0x0000000403037c12 */ /* 0x001fe2000f8efcff */
[----:B------:R-:W5:Y:S01]  /*00c0*/  LDC.64 R26, c[0x3][0xc0] ;  /* 0x00c03000ff1a7b82 */ /* 0x000f620000000a00 */
[----:B--2---:R-:W-:Y:S02]  /*00d0*/  ULOP3.LUT UR4, UR8, UR22, UR12, 0x96, !UPT ;  /* 0x0000001608047292 */ /* 0x004fe4000f8e960c */
[----:B------:R-:W-:-:S05]  /*00e0*/  ULOP3.LUT UR5, UR9, UR23, UR13, 0x96, !UPT ;  /* 0x0000001709057292 */ /* 0x000fca000f8e960d */
[----:B------:R-:W3:Y:S01]  /*00f0*/  LDC.64 R14, c[0x3][0x10] ;  /* 0x00c00400ff0e7b82 */ /* 0x000ee20000000a00 */
[----:B----4-:R-:W-:Y:S02]  /*0100*/  LOP3.LUT R33, R30, UR20, R6, 0x96, !PT ;  /* 0x000000141e217c12 */ /* 0x010fe4000f8e9606 */
[----:B------:R-:W-:-:S05]  /*0110*/  LOP3.LUT R24, R31, UR21, R7, 0x96, !PT ;  /* 0x000000151f187c12 */ /* 0x000fca000f8e9607 */
[----:B------:R-:W0:Y:S08]  /*0120*/  LDC R36, c[0x3][0x64] ;  /* 0x00c01900ff247b82 */ /* 0x000e300000000800 */
[----:B------:R-:W1:Y:S01]  /*0130*/  LDC.64 R16, c[0x3][0x88] ;  /* 0x00c02200ff107b82 */ /* 0x000e620000000a00 */
[----:B-----5:R-:W-:Y:S02]  /*0140*/  LOP3.LUT R33, R33, R34, R26, 0x96, !PT ;  /* 0x0000002221217212 */ /* 0x020fe400078e961a */
[----:B------:R-:W-:-:S04]  /*0150*/  LOP3.LUT R24, R24, R35, R27, 0x96, !PT ;  /* 0x0000002318187212 */ /* 0x000fc800078e961b */
[----:B------:R-:W-:Y:S01]  /*0160*/  SHF.L.W.U32.HI R18, R24, 0x1, R33 ;  /* 0x0000000118127819 */ /* 0x000fe20000010e21 */
[----:B------:R-:W1:Y:S01]  /*0170*/  LDC.64 R28, c[0x3][0xb0] ;  /* 0x00c02c00ff1c7b82 */ /* 0x000e620000000a00 */
[----:B---3--:R-:W-:Y:S02]  /*0180*/  LOP3.LUT R19, R14, UR18, R3, 0x96, !PT ;  /* 0x000000120e137c12 */ /* 0x008fe4000f8e9603 */
[----:B------:R-:W-:-:S05]  /*0190*/  SHF.L.W.U32.HI R20, R33, 0x1, R24 ;  /* 0x0000000121147819 */ /* 0x000fca0000010e18 */
[----:B------:R-:W2:Y:S01]  /*01a0*/  LDC.64 R10, c[0x3][0x18] ;  /* 0x00c00600ff0a7b82 */ /* 0x000ea20000000a00 */
[----:B0-----:R-:W-:-:S07]  /*01b0*/  LOP3.LUT R0, R15, UR19, R36, 0x96, !PT ;  /* 0x000000130f007c12 */ /* 0x001fce000f8e9624 */
[----:B------:R-:W0:Y:S08]  /*01c0*/  LDC.64 R42, c[0x3][0x40] ;  /* 0x00c01000ff2a7b82 */ /* 0x000e300000000a00 */
[----:B------:R-:W3:Y:S01]  /*01d0*/  LDC.64 R38, c[0x3][0x68] ;  /* 0x00c01a00ff267b82 */ /* 0x000ee20000000a00 */
[----:B-1----:R-:W-:Y:S02]  /*01e0*/  LOP3.LUT R19, R19, R16, R28, 0x96, !PT ;  /* 0x0000001013137212 */ /* 0x002fe400078e961c */
[----:B------:R-:W-:-:S05]  /*01f0*/  LOP3.LUT R0, R0, R17, R29, 0x96, !PT ;  /* 0x0000001100007212 */ /* 0x000fca00078e961d */
[----:B------:R-:W1:Y:S01]  /*0200*/  LDC.64 R40, c[0x3][0xb8] ;  /* 0x00c02e00ff287b82 */ /* 0x000e620000000a00 */
[----:B--2---:R-:W-:-:S07]  /*0210*/  LOP3.LUT R32, R19, R10, R18, 0x96, !PT ;  /* 0x0000000a13207212 */ /* 0x004fce00078e9612 */
[----:B------:R-:W2:Y:S01]  /*0220*/  LDC.64 R4, c[0x3][0x90] ;  /* 0x00c02400ff047b82 */ /* 0x000ea20000000a00 */
[----:B0-----:R-:W-:-:S07]  /*0230*/  LOP3.LUT R37, R0, R43, R20, 0x96, !PT ;  /* 0x0000002b00257212 */ /* 0x001fce00078e9614 */
[----:B------:R-:W0:Y:S01]  /*0240*/  LDC.64 R12, c[0x3][0x78] ;  /* 0x00c01e00ff0c7b82 */ /* 0x000e220000000a00 */
[----:B---3--:R-:W-:Y:S02]  /*0250*/  LOP3.LUT R21, R10, R42, R38, 0x96, !PT ;  /* 0x0000002a0a157212 */ /* 0x008fe400078e9626 */
[----:B------:R-:W-:Y:S02]  /*0260*/  LOP3.LUT R2, R11, R43, R39, 0x96, !PT ;  /* 0x0000002b0b027212 */ /* 0x000fe400078e9627 */
[C---:B------:R-:W-:Y:S02]  /*0270*/  LOP3.LUT R23, R19.reuse, R38, R18, 0x96, !PT ;  /* 0x0000002613177212 */ /* 0x040fe400078e9612 */
[C---:B------:R-:W-:Y:S01]  /*0280*/  LOP3.LUT R43, R0.reuse, R11, R20, 0x96, !PT ;  /* 0x0000000b002b7212 */ /* 0x040fe200078e9614 */
[----:B------:R-:W0:Y:S01]  /*0290*/  LDC.64 R8, c[0x3][0xa0] ;  /* 0x00c02800ff087b82 */ /* 0x000e220000000a00 */
[----:B-1----:R-:W-:Y:S02]  /*02a0*/  LOP3.LUT R22, R19, R40, R18, 0x96, !PT ;  /* 0x0000002813167212 */ /* 0x002fe400078e9612 */
[----:B------:R-:W-:-:S02]  /*02b0*/  LOP3.LUT R25, R0, R41, R20, 0x96, !PT ;  /* 0x0000002900197212 */ /* 0x000fc400078e9614 */
[----:B------:R-:W-:Y:S02]  /*02c0*/  LOP3.LUT R42, R19, R42, R18, 0x96, !PT ;  /* 0x0000002a132a7212 */ /* 0x000fe400078e9612 */
[----:B------:R-:W-:Y:S02]  /*02d0*/  SHF.L.W.U32.HI R10, R25, 0x18, R22 ;  /* 0x00000018190a7819 */ /* 0x000fe40000010e16 */
[-C--:B--2---:R-:W-:Y:S02]  /*02e0*/  LOP3.LUT R21, R21, R4.reuse, R40, 0x96, !PT ;  /* 0x0000000415157212 */ /* 0x084fe400078e9628 */
[----:B------:R-:W-:Y:S02]  /*02f0*/  LOP3.LUT R40, R19, R4, R18, 0x96, !PT ;  /* 0x0000000413287212 */ /* 0x000fe400078e9612 */
[C-C-:B------:R-:W-:Y:S02]  /*0300*/  LOP3.LUT R4, R0.reuse, R39, R20.reuse, 0x96, !PT ;  /* 0x0000002700047212 */ /* 0x140fe400078e9614 */
[----:B------:R-:W-:-:S02]  /*0310*/  LOP3.LUT R45, R0, R5, R20, 0x96, !PT ;  /* 0x00000005002d7212 */ /* 0x000fc400078e9614 */
[----:B------:R-:W-:Y:S02]  /*0320*/  LOP3.LUT R38, R2, R5, R41, 0x96, !PT ;  /* 0x0000000502267212 */ /* 0x000fe400078e9629 */
[----:B------:R-:W-:Y:S02]  /*0330*/  SHF.L.W.U32.HI R20, R22, 0x18, R25 ;  /* 0x0000001816147819 */ /* 0x000fe40000010e19 */
[----:B------:R-:W-:Y:S02]  /*0340*/  SHF.L.W.U32.HI R39, R0, 0x1, R19 ;  /* 0x0000000100277819 */ /* 0x000fe40000010e13 */
[----:B------:R-:W-:Y:S02]  /*0350*/  SHF.L.W.U32.HI R18, R19, 0x1, R0 ;  /* 0x0000000113127819 */ /* 0x000fe40000010e00 */
[----:B0-----:R-:W-:Y:S01]  /*0360*/  LOP3.LUT R22, R12, UR4, R8, 0x96, !PT ;  /* 0x000000040c167c12 */ /* 0x001fe2000f8e9608 */
[----:B------:R-:W-:Y:S01]  /*0370*/  ULOP3.LUT UR4, UR10, UR16, UR14, 0x96, !UPT ;  /* 0x000000100a047292 */ /* 0x000fe2000f8e960e */
[----:B------:R-:W-:Y:S01]  /*0380*/  LOP3.LUT R41, R13, UR5, R9, 0x96, !PT ;  /* 0x000000050d297c12 */ /* 0x000fe2000f8e9609 */
[----:B------:R-:W-:Y:S01]  /*0390*/  ULOP3.LUT UR5, UR11, UR17, UR15, 0x96, !UPT ;  /* 0x000000110b057292 */ /* 0x000fe2000f8e960f */
[----:B------:R-:W-:-:S02]  /*03a0*/  SHF.L.W.U32.HI R44, R42, 0x17, R37 ;  /* 0x000000172a2c7819 */ /* 0x000fc40000010e25 */
[----:B------:R-:W-:Y:S02]  /*03b0*/  SHF.L.W.U32.HI R0, R41, 0x1, R22 ;  /* 0x0000000129007819 */ /* 0x000fe40000010e16 */
[----:B------:R-:W-:Y:S02]  /*03c0*/  SHF.L.W.U32.HI R19, R22, 0x1, R41 ;  /* 0x0000000116137819 */ /* 0x000fe40000010e29 */
[C-C-:B------:R-:W-:Y:S02]  /*03d0*/  LOP3.LUT R6, R21.reuse, R6, R0.reuse, 0x96, !PT ;  /* 0x0000000615067212 */ /* 0x140fe400078e9600 */
[C-C-:B------:R-:W-:Y:S02]  /*03e0*/  LOP3.LUT R7, R38.reuse, R7, R19.reuse, 0x96, !PT ;  /* 0x0000000726077212 */ /* 0x140fe400078e9613 */
[----:B------:R-:W-:Y:S02]  /*03f0*/  LOP3.LUT R25, R21, R30, R0, 0x96, !PT ;  /* 0x0000001e15197212 */ /* 0x000fe400078e9600 */
[----:B------:R-:W-:-:S02]  /*0400*/  LOP3.LUT R46, R38, R31, R19, 0x96, !PT ;  /* 0x0000001f262e7212 */ /* 0x000fc400078e9613 */
[----:B------:R-:W0:Y:S01]  /*0410*/  LDC.64 R30, c[0x3][0xa8] ;  /* 0x00c02a00ff1e7b82 */ /* 0x000e220000000a00 */
[----:B------:R-:W-:Y:S02]  /*0420*/  SHF.L.W.U32.HI R51, R6, 0x7, R7 ;  /* 0x0000000706337819 */ /* 0x000fe40000010e07 */
[----:B------:R-:W-:Y:S02]  /*0430*/  SHF.L.W.U32.HI R63, R7, 0x7, R6 ;  /* 0x00000007073f7819 */ /* 0x000fe40000010e06 */
[----:B------:R-:W-:Y:S02]  /*0440*/  SHF.L.W.U32.HI R5, R43, 0x1c, R32 ;  /* 0x0000001c2b057819 */ /* 0x000fe40000010e20 */
[----:B------:R-:W-:Y:S01]  /*0450*/  SHF.L.W.U32.HI R42, R37, 0x17, R42 ;  /* 0x00000017252a7819 */ /* 0x000fe20000010e2a */
[----:B------:R-:W1:Y:S01]  /*0460*/  LDC.64 R6, c[0x3][0x80] ;  /* 0x00c02000ff067b82 */ /* 0x000e620000000a00 */
[----:B------:R-:W-:Y:S02]  /*0470*/  SHF.L.W.U32.HI R32, R32, 0x1c, R43 ;  /* 0x0000001c20207819 */ /* 0x000fe40000010e2b */
[----:B------:R-:W-:-:S02]  /*0480*/  LOP3.LUT R37, R21, R34, R0, 0x96, !PT ;  /* 0x0000002215257212 */ /* 0x000fc400078e9600 */
[C-C-:B------:R-:W-:Y:S02]  /*0490*/  LOP3.LUT R48, R38.reuse, R35, R19.reuse, 0x96, !PT ;  /* 0x0000002326307212 */ /* 0x140fe400078e9613 */
[C-C-:B------:R-:W-:Y:S02]  /*04a0*/  LOP3.LUT R43, R21.reuse, R26, R0.reuse, 0x96, !PT ;  /* 0x0000001a152b7212 */ /* 0x140fe400078e9600 */
[C-C-:B------:R-:W-:Y:S02]  /*04b0*/  LOP3.LUT R50, R38.reuse, R27, R19.reuse, 0x96, !PT ;  /* 0x0000001b26327212 */ /* 0x140fe400078e9613 */
[----:B------:R-:W-:Y:S02]  /*04c0*/  LOP3.LUT R0, R21, UR20, R0, 0x96, !PT ;  /* 0x0000001415007c12 */ /* 0x000fe4000f8e9600 */
[----:B------:R-:W-:Y:S02]  /*04d0*/  LOP3.LUT R19, R38, UR21, R19, 0x96, !PT ;  /* 0x0000001526137c12 */ /* 0x000fe4000f8e9613 */
[----:B------:R-:W-:-:S02]  /*04e0*/  SHF.L.W.U32.HI R11, R4, 0x19, R23 ;  /* 0x00000019040b7819 */ /* 0x000fc40000010e17 */
[----:B------:R-:W-:Y:S02]  /*04f0*/  SHF.L.W.U32.HI R4, R23, 0x19, R4 ;  /* 0x0000001917047819 */ /* 0x000fe40000010e04 */
[----:B------:R-:W-:Y:S02]  /*0500*/  SHF.L.W.U32.HI R2, R45, 0x15, R40 ;  /* 0x000000152d027819 */ /* 0x000fe40000010e28 */
[----:B------:R-:W-:Y:S02]  /*0510*/  SHF.L.W.U32.HI R23, R40, 0x15, R45 ;  /* 0x0000001528177819 */ /* 0x000fe40000010e2d */
[----:B------:R-:W-:Y:S02]  /*0520*/  SHF.L.W.U32.HI R49, R38, 0x1, R21 ;  /* 0x0000000126317819 */ /* 0x000fe40000010e15 */
[----:B------:R-:W-:Y:S02]  /*0530*/  SHF.L.W.U32.HI R40, R21, 0x1, R38 ;  /* 0x0000000115287819 */ /* 0x000fe40000010e26 */
[----:B------:R-:W-:-:S02]  /*0540*/  SHF.L.W.U32.HI R47, R19, 0x1b, R0 ;  /* 0x0000001b132f7819 */ /* 0x000fc40000010e00 */
[----:B------:R-:W-:Y:S02]  /*0550*/  SHF.L.W.U32.HI R45, R0, 0x1b, R19 ;  /* 0x0000001b002d7819 */ /* 0x000fe40000010e13 */
[----:B------:R-:W-:Y:S02]  /*0560*/  LOP3.LUT R0, R22, UR14, R39, 0x96, !PT ;  /* 0x0000000e16007c12 */ /* 0x000fe4000f8e9627 */
[C-C-:B------:R-:W-:Y:S02]  /*0570*/  LOP3.LUT R21, R41.reuse, UR15, R18.reuse, 0x96, !PT ;  /* 0x0000000f29157c12 */ /* 0x140fe4000f8e9612 */
[----:B------:R-:W-:Y:S02]  /*0580*/  SHF.L.W.U32.HI R26, R46, 0x14, R25 ;  /* 0x000000142e1a7819 */ /* 0x000fe40000010e19 */
[----:B------:R-:W-:Y:S02]  /*0590*/  LOP3.LUT R38, R22, UR10, R39, 0x96, !PT ;  /* 0x0000000a16267c12 */ /* 0x000fe4000f8e9627 */
[----:B------:R-:W-:-:S02]  /*05a0*/  LOP3.LUT R19, R41, UR11, R18, 0x96, !PT ;  /* 0x0000000b29137c12 */ /* 0x000fc4000f8e9612 */
[----:B------:R-:W-:Y:S02]  /*05b0*/  SHF.L.W.U32.HI R34, R48, 0x8, R37 ;  /* 0x0000000830227819 */ /* 0x000fe40000010e25 */
[----:B------:R-:W-:Y:S02]  /*05c0*/  SHF.L.W.U32.HI R35, R37, 0x8, R48 ;  /* 0x0000000825237819 */ /* 0x000fe40000010e30 */
[----:B------:R-:W-:Y:S02]  /*05d0*/  SHF.L.W.U32.HI R25, R25, 0x14, R46 ;  /* 0x0000001419197819 */ /* 0x000fe40000010e2e */
[----:B------:R-:W-:Y:S02]  /*05e0*/  SHF.L.W.U32.HI R37, R50, 0xe, R43 ;  /* 0x0000000e32257819 */ /* 0x000fe40000010e2b */
[----:B------:R-:W-:Y:S02]  /*05f0*/  SHF.L.W.U32.HI R46, R43, 0xe, R50 ;  /* 0x0000000e2b2e7819 */ /* 0x000fe40000010e32 */
[----:B------:R-:W-:-:S02]  /*0600*/  SHF.L.W.U32.HI R27, R21, 0xa, R0 ;  /* 0x0000000a151b7819 */ /* 0x000fc40000010e00 */
[----:B------:R-:W-:Y:S02]  /*0610*/  SHF.L.W.U32.HI R43, R0, 0xa, R21 ;  /* 0x0000000a002b7819 */ /* 0x000fe40000010e15 */
[----:B------:R-:W-:Y:S02]  /*0620*/  SHF.L.W.U32.HI R21, R19, 0x1, R38 ;  /* 0x0000000113157819 */ /* 0x000fe40000010e26 */
[----:B------:R-:W-:Y:S02]  /*0630*/  SHF.L.W.U32.HI R38, R38, 0x1, R19 ;  /* 0x0000000126267819 */ /* 0x000fe40000010e13 */
[C-C-:B------:R-:W-:Y:S02]  /*0640*/  LOP3.LUT R19, R22.reuse, UR16, R39.reuse, 0x96, !PT ;  /* 0x0000001016137c12 */ /* 0x140fe4000f8e9627 */
[----:B------:R-:W-:Y:S02]  /*0650*/  LOP3.LUT R48, R41, UR17, R18, 0x96, !PT ;  /* 0x0000001129307c12 */ /* 0x000fe4000f8e9612 */
[----:B0-----:R-:W-:-:S02]  /*0660*/  LOP3.LUT R61, R22, R30, R39, 0x96, !PT ;  /* 0x0000001e163d7212 */ /* 0x001fc400078e9627 */
[----:B------:R-:W-:Y:S02]  /*0670*/  LOP3.LUT R50, R41, R31, R18, 0x96, !PT ;  /* 0x0000001f29327212 */ /* 0x000fe400078e9612 */
[----:B-1----:R-:W-:Y:S02]  /*0680*/  LOP3.LUT R30, R6, UR4, R30, 0x96, !PT ;  /* 0x00000004061e7c12 */ /* 0x002fe4000f8e961e */
[----:B------:R-:W-:Y:S02]  /*0690*/  SHF.L.W.U32.HI R0, R19, 0xc, R48 ;  /* 0x0000000c13007819 */ /* 0x000fe40000010e30 */
[----:B------:R-:W-:Y:S01]  /*06a0*/  LOP3.LUT R53, R7, UR5, R31, 0x96, !PT ;  /* 0x0000000507357c12 */ /* 0x000fe2000f8e961f */
[----:B------:R-:W0:Y:S01]  /*06b0*/  LDCU.128 UR4, c[0x3][0x190] ;  /* 0x00c03200ff0477ac */ /* 0x000e220008000c00 */
[----:B------:R-:W-:Y:S02]  /*06c0*/  SHF.L.W.U32.HI R19, R48, 0xc, R19 ;  /* 0x0000000c30137819 */ /* 0x000fe40000010e13 */
[----:B------:R-:W-:-:S02]  /*06d0*/  SHF.L.W.U32.HI R48, R50, 0x2, R61 ;  /* 0x0000000232307819 */ /* 0x000fc40000010e3d */
[----:B------:R-:W-:Y:S02]  /*06e0*/  SHF.L.W.U32.HI R61, R61, 0x2, R50 ;  /* 0x000000023d3d7819 */ /* 0x000fe40000010e32 */
[C-C-:B------:R-:W-:Y:S02]  /*06f0*/  LOP3.LUT R31, R30.reuse, R28, R49.reuse, 0x96, !PT ;  /* 0x0000001c1e1f7212 */ /* 0x140fe400078e9631 */
[C-C-:B------:R-:W-:Y:S02]  /*0700*/  LOP3.LUT R50, R53.reuse, R29, R40.reuse, 0x96, !PT ;  /* 0x0000001d35327212 */ /* 0x140fe400078e9628 */
[----:B------:R-:W-:Y:S02]  /*0710*/  LOP3.LUT R28, R30, R14, R49, 0x96, !PT ;  /* 0x0000000e1e1c7212 */ /* 0x000fe400078e9631 */
[C-C-:B------:R-:W-:Y:S02]  /*0720*/  LOP3.LUT R29, R53.reuse, R15, R40.reuse, 0x96, !PT ;  /* 0x0000000f351d7212 */ /* 0x140fe400078e9628 */
[----:B------:R-:W-:-:S02]  /*0730*/  LOP3.LUT R57, R53, R17, R40, 0x96, !PT ;  /* 0x0000001135397212 */ /* 0x000fc400078e9628 */
[C---:B------:R-:W-:Y:S02]  /*0740*/  SHF.L.W.U32.HI R14, R53.reuse, 0x1, R30 ;  /* 0x00000001350e7819 */ /* 0x040fe40000010e1e */
[C-C-:B------:R-:W-:Y:S02]  /*0750*/  LOP3.LUT R36, R53.reuse, R36, R40.reuse, 0x96, !PT ;  /* 0x0000002435247212 */ /* 0x140fe400078e9628 */
[----:B------:R-:W-:Y:S02]  /*0760*/  LOP3.LUT R59, R53, UR19, R40, 0x96, !PT ;  /* 0x00000013353b7c12 */ /* 0x000fe4000f8e9628 */
[----:B------:R-:W-:Y:S02]  /*0770*/  SHF.L.W.U32.HI R53, R30, 0x1, R53 ;  /* 0x000000011e357819 */ /* 0x000fe40000010e35 */
[----:B------:R-:W-:Y:S02]  /*0780*/  LOP3.LUT R60, R33, R12, R14, 0x96, !PT ;  /* 0x0000000c213c7212 */ /* 0x000fe400078e960e */
[----:B------:R-:W-:-:S02]  /*0790*/  LOP3.LUT R13, R24, R13, R53, 0x96, !PT ;  /* 0x0000000d180d7212 */ /* 0x000fc400078e9635 */
[C-C-:B------:R-:W-:Y:S02]  /*07a0*/  LOP3.LUT R54, R30.reuse, R16, R49.reuse, 0x96, !PT ;  /* 0x000000101e367212 */ /* 0x140fe400078e9631 */
[--C-:B------:R-:W-:Y:S02]  /*07b0*/  LOP3.LUT R15, R3, R30, R49.reuse, 0x96, !PT ;  /* 0x0000001e030f7212 */ /* 0x100fe400078e9631 */
[----:B------:R-:W-:Y:S01]  /*07c0*/  LOP3.LUT R40, R30, UR18, R49, 0x96, !PT ;  /* 0x000000121e287c12 */ /* 0x000fe2000f8e9631 */
[----:B------:R-:W1:Y:S01]  /*07d0*/  LDCU.128 UR16, c[0x3][0x120] ;  /* 0x00c02400ff1077ac */ /* 0x000e620008000c00 */
[C-C-:B------:R-:W-:Y:S02]  /*07e0*/  LOP3.LUT R55, R33.reuse, R8, R14.reuse, 0x96, !PT ;  /* 0x0000000821377212 */ /* 0x140fe400078e960e */
[----:B------:R-:W-:Y:S02]  /*07f0*/  LOP3.LUT R30, R24, R9, R53, 0x96, !PT ;  /* 0x00000009181e7212 */ /* 0x000fe400078e9635 */
[----:B------:R-:W-:-:S02]  /*0800*/  LOP3.LUT R49, R33, UR8, R14, 0x96, !PT ;  /* 0x0000000821317c12 */ /* 0x000fc4000f8e960e */
[C-C-:B------:R-:W-:Y:S02]  /*0810*/  LOP3.LUT R56, R33.reuse, UR22, R14.reuse, 0x96, !PT ;  /* 0x0000001621387c12 */ /* 0x140fe4000f8e960e */
[----:B------:R-:W-:Y:S02]  /*0820*/  LOP3.LUT R62, R33, UR12, R14, 0x96, !PT ;  /* 0x0000000c213e7c12 */ /* 0x000fe4000f8e960e */
[C-C-:B------:R-:W-:Y:S01]  /*0830*/  LOP3.LUT R17, R24.reuse, UR23, R53.reuse, 0x96, !PT ;  /* 0x0000001718117c12 */ /* 0x140fe2000f8e9635 */
[----:B------:R-:W2:Y:S01]  /*0840*/  LDCU.128 UR20, c[0x3][0x180] ;  /* 0x00c03000ff1477ac */ /* 0x000ea20008000c00 */
[----:B------:R-:W-:Y:S02]  /*0850*/  LOP3.LUT R14, R24, UR9, R53, 0x96, !PT ;  /* 0x00000009180e7c12 */ /* 0x000fe4000f8e9635 */
[----:B------:R-:W-:Y:S01]  /*0860*/  SHF.L.W.U32.HI R9, R28, 0x1e, R29 ;  /* 0x0000001e1c097819 */ /* 0x000fe20000010e1d */
[----:B------:R-:W3:Y:S01]  /*0870*/  LDCU.128 UR8, c[0x3][0xd0] ;  /* 0x00c01a00ff0877ac */ /* 0x000ee20008000c00 */
[----:B------:R-:W-:-:S02]  /*0880*/  SHF.L.W.U32.HI R12, R60, 0x9, R13 ;  /* 0x000000093c0c7819 */ /* 0x000fc40000010e0d */
[----:B------:R-:W-:Y:S01]  /*0890*/  LOP3.LUT R53, R24, UR13, R53, 0x96, !PT ;  /* 0x0000000d18357c12 */ /* 0x000fe2000f8e9635 */
[----:B------:R-:W4:Y:S01]  /*08a0*/  LDCU.128 UR12, c[0x3][0x130] ;  /* 0x00c02600ff0c77ac */ /* 0x000f220008000c00 */
[----:B------:R-:W-:Y:S02]  /*08b0*/  SHF.L.W.U32.HI R8, R29, 0x1e, R28 ;  /* 0x0000001e1d087819 */ /* 0x000fe40000010e1c */
[----:B------:R-:W-:Y:S02]  /*08c0*/  SHF.L.W.U32.HI R60, R13, 0x9, R60 ;  /* 0x000000090d3c7819 */ /* 0x000fe40000010e3c */
[----:B------:R-:W-:Y:S02]  /*08d0*/  SHF.L.W.U32.HI R16, R57, 0xf, R54 ;  /* 0x0000000f39107819 */ /* 0x000fe40000010e36 */
[----:B------:R-:W-:Y:S02]  /*08e0*/  SHF.L.W.U32.HI R28, R30, 0x12, R55 ;  /* 0x000000121e1c7819 */ /* 0x000fe40000010e37 */
[----:B------:R-:W-:-:S02]  /*08f0*/  SHF.L.W.U32.HI R58, R56, 0x4, R17 ;  /* 0x00000004383a7819 */ /* 0x000fc40000010e11 */
[----:B------:R-:W-:Y:S02]  /*0900*/  SHF.L.W.U32.HI R54, R54, 0xf, R57 ;  /* 0x0000000f36367819 */ /* 0x000fe40000010e39 */
[----:B------:R-:W-:Y:S02]  /*0910*/  SHF.L.W.U32.HI R55, R55, 0x12, R30 ;  /* 0x0000001237377819 */ /* 0x000fe40000010e1e */
[----:B------:R-:W-:Y:S02]  /*0920*/  LOP3.LUT R6, R22, R6, R39, 0x96, !PT ;  /* 0x0000000616067212 */ /* 0x000fe400078e9627 */
[----:B------:R-:W-:Y:S02]  /*0930*/  LOP3.LUT R7, R41, R7, R18, 0x96, !PT ;  /* 0x0000000729077212 */ /* 0x000fe400078e9612 */
[----:B------:R-:W-:Y:S02]  /*0940*/  SHF.L.W.U32.HI R56, R17, 0x4, R56 ;  /* 0x0000000411387819 */ /* 0x000fe40000010e38 */
[----:B------:R-:W-:-:S02]  /*0950*/  SHF.L.W.U32.HI R52, R59, 0x6, R40 ;  /* 0x000000063b347819 */ /* 0x000fc40000010e28 */
[----:B------:R-:W-:Y:S02]  /*0960*/  SHF.L.W.U32.HI R57, R40, 0x6, R59 ;  /* 0x0000000628397819 */ /* 0x000fe40000010e3b */
[----:B------:R-:W-:Y:S02]  /*0970*/  SHF.L.W.U32.HI R30, R31, 0x1d, R50 ;  /* 0x0000001d1f1e7819 */ /* 0x000fe40000010e32 */
[----:B------:R-:W-:Y:S02]  /*0980*/  SHF.L.W.U32.HI R33, R50, 0x1d, R31 ;  /* 0x0000001d32217819 */ /* 0x000fe40000010e1f */
[----:B------:R-:W-:Y:S02]  /*0990*/  LOP3.LUT R18, R44, R51, R12, 0xd2, !PT ;  /* 0x000000332c127212 */ /* 0x000fe400078ed20c */
[----:B------:R-:W-:Y:S02]  /*09a0*/  LOP3.LUT R29, R51, R12, R48, 0xd2, !PT ;  /* 0x0000000c331d7212 */ /* 0x000fe400078ed230 */
[----:B------:R-:W-:-:S02]  /*09b0*/  LOP3.LUT R39, R12, R48, R9, 0xd2, !PT ;  /* 0x000000300c277212 */ /* 0x000fc400078ed209 */
[----:B------:R-:W-:Y:S02]  /*09c0*/  SHF.L.W.U32.HI R40, R53, 0x3, R62 ;  /* 0x0000000335287819 */ /* 0x000fe40000010e3e */
[----:B------:R-:W-:Y:S02]  /*09d0*/  SHF.L.W.U32.HI R31, R62, 0x3, R53 ;  /* 0x000000033e1f7819 */ /* 0x000fe40000010e35 */
[----:B------:R-:W-:Y:S02]  /*09e0*/  LOP3.LUT R12, R48, R9, R44, 0xd2, !PT ;  /* 0x00000009300c7212 */ /* 0x000fe400078ed22c */
[----:B------:R-:W-:Y:S02]  /*09f0*/  SHF.L.W.U32.HI R41, R15, 0xb, R36 ;  /* 0x0000000b0f297819 */ /* 0x000fe40000010e24 */
[----:B------:R-:W-:Y:S02]  /*0a00*/  LOP3.LUT R22, R9, R44, R51, 0xd2, !PT ;  /* 0x0000002c09167212 */ /* 0x000fe400078ed233 */
[----:B------:R-:W-:-:S02]  /*0a10*/  LOP3.LUT R53, R8, R42, R63, 0xd2, !PT ;  /* 0x0000002a08357212 */ /* 0x000fc400078ed23f */
[----:B------:R-:W-:Y:S02]  /*0a20*/  LOP3.LUT R48, R60, R61, R8, 0xd2, !PT ;  /* 0x0000003d3c307212 */ /* 0x000fe400078ed208 */
[----:B------:R-:W-:Y:S02]  /*0a30*/  LOP3.LUT R13, R61, R8, R42, 0xd2, !PT ;  /* 0x000000083d0d7212 */ /* 0x000fe400078ed22a */
[----:B------:R-:W-:Y:S02]  /*0a40*/  SHF.L.W.U32.HI R36, R36, 0xb, R15 ;  /* 0x0000000b24247819 */ /* 0x000fe40000010e0f */
[----:B------:R-:W-:Y:S02]  /*0a50*/  LOP3.LUT R51, R42, R63, R60, 0xd2, !PT ;  /* 0x0000003f2a337212 */ /* 0x000fe400078ed23c */
[----:B------:R-:W-:Y:S02]  /*0a60*/  LOP3.LUT R8, R16, R20, R47, 0xd2, !PT ;  /* 0x0000001410087212 */ /* 0x000fe400078ed22f */
[----:B------:R-:W-:-:S02]  /*0a70*/  LOP3.LUT R17, R58, R27, R16, 0xd2, !PT ;  /* 0x0000001b3a117212 */ /* 0x000fc400078ed210 */
[----:B------:R-:W-:Y:S01]  /*0a80*/  SHF.L.W.U32.HI R59, R6, 0xd, R7 ;  /* 0x0000000d063b7819 */ /* 0x000fe20000010e07 */
[----:B------:R-:W-:Y:S01]  /*0a90*/  IMAD.SHL.U32 R64, R8, 0x4, RZ ;  /* 0x0000000408407824 */ /* 0x000fe200078e00ff */
[----:B------:R-:W-:Y:S02]  /*0aa0*/  SHF.L.W.U32.HI R24, R7, 0xd, R6 ;  /* 0x0000000d07187819 */ /* 0x000fe40000010e06 */
[----:B------:R-:W-:Y:S02]  /*0ab0*/  LOP3.LUT R15, R47, R58, R27, 0xd2, !PT ;  /* 0x0000003a2f0f7212 */ /* 0x000fe400078ed21b */
[----:B------:R-:W-:Y:S02]  /*0ac0*/  LOP3.LUT R16, R27, R16, R20, 0xd2, !PT ;  /* 0x000000101b107212 */ /* 0x000fe400078ed214 */
[----:B------:R-:W-:Y:S02]  /*0ad0*/  LOP3.LUT R44, R45, R56, R43, 0xd2, !PT ;  /* 0x000000382d2c7212 */ /* 0x000fe400078ed22b */
[----:B------:R-:W-:-:S02]  /*0ae0*/  LOP3.LUT R42, R56, R43, R54, 0xd2, !PT ;  /* 0x0000002b382a7212 */ /* 0x000fc400078ed236 */
[----:B------:R-:W-:Y:S02]  /*0af0*/  LOP3.LUT R27, R54, R10, R45, 0xd2, !PT ;  /* 0x0000000a361b7212 */ /* 0x000fe400078ed22d */
[----:B------:R-:W-:Y:S02]  /*0b00*/  LOP3.LUT R7, R10, R45, R56, 0xd2, !PT ;  /* 0x0000002d0a077212 */ /* 0x000fe400078ed238 */
        /* <DEDUP_REMOVED lines=31> */
[--C-:B------:R-:W-:Y:S02]  /*0d00*/  SHF.R.U32.HI R0, RZ, 0x2, R53.reuse ;  /* 0x00000002ff007819 */ /* 0x100fe40000011635 */
[----:B0-----:R-:W-:Y:S02]  /*0d10*/  LOP3.LUT R23, R53, UR6, RZ, 0xc0, !PT ;  /* 0x0000000635177c12 */ /* 0x001fe4000f8ec0ff */
[----:B------:R-:W-:-:S02]  /*0d20*/  SHF.L.W.U32.HI R2, R22, 0x1e, R53 ;  /* 0x0000001e16027819 */ /* 0x000fc40000010e35 */
[----:B------:R-:W-:Y:S02]  /*0d30*/  LOP3.LUT R59, R22, UR7, RZ, 0xc0, !PT ;  /* 0x00000007163b7c12 */ /* 0x000fe4000f8ec0ff */
[----:B------:R-:W-:Y:S02]  /*0d40*/  SHF.R.U32.HI R24, RZ, 0x2, R51 ;  /* 0x00000002ff187819 */ /* 0x000fe40000011633 */
[----:B------:R-:W-:Y:S02]  /*0d50*/  LOP3.LUT R61, R51, UR6, RZ, 0xc0, !PT ;  /* 0x00000006333d7c12 */ /* 0x000fe4000f8ec0ff */
[----:B------:R-:W-:Y:S02]  /*0d60*/  LOP3.LUT R36, R14, R19, R36, 0xd2, !PT ;  /* 0x000000130e247212 */ /* 0x000fe400078ed224 */
[----:B------:R-:W-:Y:S02]  /*0d70*/  LOP3.LUT R46, R46, R14, R19, 0xd2, !PT ;  /* 0x0000000e2e2e7212 */ /* 0x000fe400078ed213 */
[----:B------:R-:W-:-:S02]  /*0d80*/  LOP3.LUT R14, R23, UR4, R0, 0xf8, !PT ;  /* 0x00000004170e7c12 */ /* 0x000fc4000f8ef800 */
[----:B------:R-:W-:Y:S02]  /*0d90*/  LOP3.LUT R60, R59, UR5, R2, 0xf8, !PT ;  /* 0x000000053b3c7c12 */ /* 0x000fe4000f8ef802 */
[----:B------:R-:W-:Y:S02]  /*0da0*/  LOP3.LUT R0, R61, UR4, R24, 0xf8, !PT ;  /* 0x000000043d007c12 */ /* 0x000fe4000f8ef818 */
[C---:B------:R-:W-:Y:S02]  /*0db0*/  SHF.L.W.U32.HI R2, R18.reuse, 0x1e, R51 ;  /* 0x0000001e12027819 */ /* 0x040fe40000010e33 */
[----:B------:R-:W-:Y:S02]  /*0dc0*/  LOP3.LUT R19, R18, UR7, RZ, 0xc0, !PT ;  /* 0x0000000712137c12 */ /* 0x000fe4000f8ec0ff */
[----:B------:R-:W-:Y:S02]  /*0dd0*/  SHF.R.U32.HI R23, RZ, 0x2, R27 ;  /* 0x00000002ff177819 */ /* 0x000fe4000001161b */
[----:B------:R-:W-:-:S02]  /*0de0*/  LOP3.LUT R24, R27, UR6, RZ, 0xc0, !PT ;  /* 0x000000061b187c12 */ /* 0x000fc4000f8ec0ff */
[----:B------:R-:W-:Y:S02]  /*0df0*/  LOP3.LUT R2, R19, UR5, R2, 0xf8, !PT ;  /* 0x0000000513027c12 */ /* 0x000fe4000f8ef802 */
[----:B------:R-:W-:Y:S02]  /*0e00*/  LOP3.LUT R23, R24, UR4, R23, 0xf8, !PT ;  /* 0x0000000418177c12 */ /* 0x000fe4000f8ef817 */
[--C-:B------:R-:W-:Y:S02]  /*0e10*/  SHF.R.U32.HI R62, RZ, 0x2, R7.reuse ;  /* 0x00000002ff3e7819 */ /* 0x100fe40000011607 */
[----:B------:R-:W-:Y:S02]  /*0e20*/  LOP3.LUT R19, R7, UR6, RZ, 0xc0, !PT ;  /* 0x0000000607137c12 */ /* 0x000fe4000f8ec0ff */
[C---:B------:R-:W-:Y:S02]  /*0e30*/  SHF.L.W.U32.HI R61, R6.reuse, 0x1e, R7 ;  /* 0x0000001e063d7819 */ /* 0x040fe40000010e07 */
[----:B------:R-:W-:-:S02]  /*0e40*/  LOP3.LUT R24, R6, UR7, RZ, 0xc0, !PT ;  /* 0x0000000706187c12 */ /* 0x000fc4000f8ec0ff */
[----:B------:R-:W-:Y:S02]  /*0e50*/  SHF.L.W.U32.HI R53, R22, 0x2, R53 ;  /* 0x0000000216357819 */ /* 0x000fe40000010e35 */
[C---:B------:R-:W-:Y:S02]  /*0e60*/  SHF.L.W.U32.HI R63, R8.reuse, 0x1e, R27 ;  /* 0x0000001e083f7819 */ /* 0x040fe40000010e1b */
[----:B------:R-:W-:Y:S02]  /*0e70*/  LOP3.LUT R30, R8, UR7, RZ, 0xc0, !PT ;  /* 0x00000007081e7c12 */ /* 0x000fe4000f8ec0ff */
[----:B------:R-:W-:Y:S01]  /*0e80*/  LOP3.LUT R62, R19, UR4, R62, 0xf8, !PT ;  /* 0x00000004133e7c12 */ /* 0x000fe2000f8ef83e */
[----:B------:R-:W-:Y:S01]  /*0e90*/  IMAD.SHL.U32 R19, R22, 0x4, RZ ;  /* 0x0000000416137824 */ /* 0x000fe200078e00ff */
[----:B------:R-:W-:Y:S02]  /*0ea0*/  LOP3.LUT R61, R24, UR5, R61, 0xf8, !PT ;  /* 0x00000005183d7c12 */ /* 0x000fe4000f8ef83d */
[----:B------:R-:W-:-:S02]  /*0eb0*/  SHF.R.U32.HI R59, RZ, 0x2, R28 ;  /* 0x00000002ff3b7819 */ /* 0x000fc4000001161c */
[----:B------:R-:W-:Y:S02]  /*0ec0*/  LOP3.LUT R24, R28, UR6, RZ, 0xc0, !PT ;  /* 0x000000061c187c12 */ /* 0x000fe4000f8ec0ff */
[----:B--2---:R-:W-:Y:S02]  /*0ed0*/  LOP3.LUT R14, R14, UR22, R53, 0xf8, !PT ;  /* 0x000000160e0e7c12 */ /* 0x004fe4000f8ef835 */
[----:B------:R-:W-:Y:S02]  /*0ee0*/  LOP3.LUT R63, R30, UR5, R63, 0xf8, !PT ;  /* 0x000000051e3f7c12 */ /* 0x000fe4000f8ef83f */
[----:B------:R-:W-:Y:S02]  /*0ef0*/  SHF.L.W.U32.HI R53, R18, 0x2, R51 ;  /* 0x0000000212357819 */ /* 0x000fe40000010e33 */
[----:B------:R-:W-:Y:S02]  /*0f00*/  LOP3.LUT R59, R24, UR4, R59, 0xf8, !PT ;  /* 0x00000004183b7c12 */ /* 0x000fe4000f8ef83b */
[----:B------:R-:W-:-:S02]  /*0f10*/  SHF.R.U32.HI R30, RZ, 0x2, R47 ;  /* 0x00000002ff1e7819 */ /* 0x000fc4000001162f */
[----:B------:R-:W-:Y:S02]  /*0f20*/  LOP3.LUT R51, R47, UR6, RZ, 0xc0, !PT ;  /* 0x000000062f337c12 */ /* 0x000fe4000f8ec0ff */
[----:B------:R-:W-:Y:S02]  /*0f30*/  LOP3.LUT R24, R60, UR23, R19, 0xf8, !PT ;  /* 0x000000173c187c12 */ /* 0x000fe4000f8ef813 */
[C---:B------:R-:W-:Y:S02]  /*0f40*/  SHF.L.W.U32.HI R60, R9.reuse, 0x1e, R28 ;  /* 0x0000001e093c7819 */ /* 0x040fe40000010e1c */
[----:B------:R-:W-:Y:S02]  /*0f50*/  LOP3.LUT R19, R9, UR7, RZ, 0xc0, !PT ;  /* 0x0000000709137c12 */ /* 0x000fe4000f8ec0ff */
[----:B------:R-:W-:Y:S01]  /*0f60*/  LOP3.LUT R30, R51, UR4, R30, 0xf8, !PT ;  /* 0x00000004331e7c12 */ /* 0x000fe2000f8ef81e */
[----:B------:R-:W-:Y:S01]  /*0f70*/  IMAD.SHL.U32 R51, R18, 0x4, RZ ;  /* 0x0000000412337824 */ /* 0x000fe200078e00ff */
[----:B------:R-:W-:-:S02]  /*0f80*/  LOP3.LUT R60, R19, UR5, R60, 0xf8, !PT ;  /* 0x00000005133c7c12 */ /* 0x000fc4000f8ef83c */
[----:B------:R-:W-:Y:S02]  /*0f90*/  LOP3.LUT R0, R0, UR22, R53, 0xf8, !PT ;  /* 0x0000001600007c12 */ /* 0x000fe4000f8ef835 */
[----:B------:R-:W-:Y:S02]  /*0fa0*/  SHF.L.W.U32.HI R18, R8, 0x2, R27 ;  /* 0x0000000208127819 */ /* 0x000fe40000010e1b */
[C---:B------:R-:W-:Y:S02]  /*0fb0*/  SHF.L.W.U32.HI R19, R10.reuse, 0x1e, R47 ;  /* 0x0000001e0a137819 */ /* 0x040fe40000010e2f */
[----:B------:R-:W-:Y:S02]  /*0fc0*/  LOP3.LUT R22, R10, UR7, RZ, 0xc0, !PT ;  /* 0x000000070a167c12 */ /* 0x000fe4000f8ec0ff */
[----:B------:R-:W-:Y:S02]  /*0fd0*/  SHF.R.U32.HI R53, RZ, 0x2, R57 ;  /* 0x00000002ff357819 */ /* 0x000fe40000011639 */
[----:B------:R-:W-:-:S02]  /*0fe0*/  LOP3.LUT R8, R57, UR6, RZ, 0xc0, !PT ;  /* 0x0000000639087c12 */ /* 0x000fc4000f8ec0ff */
[----:B------:R-:W-:Y:S02]  /*0ff0*/  LOP3.LUT R19, R22, UR5, R19, 0xf8, !PT ;  /* 0x0000000516137c12 */ /* 0x000fe4000f8ef813 */
[----:B------:R-:W-:Y:S02]  /*1000*/  LOP3.LUT R2, R2, UR23, R51, 0xf8, !PT ;  /* 0x0000001702027c12 */ /* 0x000fe4000f8ef833 */
[----:B------:R-:W-:Y:S02]  /*1010*/  LOP3.LUT R53, R8, UR4, R53, 0xf8, !PT ;  /* 0x0000000408357c12 */ /* 0x000fe4000f8ef835 */
[----:B------:R-:W-:Y:S02]  /*1020*/  LOP3.LUT R22, R23, UR22, R18, 0xf8, !PT ;  /* 0x0000001617167c12 */ /* 0x000fe4000f8ef812 */
[----:B------:R-:W-:Y:S02]  /*1030*/  SHF.R.U32.HI R51, RZ, 0x2, R54 ;  /* 0x00000002ff337819 */ /* 0x000fe40000011636 */
[----:B------:R-:W-:-:S02]  /*1040*/  LOP3.LUT R8, R54, UR6, RZ, 0xc0, !PT ;  /* 0x0000000636087c12 */ /* 0x000fc4000f8ec0ff */
[C---:B------:R-:W-:Y:S02]  /*1050*/  SHF.L.W.U32.HI R23, R52.reuse, 0x1e, R57 ;  /* 0x0000001e34177819 */ /* 0x040fe40000010e39 */
[----:B------:R-:W-:Y:S02]  /*1060*/  LOP3.LUT R18, R52, UR7, RZ, 0xc0, !PT ;  /* 0x0000000734127c12 */ /* 0x000fe4000f8ec0ff */
[----:B------:R-:W-:Y:S02]  /*1070*/  LOP3.LUT R51, R8, UR4, R51, 0xf8, !PT ;  /* 0x0000000408337c12 */ /* 0x000fe4000f8ef833 */
[----:B------:R-:W-:Y:S01]  /*1080*/  LOP3.LUT R23, R18, UR5, R23, 0xf8, !PT ;  /* 0x0000000512177c12 */ /* 0x000fe2000f8ef817 */
[C---:B------:R-:W-:Y:S01]  /*1090*/  IMAD.SHL.U32 R18, R6.reuse, 0x4, RZ ;  /* 0x0000000406127824 */ /* 0x040fe200078e00ff */
[----:B------:R-:W-:Y:S02]  /*10a0*/  SHF.L.W.U32.HI R7, R6, 0x2, R7 ;  /* 0x0000000206077819 */ /* 0x000fe40000010e07 */
[C---:B------:R-:W-:Y:S01]  /*10b0*/  SHF.L.W.U32.HI R8, R9.reuse, 0x2, R28 ;  /* 0x0000000209087819 */ /* 0x040fe20000010e1c */
[----:B------:R-:W-:Y:S01]  /*10c0*/  IMAD.SHL.U32 R9, R9, 0x4, RZ ;  /* 0x0000000409097824 */ /* 0x000fe200078e00ff */
[----:B------:R-:W-:-:S02]  /*10d0*/  LOP3.LUT R6, R62, UR22, R7, 0xf8, !PT ;  /* 0x000000163e067c12 */ /* 0x000fc4000f8ef807 */
[----:B------:R-:W-:Y:S02]  /*10e0*/  LOP3.LUT R8, R59, UR22, R8, 0xf8, !PT ;  /* 0x000000163b087c12 */ /* 0x000fe4000f8ef808 */
[C---:B------:R-:W-:Y:S02]  /*10f0*/  SHF.L.W.U32.HI R59, R56.reuse, 0x1e, R49 ;  /* 0x0000001e383b7819 */ /* 0x040fe40000010e31 */
[----:B------:R-:W-:Y:S02]  /*1100*/  LOP3.LUT R62, R56, UR7, RZ, 0xc0, !PT ;  /* 0x00000007383e7c12 */ /* 0x000fe4000f8ec0ff */
[----:B------:R-:W-:Y:S02]  /*1110*/  SHF.L.W.U32.HI R47, R10, 0x2, R47 ;  /* 0x000000020a2f7819 */ /* 0x000fe40000010e2f */
[----:B------:R-:W-:Y:S02]  /*1120*/  LOP3.LUT R7, R61, UR23, R18, 0xf8, !PT ;  /* 0x000000173d077c12 */ /* 0x000fe4000f8ef812 */
[----:B------:R-:W-:-:S02]  /*1130*/  SHF.R.U32.HI R28, RZ, 0x2, R49 ;  /* 0x00000002ff1c7819 */ /* 0x000fc40000011631 */
[----:B------:R-:W-:Y:S02]  /*1140*/  LOP3.LUT R61, R49, UR6, RZ, 0xc0, !PT ;  /* 0x00000006313d7c12 */ /* 0x000fe4000f8ec0ff */
[----:B------:R-:W-:Y:S01]  /*1150*/  LOP3.LUT R59, R62, UR5, R59, 0xf8, !PT ;  /* 0x000000053e3b7c12 */ /* 0x000fe2000f8ef83b */
[----:B------:R-:W-:Y:S01]  /*1160*/  IMAD.SHL.U32 R62, R10, 0x4, RZ ;  /* 0x000000040a3e7824 */ /* 0x000fe200078e00ff */
[----:B------:R-:W-:Y:S02]  /*1170*/  LOP3.LUT R9, R60, UR23, R9, 0xf8, !PT ;  /* 0x000000173c097c12 */ /* 0x000fe4000f8ef809 */
[----:B------:R-:W-:Y:S02]  /*1180*/  LOP3.LUT R30, R30, UR22, R47, 0xf8, !PT ;  /* 0x000000161e1e7c12 */ /* 0x000fe4000f8ef82f */
[----:B------:R-:W-:Y:S02]  /*1190*/  SHF.R.U32.HI R60, RZ, 0x2, R58 ;  /* 0x00000002ff3c7819 */ /* 0x000fe4000001163a */
[----:B------:R-:W-:-:S02]  /*11a0*/  LOP3.LUT R47, R58, UR6, RZ, 0xc0, !PT ;  /* 0x000000063a2f7c12 */ /* 0x000fc4000f8ec0ff */
[----:B------:R-:W-:Y:S02]  /*11b0*/  LOP3.LUT R28, R61, UR4, R28, 0xf8, !PT ;  /* 0x000000043d1c7c12 */ /* 0x000fe4000f8ef81c */
[C---:B------:R-:W-:Y:S02]  /*11c0*/  SHF.L.W.U32.HI R61, R55.reuse, 0x1e, R58 ;  /* 0x0000001e373d7819 */ /* 0x040fe40000010e3a */
[----:B------:R-:W-:Y:S02]  /*11d0*/  LOP3.LUT R10, R55, UR7, RZ, 0xc0, !PT ;  /* 0x00000007370a7c12 */ /* 0x000fe4000f8ec0ff */
[----:B------:R-:W-:Y:S02]  /*11e0*/  LOP3.LUT R60, R47, UR4, R60, 0xf8, !PT ;  /* 0x000000042f3c7c12 */ /* 0x000fe4000f8ef83c */
[----:B------:R-:W-:Y:S02]  /*11f0*/  LOP3.LUT R47, R19, UR23, R62, 0xf8, !PT ;  /* 0x00000017132f7c12 */ /* 0x000fe4000f8ef83e */
[----:B------:R-:W-:-:S02]  /*1200*/  LOP3.LUT R61, R10, UR5, R61, 0xf8, !PT ;  /* 0x000000050a3d7c12 */ /* 0x000fc4000f8ef83d */
[----:B------:R-:W-:Y:S02]  /*1210*/  SHF.R.U32.HI R19, RZ, 0x2, R50 ;  /* 0x00000002ff137819 */ /* 0x000fe40000011632 */
[----:B------:R-:W-:Y:S02]  /*1220*/  LOP3.LUT R62, R50, UR6, RZ, 0xc0, !PT ;  /* 0x00000006323e7c12 */ /* 0x000fe4000f8ec0ff */
[C---:B------:R-:W-:Y:S01]  /*1230*/  SHF.L.W.U32.HI R10, R52.reuse, 0x2, R57 ;  /* 0x00000002340a7819 */ /* 0x040fe20000010e39 */
[----:B------:R-:W-:Y:S01]  /*1240*/  IMAD.SHL.U32 R52, R52, 0x4, RZ ;  /* 0x0000000434347824 */ /* 0x000fe200078e00ff */
[----:B------:R-:W-:Y:S02]  /*1250*/  LOP3.LUT R27, R63, UR23, R64, 0xf8, !PT ;  /* 0x000000173f1b7c12 */ /* 0x000fe4000f8ef840 */
[C---:B------:R-:W-:Y:S02]  /*1260*/  SHF.L.W.U32.HI R18, R11.reuse, 0x1e, R54 ;  /* 0x0000001e0b127819 */ /* 0x040fe40000010e36 */
[----:B------:R-:W-:-:S02]  /*1270*/  LOP3.LUT R63, R11, UR7, RZ, 0xc0, !PT ;  /* 0x000000070b3f7c12 */ /* 0x000fc4000f8ec0ff */
[----:B------:R-:W-:Y:S02]  /*1280*/  LOP3.LUT R57, R62, UR4, R19, 0xf8, !PT ;  /* 0x000000043e397c12 */ /* 0x000fe4000f8ef813 */
[----:B------:R-:W-:Y:S02]  /*1290*/  LOP3.LUT R19, R53, UR22, R10, 0xf8, !PT ;  /* 0x0000001635137c12 */ /* 0x000fe4000f8ef80a */
[C---:B------:R-:W-:Y:S01]  /*12a0*/  SHF.L.W.U32.HI R10, R11.reuse, 0x2, R54 ;  /* 0x000000020b0a7819 */ /* 0x040fe20000010e36 */
[----:B------:R-:W-:Y:S01]  /*12b0*/  IMAD.SHL.U32 R11, R11, 0x4, RZ ;  /* 0x000000040b0b7824 */ /* 0x000fe200078e00ff */
[----:B------:R-:W-:Y:S02]  /*12c0*/  LOP3.LUT R18, R63, UR5, R18, 0xf8, !PT ;  /* 0x000000053f127c12 */ /* 0x000fe4000f8ef812 */
[----:B------:R-:W-:Y:S02]  /*12d0*/  LOP3.LUT R23, R23, UR23, R52, 0xf8, !PT ;  /* 0x0000001717177c12 */ /* 0x000fe4000f8ef834 */
[----:B------:R-:W-:-:S02]  /*12e0*/  SHF.L.W.U32.HI R54, R29, 0x1e, R50 ;  /* 0x0000001e1d367819 */ /* 0x000fc40000010e32 */
[----:B------:R-:W-:Y:S02]  /*12f0*/  LOP3.LUT R53, R29, UR7, RZ, 0xc0, !PT ;  /* 0x000000071d357c12 */ /* 0x000fe4000f8ec0ff */
[----:B------:R-:W-:Y:S02]  /*1300*/  SHF.R.U32.HI R52, RZ, 0x2, R48 ;  /* 0x00000002ff347819 */ /* 0x000fe40000011630 */
[----:B------:R-:W-:Y:S02]  /*1310*/  LOP3.LUT R63, R48, UR6, RZ, 0xc0, !PT ;  /* 0x00000006303f7c12 */ /* 0x000fe4000f8ec0ff */
[----:B------:R-:W-:Y:S02]  /*1320*/  LOP3.LUT R54, R53, UR5, R54, 0xf8, !PT ;  /* 0x0000000535367c12 */ /* 0x000fe4000f8ef836 */
[----:B------:R-:W-:Y:S02]  /*1330*/  LOP3.LUT R53, R63, UR4, R52, 0xf8, !PT ;  /* 0x000000043f357c12 */ /* 0x000fe4000f8ef834 */
[----:B------:R-:W-:-:S02]  /*1340*/  LOP3.LUT R10, R51, UR22, R10, 0xf8, !PT ;  /* 0x00000016330a7c12 */ /* 0x000fc4000f8ef80a */
[C---:B------:R-:W-:Y:S02]  /*1350*/  SHF.L.W.U32.HI R51, R39.reuse, 0x1e, R48 ;  /* 0x0000001e27337819 */ /* 0x040fe40000010e30 */
[----:B------:R-:W-:Y:S02]  /*1360*/  LOP3.LUT R52, R39, UR7, RZ, 0xc0, !PT ;  /* 0x0000000727347c12 */ /* 0x000fe4000f8ec0ff */
[----:B------:R-:W-:Y:S02]  /*1370*/  SHF.L.W.U32.HI R49, R56, 0x2, R49 ;  /* 0x0000000238317819 */ /* 0x000fe40000010e31 */
[----:B------:R-:W-:Y:S01]  /*1380*/  LOP3.LUT R51, R52, UR5, R51, 0xf8, !PT ;  /* 0x0000000534337c12 */ /* 0x000fe2000f8ef833 */
[----:B------:R-:W-:Y:S01]  /*1390*/  IMAD.SHL.U32 R52, R56, 0x4, RZ ;  /* 0x0000000438347824 */ /* 0x000fe200078e00ff */
[----:B------:R-:W-:Y:S02]  /*13a0*/  LOP3.LUT R11, R18, UR23, R11, 0xf8, !PT ;  /* 0x00000017120b7c12 */ /* 0x000fe4000f8ef80b */
[----:B------:R-:W-:-:S02]  /*13b0*/  SHF.R.U32.HI R63, RZ, 0x2, R13 ;  /* 0x00000002ff3f7819 */ /* 0x000fc4000001160d */
[----:B------:R-:W-:Y:S02]  /*13c0*/  LOP3.LUT R18, R13, UR6, RZ, 0xc0, !PT ;  /* 0x000000060d127c12 */ /* 0x000fe4000f8ec0ff */
[C---:B------:R-:W-:Y:S02]  /*13d0*/  SHF.L.W.U32.HI R56, R12.reuse, 0x1e, R13 ;  /* 0x0000001e0c387819 */ /* 0x040fe40000010e0d */
[----:B------:R-:W-:Y:S02]  /*13e0*/  LOP3.LUT R65, R12, UR7, RZ, 0xc0, !PT ;  /* 0x000000070c417c12 */ /* 0x000fe4000f8ec0ff */
[----:B------:R-:W-:Y:S02]  /*13f0*/  LOP3.LUT R63, R18, UR4, R63, 0xf8, !PT ;  /* 0x00000004123f7c12 */ /* 0x000fe4000f8ef83f */
[----:B------:R-:W-:Y:S02]  /*1400*/  LOP3.LUT R56, R65, UR5, R56, 0xf8, !PT ;  /* 0x0000000541387c12 */ /* 0x000fe4000f8ef838 */
[----:B------:R-:W-:Y:S01]  /*1410*/  LOP3.LUT R49, R28, UR22, R49, 0xf8, !PT ;  /* 0x000000161c317c12 */ /* 0x000fe2000f8ef831 */
[----:B------:R-:W-:Y:S01]  /*1420*/  IMAD.SHL.U32 R28, R55, 0x4, RZ ;  /* 0x00000004371c7824 */ /* 0x000fe200078e00ff */
[----:B------:R-:W-:-:S02]  /*1430*/  LOP3.LUT R52, R59, UR23, R52, 0xf8, !PT ;  /* 0x000000173b347c12 */ /* 0x000fc4000f8ef834 */
[----:B------:R-:W-:Y:S02]  /*1440*/  SHF.R.U32.HI R18, RZ, 0x2, R44 ;  /* 0x00000002ff127819 */ /* 0x000fe4000001162c */
[----:B------:R-:W-:Y:S02]  /*1450*/  LOP3.LUT R65, R44, UR6, RZ, 0xc0, !PT ;  /* 0x000000062c417c12 */ /* 0x000fe4000f8ec0ff */
[----:B------:R-:W-:Y:S02]  /*1460*/  SHF.L.W.U32.HI R59, R55, 0x2, R58 ;  /* 0x00000002373b7819 */ /* 0x000fe40000010e3a */
[----:B------:R-:W-:Y:S02]  /*1470*/  LOP3.LUT R55, R65, UR4, R18, 0xf8, !PT ;  /* 0x0000000441377c12 */ /* 0x000fe4000f8ef812 */
[----:B------:R-:W-:Y:S02]  /*1480*/  LOP3.LUT R18, R60, UR22, R59, 0xf8, !PT ;  /* 0x000000163c127c12 */ /* 0x000fe4000f8ef83b */
[----:B------:R-:W-:-:S02]  /*1490*/  LOP3.LUT R28, R61, UR23, R28, 0xf8, !PT ;  /* 0x000000173d1c7c12 */ /* 0x000fc4000f8ef81c */
[C---:B------:R-:W-:Y:S01]  /*14a0*/  SHF.L.W.U32.HI R60, R29.reuse, 0x2, R50 ;  /* 0x000000021d3c7819 */ /* 0x040fe20000010e32 */
[----:B------:R-:W-:Y:S01]  /*14b0*/  IMAD.SHL.U32 R29, R29, 0x4, RZ ;  /* 0x000000041d1d7824 */ /* 0x000fe200078e00ff */
[C---:B------:R-:W-:Y:S02]  /*14c0*/  SHF.L.W.U32.HI R61, R15.reuse, 0x1e, R44 ;  /* 0x0000001e0f3d7819 */ /* 0x040fe40000010e2c */
[----:B------:R-:W-:Y:S02]  /*14d0*/  LOP3.LUT R50, R15, UR7, RZ, 0xc0, !PT ;  /* 0x000000070f327c12 */ /* 0x000fe4000f8ec0ff */
[C---:B------:R-:W-:Y:S02]  /*14e0*/  SHF.L.W.U32.HI R65, R17.reuse, 0x1e, R42 ;  /* 0x0000001e11417819 */ /* 0x040fe40000010e2a */
[----:B------:R-:W-:Y:S02]  /*14f0*/  LOP3.LUT R61, R50, UR5, R61, 0xf8, !PT ;  /* 0x00000005323d7c12 */ /* 0x000fe4000f8ef83d */
[----:B------:R-:W-:-:S02]  /*1500*/  LOP3.LUT R50, R17, UR7, RZ, 0xc0, !PT ;  /* 0x0000000711327c12 */ /* 0x000fc4000f8ec0ff */
[----:B------:R-:W-:Y:S02]  /*1510*/  SHF.L.W.U32.HI R48, R39, 0x2, R48 ;  /* 0x0000000227307819 */ /* 0x000fe40000010e30 */
[----:B------:R-:W-:Y:S02]  /*1520*/  SHF.R.U32.HI R58, RZ, 0x2, R42 ;  /* 0x00000002ff3a7819 */ /* 0x000fe4000001162a */
        /* <DEDUP_REMOVED lines=8> */
[----:B------:R-:W-:Y:S02]  /*15b0*/  SHF.R.U32.HI R59, RZ, 0x2, R45 ;  /* 0x00000002ff3b7819 */ /* 0x000fe4000001162d */
[----:B------:R-:W-:Y:S02]  /*15c0*/  LOP3.LUT R54, R45, UR6, RZ, 0xc0, !PT ;  /* 0x000000062d367c12 */ /* 0x000fe4000f8ec0ff */
[C---:B------:R-:W-:Y:S02]  /*15d0*/  SHF.L.W.U32.HI R62, R16.reuse, 0x1e, R43 ;  /* 0x0000001e103e7819 */ /* 0x040fe40000010e2b */
[----:B------:R-:W-:-:S02]  /*15e0*/  LOP3.LUT R53, R16, UR7, RZ, 0xc0, !PT ;  /* 0x0000000710357c12 */ /* 0x000fc4000f8ec0ff */
[----:B------:R-:W-:Y:S01]  /*15f0*/  LOP3.LUT R64, R39, UR4, R64, 0xf8, !PT ;  /* 0x0000000427407c12 */ /* 0x000fe2000f8ef840 */
[----:B------:R-:W-:Y:S01]  /*1600*/  IMAD.SHL.U32 R39, R12, 0x4, RZ ;  /* 0x000000040c277824 */ /* 0x000fe200078e00ff */
[----:B------:R-:W-:Y:S02]  /*1610*/  LOP3.LUT R57, R57, UR22, R60, 0xf8, !PT ;  /* 0x0000001639397c12 */ /* 0x000fe4000f8ef83c */
[----:B------:R-:W-:Y:S02]  /*1620*/  LOP3.LUT R59, R54, UR4, R59, 0xf8, !PT ;  /* 0x00000004363b7c12 */ /* 0x000fe4000f8ef83b */
[----:B------:R-:W-:Y:S02]  /*1630*/  LOP3.LUT R62, R53, UR5, R62, 0xf8, !PT ;  /* 0x00000005353e7c12 */ /* 0x000fe4000f8ef83e */
[----:B------:R-:W-:Y:S02]  /*1640*/  SHF.L.W.U32.HI R60, R12, 0x2, R13 ;  /* 0x000000020c3c7819 */ /* 0x000fe40000010e0d */
[----:B------:R-:W-:-:S02]  /*1650*/  SHF.L.W.U32.HI R54, R15, 0x2, R44 ;  /* 0x000000020f367819 */ /* 0x000fc40000010e2c */
[----:B------:R-:W-:Y:S02]  /*1660*/  SHF.R.U32.HI R53, RZ, 0x2, R35 ;  /* 0x00000002ff357819 */ /* 0x000fe40000011623 */
[----:B------:R-:W-:Y:S02]  /*1670*/  LOP3.LUT R44, R35, UR6, RZ, 0xc0, !PT ;  /* 0x00000006232c7c12 */ /* 0x000fe4000f8ec0ff */
[----:B------:R-:W-:Y:S01]  /*1680*/  LOP3.LUT R13, R63, UR22, R60, 0xf8, !PT ;  /* 0x000000163f0d7c12 */ /* 0x000fe2000f8ef83c */
[----:B------:R-:W-:Y:S01]  /*1690*/  IMAD.SHL.U32 R63, R16, 0x4, RZ ;  /* 0x00000004103f7824 */ /* 0x000fe200078e00ff */
[----:B------:R-:W-:Y:S02]  /*16a0*/  LOP3.LUT R12, R56, UR23, R39, 0xf8, !PT ;  /* 0x00000017380c7c12 */ /* 0x000fe4000f8ef827 */
        /* <DEDUP_REMOVED lines=8> */
[----:B------:R-:W-:Y:S01]  /*1730*/  LOP3.LUT R55, R61, UR23, R44, 0xf8, !PT ;  /* 0x000000173d377c12 */ /* 0x000fe2000f8ef82c */
[----:B------:R-:W-:Y:S01]  /*1740*/  IMAD.SHL.U32 R44, R17, 0x4, RZ ;  /* 0x00000004112c7824 */ /* 0x000fe200078e00ff */
[----:B------:R-:W-:-:S02]  /*1750*/  SHF.L.W.U32.HI R54, R34, 0x1e, R35 ;  /* 0x0000001e22367819 */ /* 0x000fc40000010e23 */
[----:B------:R-:W-:Y:S02]  /*1760*/  LOP3.LUT R51, R34, UR7, RZ, 0xc0, !PT ;  /* 0x0000000722337c12 */ /* 0x000fe4000f8ec0ff */
[----:B------:R-:W-:Y:S02]  /*1770*/  SHF.R.U32.HI R61, RZ, 0x2, R38 ;  /* 0x00000002ff3d7819 */ /* 0x000fe40000011626 */
[----:B------:R-:W-:Y:S02]  /*1780*/  LOP3.LUT R42, R38, UR6, RZ, 0xc0, !PT ;  /* 0x00000006262a7c12 */ /* 0x000fe4000f8ec0ff */
[----:B------:R-:W-:Y:S02]  /*1790*/  LOP3.LUT R54, R51, UR5, R54, 0xf8, !PT ;  /* 0x0000000533367c12 */ /* 0x000fe4000f8ef836 */
[----:B------:R-:W-:Y:S02]  /*17a0*/  LOP3.LUT R61, R42, UR4, R61, 0xf8, !PT ;  /* 0x000000042a3d7c12 */ /* 0x000fe4000f8ef83d */
[----:B------:R-:W-:-:S02]  /*17b0*/  SHF.R.U32.HI R42, RZ, 0x2, R25 ;  /* 0x00000002ff2a7819 */ /* 0x000fc40000011619 */
[----:B------:R-:W-:Y:S02]  /*17c0*/  LOP3.LUT R51, R25, UR6, RZ, 0xc0, !PT ;  /* 0x0000000619337c12 */ /* 0x000fe4000f8ec0ff */
[----:B------:R-:W-:Y:S02]  /*17d0*/  SHF.L.W.U32.HI R43, R16, 0x2, R43 ;  /* 0x00000002102b7819 */ /* 0x000fe40000010e2b */
[----:B------:R-:W-:Y:S02]  /*17e0*/  LOP3.LUT R42, R51, UR4, R42, 0xf8, !PT ;  /* 0x00000004332a7c12 */ /* 0x000fe4000f8ef82a */
[----:B------:R-:W-:Y:S02]  /*17f0*/  LOP3.LUT R56, R64, UR22, R43, 0xf8, !PT ;  /* 0x0000001640387c12 */ /* 0x000fe4000f8ef82b */
[----:B------:R-:W-:Y:S01]  /*1800*/  LOP3.LUT R43, R62, UR23, R63, 0xf8, !PT ;  /* 0x000000173e2b7c12 */ /* 0x000fe2000f8ef83f */
[----:B------:R-:W-:Y:S01]  /*1810*/  IMAD.SHL.U32 R63, R34, 0x4, RZ ;  /* 0x00000004223f7824 */ /* 0x000fe200078e00ff */
[----:B------:R-:W-:-:S02]  /*1820*/  SHF.R.U32.HI R51, RZ, 0x2, R31 ;  /* 0x00000002ff337819 */ /* 0x000fc4000001161f */
[----:B------:R-:W-:Y:S02]  /*1830*/  LOP3.LUT R16, R31, UR6, RZ, 0xc0, !PT ;  /* 0x000000061f107c12 */ /* 0x000fe4000f8ec0ff */
[----:B------:R-:W-:Y:S02]  /*1840*/  SHF.L.W.U32.HI R62, R20, 0x2, R45 ;  /* 0x00000002143e7819 */ /* 0x000fe40000010e2d */
[----:B------:R-:W-:Y:S02]  /*1850*/  LOP3.LUT R51, R16, UR4, R51, 0xf8, !PT ;  /* 0x0000000410337c12 */ /* 0x000fe4000f8ef833 */
[----:B------:R-:W-:Y:S01]  /*1860*/  LOP3.LUT R16, R59, UR22, R62, 0xf8, !PT ;  /* 0x000000163b107c12 */ /* 0x000fe2000f8ef83e */
[----:B------:R-:W-:Y:S01]  /*1870*/  IMAD.SHL.U32 R59, R20, 0x4, RZ ;  /* 0x00000004143b7824 */ /* 0x000fe200078e00ff */
[----:B------:R-:W-:Y:S02]  /*1880*/  SHF.L.W.U32.HI R20, R34, 0x2, R35 ;  /* 0x0000000222147819 */ /* 0x000fe40000010e23 */
[----:B------:R-:W-:-:S02]  /*1890*/  LOP3.LUT R34, R5, UR7, RZ, 0xc0, !PT ;  /* 0x0000000705227c12 */ /* 0x000fc4000f8ec0ff */
[----:B------:R-:W-:Y:S02]  /*18a0*/  LOP3.LUT R60, R60, UR23, R59, 0xf8, !PT ;  /* 0x000000173c3c7c12 */ /* 0x000fe4000f8ef83b */
[----:B------:R-:W-:Y:S02]  /*18b0*/  SHF.L.W.U32.HI R59, R5, 0x1e, R32 ;  /* 0x0000001e053b7819 */ /* 0x000fe40000010e20 */
[----:B------:R-:W-:Y:S02]  /*18c0*/  LOP3.LUT R15, R58, UR22, R15, 0xf8, !PT ;  /* 0x000000163a0f7c12 */ /* 0x000fe4000f8ef80f */
[C---:B------:R-:W-:Y:S02]  /*18d0*/  SHF.L.W.U32.HI R58, R21.reuse, 0x1e, R38 ;  /* 0x0000001e153a7819 */ /* 0x040fe40000010e26 */
[----:B------:R-:W-:Y:S02]  /*18e0*/  LOP3.LUT R17, R21, UR7, RZ, 0xc0, !PT ;  /* 0x0000000715117c12 */ /* 0x000fe4000f8ec0ff */
[----:B------:R-:W-:-:S02]  /*18f0*/  LOP3.LUT R59, R34, UR5, R59, 0xf8, !PT ;  /* 0x00000005223b7c12 */ /* 0x000fc4000f8ef83b */
[----:B------:R-:W-:Y:S02]  /*1900*/  LOP3.LUT R54, R54, UR23, R63, 0xf8, !PT ;  /* 0x0000001736367c12 */ /* 0x000fe4000f8ef83f */
[----:B------:R-:W-:Y:S02]  /*1910*/  SHF.R.U32.HI R34, RZ, 0x2, R40 ;  /* 0x00000002ff227819 */ /* 0x000fe40000011628 */
[----:B------:R-:W-:Y:S02]  /*1920*/  LOP3.LUT R63, R40, UR6, RZ, 0xc0, !PT ;  /* 0x00000006283f7c12 */ /* 0x000fe4000f8ec0ff */
[----:B------:R-:W-:Y:S02]  /*1930*/  LOP3.LUT R58, R17, UR5, R58, 0xf8, !PT ;  /* 0x00000005113a7c12 */ /* 0x000fe4000f8ef83a */
[----:B------:R-:W-:Y:S02]  /*1940*/  SHF.L.W.U32.HI R38, R21, 0x2, R38 ;  /* 0x0000000215267819 */ /* 0x000fe40000010e26 */
[----:B------:R-:W-:Y:S01]  /*1950*/  LOP3.LUT R17, R65, UR23, R44, 0xf8, !PT ;  /* 0x0000001741117c12 */ /* 0x000fe2000f8ef82c */
[----:B------:R-:W-:Y:S01]  /*1960*/  IMAD.SHL.U32 R65, R21, 0x4, RZ ;  /* 0x0000000415417824 */ /* 0x000fe200078e00ff */
[----:B------:R-:W-:-:S02]  /*1970*/  SHF.L.W.U32.HI R44, R26, 0x1e, R25 ;  /* 0x0000001e1a2c7819 */ /* 0x000fc40000010e19 */
[C---:B------:R-:W-:Y:S02]  /*1980*/  LOP3.LUT R45, R26.reuse, UR7, RZ, 0xc0, !PT ;  /* 0x000000071a2d7c12 */ /* 0x040fe4000f8ec0ff */
[----:B------:R-:W-:Y:S02]  /*1990*/  LOP3.LUT R34, R63, UR4, R34, 0xf8, !PT ;  /* 0x000000043f227c12 */ /* 0x000fe4000f8ef822 */
[----:B------:R-:W-:Y:S02]  /*19a0*/  LOP3.LUT R21, R61, UR22, R38, 0xf8, !PT ;  /* 0x000000163d157c12 */ /* 0x000fe4000f8ef826 */
[----:B------:R-:W-:Y:S02]  /*19b0*/  SHF.L.W.U32.HI R63, R26, 0x2, R25 ;  /* 0x000000021a3f7819 */ /* 0x000fe40000010e19 */
[C---:B------:R-:W-:Y:S02]  /*19c0*/  SHF.L.W.U32.HI R38, R33.reuse, 0x1e, R40 ;  /* 0x0000001e21267819 */ /* 0x040fe40000010e28 */
[----:B------:R-:W-:-:S02]  /*19d0*/  LOP3.LUT R25, R33, UR7, RZ, 0xc0, !PT ;  /* 0x0000000721197c12 */ /* 0x000fc4000f8ec0ff */
[----:B------:R-:W-:Y:S02]  /*19e0*/  LOP3.LUT R44, R45, UR5, R44, 0xf8, !PT ;  /* 0x000000052d2c7c12 */ /* 0x000fe4000f8ef82c */
[C---:B------:R-:W-:Y:S02]  /*19f0*/  SHF.L.W.U32.HI R45, R4.reuse, 0x1e, R31 ;  /* 0x0000001e042d7819 */ /* 0x040fe40000010e1f */
[----:B------:R-:W-:Y:S02]  /*1a00*/  LOP3.LUT R62, R4, UR7, RZ, 0xc0, !PT ;  /* 0x00000007043e7c12 */ /* 0x000fe4000f8ec0ff */
[----:B------:R-:W-:Y:S02]  /*1a10*/  LOP3.LUT R38, R25, UR5, R38, 0xf8, !PT ;  /* 0x0000000519267c12 */ /* 0x000fe4000f8ef826 */
[----:B------:R-:W-:Y:S01]  /*1a20*/  LOP3.LUT R25, R42, UR22, R63, 0xf8, !PT ;  /* 0x000000162a197c12 */ /* 0x000fe2000f8ef83f */
[----:B------:R-:W-:Y:S01]  /*1a30*/  IMAD.SHL.U32 R63, R26, 0x4, RZ ;  /* 0x000000041a3f7824 */ /* 0x000fe200078e00ff */
[----:B------:R-:W-:-:S02]  /*1a40*/  LOP3.LUT R35, R62, UR5, R45, 0xf8, !PT ;  /* 0x000000053e237c12 */ /* 0x000fc4000f8ef82d */
[----:B------:R-:W-:Y:S02]  /*1a50*/  LOP3.LUT R45, R53, UR22, R20, 0xf8, !PT ;  /* 0x00000016352d7c12 */ /* 0x000fe4000f8ef814 */
[C---:B------:R-:W-:Y:S01]  /*1a60*/  SHF.L.W.U32.HI R62, R4.reuse, 0x2, R31 ;  /* 0x00000002043e7819 */ /* 0x040fe20000010e1f */
[----:B------:R-:W-:Y:S01]  /*1a70*/  IMAD.SHL.U32 R4, R4, 0x4, RZ ;  /* 0x0000000404047824 */ /* 0x000fe200078e00ff */
[----:B------:R-:W-:Y:S02]  /*1a80*/  SHF.R.U32.HI R53, RZ, 0x2, R32 ;  /* 0x00000002ff357819 */ /* 0x000fe40000011620 */
[----:B------:R-:W-:Y:S02]  /*1a90*/  LOP3.LUT R20, R32, UR6, RZ, 0xc0, !PT ;  /* 0x0000000620147c12 */ /* 0x000fe4000f8ec0ff */
[----:B------:R-:W-:Y:S02]  /*1aa0*/  LOP3.LUT R26, R44, UR23, R63, 0xf8, !PT ;  /* 0x000000172c1a7c12 */ /* 0x000fe4000f8ef83f */
[----:B------:R-:W-:-:S02]  /*1ab0*/  LOP3.LUT R53, R20, UR4, R53, 0xf8, !PT ;  /* 0x0000000414357c12 */ /* 0x000fc4000f8ef835 */
[C---:B------:R-:W-:Y:S01]  /*1ac0*/  SHF.L.W.U32.HI R44, R5.reuse, 0x2, R32 ;  /* 0x00000002052c7819 */ /* 0x040fe20000010e20 */
[----:B------:R-:W-:Y:S01]  /*1ad0*/  IMAD.SHL.U32 R32, R5, 0x4, RZ ;  /* 0x0000000405207824 */ /* 0x000fe200078e00ff */
[----:B------:R-:W-:Y:S02]  /*1ae0*/  LOP3.LUT R51, R51, UR22, R62, 0xf8, !PT ;  /* 0x0000001633337c12 */ /* 0x000fe4000f8ef83e */
[----:B------:R-:W-:Y:S02]  /*1af0*/  LOP3.LUT R20, R58, UR23, R65, 0xf8, !PT ;  /* 0x000000173a147c12 */ /* 0x000fe4000f8ef841 */
[----:B------:R-:W-:Y:S02]  /*1b00*/  LOP3.LUT R62, R35, UR23, R4, 0xf8, !PT ;  /* 0x00000017233e7c12 */ /* 0x000fe4000f8ef804 */
[----:B------:R-:W-:Y:S01]  /*1b10*/  SHF.R.U32.HI R58, RZ, 0x2, R46 ;  /* 0x00000002ff3a7819 */ /* 0x000fe2000001162e */
[----:B------:R-:W0:Y:S01]  /*1b20*/  LDC.64 R4, c[0x3][0xc8] ;  /* 0x00c03200ff047b82 */ /* 0x000e220000000a00 */
[----:B------:R-:W-:-:S02]  /*1b30*/  LOP3.LUT R61, R46, UR6, RZ, 0xc0, !PT ;  /* 0x000000062e3d7c12 */ /* 0x000fc4000f8ec0ff */
[C---:B------:R-:W-:Y:S01]  /*1b40*/  SHF.L.W.U32.HI R31, R33.reuse, 0x2, R40 ;  /* 0x00000002211f7819 */ /* 0x040fe20000010e28 */
[----:B------:R-:W-:Y:S01]  /*1b50*/  IMAD.SHL.U32 R33, R33, 0x4, RZ ;  /* 0x0000000421217824 */ /* 0x000fe200078e00ff */
[----:B------:R-:W-:Y:S02]  /*1b60*/  LOP3.LUT R58, R61, UR4, R58, 0xf8, !PT ;  /* 0x000000043d3a7c12 */ /* 0x000fe4000f8ef83a */
[----:B------:R-:W-:Y:S02]  /*1b70*/  SHF.L.W.U32.HI R35, R37, 0x2, R46 ;  /* 0x0000000225237819 */ /* 0x000fe40000010e2e */
[----:B------:R-:W-:Y:S02]  /*1b80*/  LOP3.LUT R44, R53, UR22, R44, 0xf8, !PT ;  /* 0x00000016352c7c12 */ /* 0x000fe4000f8ef82c */
[----:B------:R-:W-:Y:S02]  /*1b90*/  LOP3.LUT R59, R59, UR23, R32, 0xf8, !PT ;  /* 0x000000173b3b7c12 */ /* 0x000fe4000f8ef820 */
[----:B------:R-:W-:-:S02]  /*1ba0*/  LOP3.LUT R32, R38, UR23, R33, 0xf8, !PT ;  /* 0x0000001726207c12 */ /* 0x000fc4000f8ef821 */
[----:B------:R-:W-:Y:S02]  /*1bb0*/  LOP3.LUT R31, R34, UR22, R31, 0xf8, !PT ;  /* 0x00000016221f7c12 */ /* 0x000fe4000f8ef81f */
[----:B------:R-:W-:Y:S02]  /*1bc0*/  LOP3.LUT R33, R58, UR22, R35, 0xf8, !PT ;  /* 0x000000163a217c12 */ /* 0x000fe4000f8ef823 */
[----:B------:R-:W-:Y:S02]  /*1bd0*/  LOP3.LUT R34, R28, R59, R54, 0x96, !PT ;  /* 0x0000003b1c227212 */ /* 0x000fe400078e9636 */
[----:B------:R-:W-:Y:S02]  /*1be0*/  LOP3.LUT R35, R18, R44, R45, 0x96, !PT ;  /* 0x0000002c12237212 */ /* 0x000fe400078e962d */
[C---:B------:R-:W-:Y:S02]  /*1bf0*/  SHF.L.W.U32.HI R42, R37.reuse, 0x1e, R46 ;  /* 0x0000001e252a7819 */ /* 0x040fe40000010e2e */
[C---:B------:R-:W-:Y:S01]  /*1c00*/  LOP3.LUT R61, R37.reuse, UR7, RZ, 0xc0, !PT ;  /* 0x00000007253d7c12 */ /* 0x040fe2000f8ec0ff */
[----:B------:R-:W-:Y:S01]  /*1c10*/  IMAD.SHL.U32 R37, R37, 0x4, RZ ;  /* 0x0000000425257824 */ /* 0x000fe200078e00ff */
[----:B------:R-:W-:-:S02]  /*1c20*/  LOP3.LUT R63, R32, R26, R9, 0x96, !PT ;  /* 0x0000001a203f7212 */ /* 0x000fc400078e9609 */
[----:B------:R-:W-:Y:S02]  /*1c30*/  LOP3.LUT R34, R34, R27, R48, 0x96, !PT ;  /* 0x0000001b22227212 */ /* 0x000fe400078e9630 */
[----:B------:R-:W-:Y:S02]  /*1c40*/  LOP3.LUT R35, R35, R22, R29, 0x96, !PT ;  /* 0x0000001623237212 */ /* 0x000fe400078e961d */
[----:B------:R-:W-:Y:S02]  /*1c50*/  LOP3.LUT R42, R61, UR5, R42, 0xf8, !PT ;  /* 0x000000053d2a7c12 */ /* 0x000fe4000f8ef82a */
[----:B------:R-:W-:Y:S02]  /*1c60*/  LOP3.LUT R61, R52, R62, R47, 0x96, !PT ;  /* 0x0000003e343d7212 */ /* 0x000fe400078e962f */
[----:B------:R-:W-:Y:S02]  /*1c70*/  LOP3.LUT R63, R63, R17, R2, 0x96, !PT ;  /* 0x000000113f3f7212 */ /* 0x000fe400078e9602 */
[----:B------:R-:W-:-:S02]  /*1c80*/  SHF.L.W.U32.HI R40, R35, 0x1, R34 ;  /* 0x0000000123287819 */ /* 0x000fc40000010e22 */
[----:B------:R-:W-:Y:S02]  /*1c90*/  LOP3.LUT R38, R31, R25, R8, 0x96, !PT ;  /* 0x000000191f267212 */ /* 0x000fe400078e9608 */
[----:B------:R-:W-:Y:S02]  /*1ca0*/  LOP3.LUT R37, R42, UR23, R37, 0xf8, !PT ;  /* 0x000000172a257c12 */ /* 0x000fe4000f8ef825 */
[----:B------:R-:W-:Y:S02]  /*1cb0*/  LOP3.LUT R61, R61, R43, R50, 0x96, !PT ;  /* 0x0000002b3d3d7212 */ /* 0x000fe400078e9632 */
[-CC-:B------:R-:W-:Y:S02]  /*1cc0*/  LOP3.LUT R42, R50, R63.reuse, R40.reuse, 0x96, !PT ;  /* 0x0000003f322a7212 */ /* 0x180fe400078e9628 */
[-CC-:B------:R-:W-:Y:S02]  /*1cd0*/  LOP3.LUT R46, R52, R63.reuse, R40.reuse, 0x96, !PT ;  /* 0x0000003f342e7212 */ /* 0x180fe400078e9628 */
[----:B------:R-:W-:-:S02]  /*1ce0*/  LOP3.LUT R47, R47, R63, R40, 0x96, !PT ;  /* 0x0000003f2f2f7212 */ /* 0x000fc400078e9628 */
[-CC-:B------:R-:W-:Y:S02]  /*1cf0*/  LOP3.LUT R43, R43, R63.reuse, R40.reuse, 0x96, !PT ;  /* 0x0000003f2b2b7212 */ /* 0x180fe400078e9628 */
[----:B------:R-:W-:Y:S02]  /*1d00*/  LOP3.LUT R53, R62, R63, R40, 0x96, !PT ;  /* 0x0000003f3e357212 */ /* 0x000fe400078e9628 */
[----:B------:R-:W-:Y:S02]  /*1d10*/  LOP3.LUT R66, R49, R51, R30, 0x96, !PT ;  /* 0x0000003331427212 */ /* 0x000fe400078e961e */
[----:B------:R-:W-:Y:S02]  /*1d20*/  LOP3.LUT R40, R38, R15, R0, 0x96, !PT ;  /* 0x0000000f26287212 */ /* 0x000fe400078e9600 */
[----:B------:R-:W-:Y:S02]  /*1d30*/  SHF.L.W.U32.HI R65, R34, 0x1, R35 ;  /* 0x0000000122417819 */ /* 0x000fe40000010e23 */
[----:B0-----:R-:W-:-:S02]  /*1d40*/  LOP3.LUT R41, R41, R4, RZ, 0x3c, !PT ;  /* 0x0000000429297212 */ /* 0x001fc400078e3cff */
[----:B-1----:R-:W-:Y:S02]  /*1d50*/  LOP3.LUT R62, R36, UR18, RZ, 0x3c, !PT ;  /* 0x00000012243e7c12 */ /* 0x002fe4000f8e3cff */
[----:B------:R-:W-:Y:S02]  /*1d60*/  LOP3.LUT R66, R66, R56, R57, 0x96, !PT ;  /* 0x0000003842427212 */ /* 0x000fe400078e9639 */
[-CC-:B------:R-:W-:Y:S02]  /*1d70*/  LOP3.LUT R52, R30, R40.reuse, R65.reuse, 0x96, !PT ;  /* 0x000000281e347212 */ /* 0x180fe400078e9641 */
[-CC-:B------:R-:W-:Y:S02]  /*1d80*/  LOP3.LUT R57, R57, R40.reuse, R65.reuse, 0x96, !PT ;  /* 0x0000002839397212 */ /* 0x180fe400078e9641 */
[-CC-:B------:R-:W-:Y:S02]  /*1d90*/  LOP3.LUT R49, R49, R40.reuse, R65.reuse, 0x96, !PT ;  /* 0x0000002831317212 */ /* 0x180fe400078e9641 */
[----:B------:R-:W-:-:S02]  /*1da0*/  LOP3.LUT R38, R56, R40, R65, 0x96, !PT ;  /* 0x0000002838267212 */ /* 0x000fc400078e9641 */
[----:B------:R-:W-:Y:S02]  /*1db0*/  LOP3.LUT R30, R51, R40, R65, 0x96, !PT ;  /* 0x00000028331e7212 */ /* 0x000fe400078e9641 */
[C---:B------:R-:W-:Y:S02]  /*1dc0*/  SHF.L.W.U32.HI R4, R41.reuse, 0x1e, R62 ;  /* 0x0000001e29047819 */ /* 0x040fe40000010e3e */
[----:B------:R-:W-:Y:S02]  /*1dd0*/  LOP3.LUT R65, R41, UR7, RZ, 0xc0, !PT ;  /* 0x0000000729417c12 */ /* 0x000fe4000f8ec0ff */
[----:B------:R-:W-:Y:S02]  /*1de0*/  SHF.L.W.U32.HI R56, R40, 0x1, R63 ;  /* 0x0000000128387819 */ /* 0x000fe40000010e3f */
[----:B------:R-:W-:Y:S02]  /*1df0*/  SHF.L.W.U32.HI R51, R63, 0x1, R40 ;  /* 0x000000013f337819 */ /* 0x000fe40000010e28 */
[----:B------:R-:W-:-:S02]  /*1e00*/  LOP3.LUT R63, R37, R11, R20, 0x96, !PT ;  /* 0x0000000b253f7212 */ /* 0x000fc400078e9614 */
[----:B------:R-:W-:Y:S02]  /*1e10*/  LOP3.LUT R50, R33, R10, R21, 0x96, !PT ;  /* 0x0000000a21327212 */ /* 0x000fe400078e9615 */
[----:B------:R-:W-:Y:S01]  /*1e20*/  LOP3.LUT R4, R65, UR5, R4, 0xf8, !PT ;  /* 0x0000000541047c12 */ /* 0x000fe2000f8ef804 */
[----:B------:R-:W-:Y:S01]  /*1e30*/  IMAD.SHL.U32 R65, R41, 0x4, RZ ;  /* 0x0000000429417824 */ /* 0x000fe200078e00ff */
[----:B------:R-:W-:Y:S02]  /*1e40*/  LOP3.LUT R63, R63, R7, R12, 0x96, !PT ;  /* 0x000000073f3f7212 */ /* 0x000fe400078e960c */
[----:B------:R-:W-:Y:S02]  /*1e50*/  LOP3.LUT R50, R50, R6, R13, 0x96, !PT ;  /* 0x0000000632327212 */ /* 0x000fe400078e960d */
[----:B------:R-:W-:Y:S02]  /*1e60*/  LOP3.LUT R65, R4, UR23, R65, 0xf8, !PT ;  /* 0x0000001704417c12 */ /* 0x000fe4000f8ef841 */
[----:B------:R-:W-:-:S04]  /*1e70*/  SHF.L.W.U32.HI R64, R50, 0x1, R63 ;  /* 0x0000000132407819 */ /* 0x000fc80000010e3f */
[----:B------:R-:W-:Y:S02]  /*1e80*/  LOP3.LUT R40, R59, R61, R64, 0x96, !PT ;  /* 0x0000003d3b287212 */ /* 0x000fe400078e9640 */
[----:B------:R-:W-:Y:S02]  /*1e90*/  LOP3.LUT R59, R65, R23, R60, 0x96, !PT ;  /* 0x00000017413b7212 */ /* 0x000fe400078e963c */
[-CC-:B------:R-:W-:Y:S02]  /*1ea0*/  LOP3.LUT R4, R54, R61.reuse, R64.reuse, 0x96, !PT ;  /* 0x0000003d36047212 */ /* 0x180fe400078e9640 */
[-CC-:B------:R-:W-:Y:S02]  /*1eb0*/  LOP3.LUT R36, R48, R61.reuse, R64.reuse, 0x96, !PT ;  /* 0x0000003d30247212 */ /* 0x180fe400078e9640 */
[----:B------:R-:W-:Y:S02]  /*1ec0*/  LOP3.LUT R58, R28, R61, R64, 0x96, !PT ;  /* 0x0000003d1c3a7212 */ /* 0x000fe400078e9640 */
[----:B------:R-:W-:-:S02]  /*1ed0*/  LOP3.LUT R59, R59, R55, R24, 0x96, !PT ;  /* 0x000000373b3b7212 */ /* 0x000fc400078e9618 */
[----:B------:R-:W-:Y:S02]  /*1ee0*/  LOP3.LUT R48, R27, R61, R64, 0x96, !PT ;  /* 0x0000003d1b307212 */ /* 0x000fe400078e9640 */
[-CC-:B------:R-:W-:Y:S02]  /*1ef0*/  LOP3.LUT R24, R24, R63.reuse, R56.reuse, 0x96, !PT ;  /* 0x0000003f18187212 */ /* 0x180fe400078e9638 */
[-CC-:B------:R-:W-:Y:S02]  /*1f00*/  LOP3.LUT R28, R55, R63.reuse, R56.reuse, 0x96, !PT ;  /* 0x0000003f371c7212 */ /* 0x180fe400078e9638 */
[-CC-:B------:R-:W-:Y:S02]  /*1f10*/  LOP3.LUT R23, R23, R63.reuse, R56.reuse, 0x96, !PT ;  /* 0x0000003f17177212 */ /* 0x180fe400078e9638 */
[-CC-:B------:R-:W-:Y:S02]  /*1f20*/  LOP3.LUT R60, R60, R63.reuse, R56.reuse, 0x96, !PT ;  /* 0x0000003f3c3c7212 */ /* 0x180fe400078e9638 */
[----:B------:R-:W-:-:S02]  /*1f30*/  LOP3.LUT R54, R65, R63, R56, 0x96, !PT ;  /* 0x0000003f41367212 */ /* 0x000fc400078e9638 */
[----:B------:R-:W-:Y:S02]  /*1f40*/  SHF.R.U32.HI R27, RZ, 0x2, R62 ;  /* 0x00000002ff1b7819 */ /* 0x000fe4000001163e */
[----:B------:R-:W-:Y:S02]  /*1f50*/  LOP3.LUT R56, R62, UR6, RZ, 0xc0, !PT ;  /* 0x000000063e387c12 */ /* 0x000fe4000f8ec0ff */
[----:B------:R-:W-:Y:S02]  /*1f60*/  SHF.L.W.U32.HI R55, R63, 0x1, R50 ;  /* 0x000000013f377819 */ /* 0x000fe40000010e32 */
[----:B------:R-:W-:Y:S02]  /*1f70*/  LOP3.LUT R56, R56, UR4, R27, 0xf8, !PT ;  /* 0x0000000438387c12 */ /* 0x000fe4000f8ef81b */
[----:B------:R-:W-:Y:S02]  /*1f80*/  SHF.L.W.U32.HI R63, R41, 0x2, R62 ;  /* 0x00000002293f7819 */ /* 0x000fe40000010e3e */
[----:B------:R-:W-:-:S02]  /*1f90*/  LOP3.LUT R41, R44, R66, R55, 0x96, !PT ;  /* 0x000000422c297212 */ /* 0x000fc400078e9637 */
[----:B------:R-:W-:Y:S02]  /*1fa0*/  LOP3.LUT R63, R56, UR22, R63, 0xf8, !PT ;  /* 0x00000016383f7c12 */ /* 0x000fe4000f8ef83f */
[----:B------:R-:W-:Y:S02]  /*1fb0*/  LOP3.LUT R29, R29, R66, R55, 0x96, !PT ;  /* 0x000000421d1d7212 */ /* 0x000fe400078e9637 */
[----:B------:R-:W-:Y:S02]  /*1fc0*/  SHF.L.W.U32.HI R62, R47, 0xb, R52 ;  /* 0x0000000b2f3e7819 */ /* 0x000fe40000010e34 */
[----:B------:R-:W-:Y:S02]  /*1fd0*/  SHF.L.W.U32.HI R56, R52, 0xb, R47 ;  /* 0x0000000b34387819 */ /* 0x000fe40000010e2f */
[----:B------:R-:W-:Y:S02]  /*1fe0*/  LOP3.LUT R65, R63, R19, R16, 0x96, !PT ;  /* 0x000000133f417212 */ /* 0x000fe400078e9610 */
[----:B------:R-:W-:-:S02]  /*1ff0*/  SHF.L.W.U32.HI R52, R46, 0x1e, R49 ;  /* 0x0000001e2e347819 */ /* 0x000fc40000010e31 */
[-CC-:B------:R-:W-:Y:S02]  /*2000*/  LOP3.LUT R27, R45, R66.reuse, R55.reuse, 0x96, !PT ;  /* 0x000000422d1b7212 */ /* 0x180fe400078e9637 */
[----:B------:R-:W-:Y:S02]  /*2010*/  SHF.L.W.U32.HI R46, R49, 0x1e, R46 ;  /* 0x0000001e312e7819 */ /* 0x000fe40000010e2e */
[----:B------:R-:W-:Y:S02]  /*2020*/  LOP3.LUT R67, R18, R66, R55, 0x96, !PT ;  /* 0x0000004212437212 */ /* 0x000fe400078e9637 */
[----:B------:R-:W-:Y:S02]  /*2030*/  SHF.L.W.U32.HI R49, R40, 0x17, R41 ;  /* 0x0000001728317819 */ /* 0x000fe40000010e29 */
[----:B------:R-:W-:Y:S02]  /*2040*/  SHF.L.W.U32.HI R47, R41, 0x17, R40 ;  /* 0x00000017292f7819 */ /* 0x000fe40000010e28 */
[----:B------:R-:W-:-:S02]  /*2050*/  SHF.L.W.U32.HI R45, R38, 0xf, R43 ;  /* 0x0000000f262d7819 */ /* 0x000fc40000010e2b */
[----:B------:R-:W-:Y:S02]  /*2060*/  LOP3.LUT R55, R22, R66, R55, 0x96, !PT ;  /* 0x0000004216377212 */ /* 0x000fe400078e9637 */
[----:B------:R-:W-:Y:S02]  /*2070*/  SHF.L.W.U32.HI R64, R66, 0x1, R61 ;  /* 0x0000000142407819 */ /* 0x000fe40000010e3d */
[----:B------:R-:W-:Y:S02]  /*2080*/  SHF.L.W.U32.HI R40, R36, 0x18, R29 ;  /* 0x0000001824287819 */ /* 0x000fe40000010e1d */
[----:B------:R-:W-:Y:S02]  /*2090*/  SHF.L.W.U32.HI R43, R43, 0xf, R38 ;  /* 0x0000000f2b2b7819 */ /* 0x000fe40000010e26 */
[----:B------:R-:W-:Y:S02]  /*20a0*/  SHF.L.W.U32.HI R66, R61, 0x1, R66 ;  /* 0x000000013d427819 */ /* 0x000fe40000010e42 */
[----:B------:R-:W-:-:S02]  /*20b0*/  LOP3.LUT R65, R65, R39, R14, 0x96, !PT ;  /* 0x0000002741417212 */ /* 0x000fc400078e960e */
[----:B------:R-:W-:Y:S02]  /*20c0*/  SHF.L.W.U32.HI R36, R29, 0x18, R36 ;  /* 0x000000181d247819 */ /* 0x000fe40000010e24 */
[----:B------:R-:W-:Y:S02]  /*20d0*/  SHF.L.W.U32.HI R38, R30, 0x6, R53 ;  /* 0x000000061e267819 */ /* 0x000fe40000010e35 */
[-CC-:B------:R-:W-:Y:S02]  /*20e0*/  LOP3.LUT R18, R19, R50.reuse, R51.reuse, 0x96, !PT ;  /* 0x0000003213127212 */ /* 0x180fe400078e9633 */
[----:B------:R-:W-:Y:S02]  /*20f0*/  SHF.L.W.U32.HI R29, R27, 0x19, R4 ;  /* 0x000000191b1d7819 */ /* 0x000fe40000010e04 */
[----:B------:R-:W-:Y:S02]  /*2100*/  SHF.L.W.U32.HI R30, R53, 0x6, R30 ;  /* 0x00000006351e7819 */ /* 0x000fe40000010e1e */
[----:B------:R-:W-:-:S02]  /*2110*/  LOP3.LUT R19, R14, R50, R51, 0x96, !PT ;  /* 0x000000320e137212 */ /* 0x000fc400078e9633 */
[----:B------:R-:W-:Y:S02]  /*2120*/  SHF.L.W.U32.HI R27, R4, 0x19, R27 ;  /* 0x00000019041b7819 */ /* 0x000fe40000010e1b */
[-C--:B------:R-:W-:Y:S02]  /*2130*/  LOP3.LUT R53, R16, R50.reuse, R51, 0x96, !PT ;  /* 0x0000003210357212 */ /* 0x080fe400078e9633 */
[----:B------:R-:W-:Y:S02]  /*2140*/  SHF.L.W.U32.HI R14, R42, 0x1d, R57 ;  /* 0x0000001d2a0e7819 */ /* 0x000fe40000010e39 */
[----:B------:R-:W-:Y:S02]  /*2150*/  SHF.L.W.U32.HI R4, R57, 0x1d, R42 ;  /* 0x0000001d39047819 */ /* 0x000fe40000010e2a */
[----:B------:R-:W-:Y:S02]  /*2160*/  LOP3.LUT R16, R2, R59, R64, 0x96, !PT ;  /* 0x0000003b02107212 */ /* 0x000fe400078e9640 */
[----:B------:R-:W-:-:S02]  /*2170*/  LOP3.LUT R39, R39, R50, R51, 0x96, !PT ;  /* 0x0000003227277212 */ /* 0x000fc400078e9633 */
[----:B------:R-:W-:Y:S02]  /*2180*/  LOP3.LUT R57, R32, R59, R64, 0x96, !PT ;  /* 0x0000003b20397212 */ /* 0x000fe400078e9640 */
[-CC-:B------:R-:W-:Y:S02]  /*2190*/  LOP3.LUT R2, R31, R65.reuse, R66.reuse, 0x96, !PT ;  /* 0x000000411f027212 */ /* 0x180fe400078e9642 */
[-CC-:B------:R-:W-:Y:S02]  /*21a0*/  LOP3.LUT R31, R25, R65.reuse, R66.reuse, 0x96, !PT ;  /* 0x00000041191f7212 */ /* 0x180fe400078e9642 */
[----:B------:R-:W-:Y:S02]  /*21b0*/  LOP3.LUT R32, R8, R65, R66, 0x96, !PT ;  /* 0x0000004108207212 */ /* 0x000fe400078e9642 */
[----:B------:R-:W-:Y:S02]  /*21c0*/  SHF.L.W.U32.HI R61, R55, 0x15, R48 ;  /* 0x00000015373d7819 */ /* 0x000fe40000010e30 */
[----:B------:R-:W-:-:S02]  /*21d0*/  SHF.L.W.U32.HI R25, R65, 0x1, R59 ;  /* 0x0000000141197819 */ /* 0x000fc40000010e3b */
[----:B------:R-:W-:Y:S02]  /*21e0*/  SHF.L.W.U32.HI R8, R59, 0x1, R65 ;  /* 0x000000013b087819 */ /* 0x000fe40000010e41 */
[----:B------:R-:W-:Y:S02]  /*21f0*/  SHF.L.W.U32.HI R55, R48, 0x15, R55 ;  /* 0x0000001530377819 */ /* 0x000fe40000010e37 */
[----:B------:R-:W-:Y:S02]  /*2200*/  LOP3.LUT R50, R63, R50, R51, 0x96, !PT ;  /* 0x000000323f327212 */ /* 0x000fe400078e9633 */
[----:B------:R-:W-:Y:S02]  /*2210*/  SHF.L.W.U32.HI R48, R28, 0x9, R39 ;  /* 0x000000091c307819 */ /* 0x000fe40000010e27 */
[----:B------:R-:W-:Y:S02]  /*2220*/  SHF.L.W.U32.HI R44, R39, 0x9, R28 ;  /* 0x00000009272c7819 */ /* 0x000fe40000010e1c */
[----:B------:R-:W-:-:S02]  /*2230*/  LOP3.LUT R9, R9, R59, R64, 0x96, !PT ;  /* 0x0000003b09097212 */ /* 0x000fc400078e9640 */
[----:B------:R-:W-:Y:S02]  /*2240*/  LOP3.LUT R51, R0, R65, R66, 0x96, !PT ;  /* 0x0000004100337212 */ /* 0x000fe400078e9642 */
[----:B------:R-:W-:Y:S02]  /*2250*/  SHF.L.W.U32.HI R41, R23, 0x4, R18 ;  /* 0x0000000417297819 */ /* 0x000fe40000010e12 */
[----:B------:R-:W-:Y:S02]  /*2260*/  SHF.L.W.U32.HI R39, R18, 0x4, R23 ;  /* 0x0000000412277819 */ /* 0x000fe40000010e17 */
[----:B------:R-:W-:Y:S02]  /*2270*/  SHF.L.W.U32.HI R28, R19, 0x12, R24 ;  /* 0x00000012131c7819 */ /* 0x000fe40000010e18 */
[----:B------:R-:W-:Y:S02]  /*2280*/  SHF.L.W.U32.HI R22, R24, 0x12, R19 ;  /* 0x0000001218167819 */ /* 0x000fe40000010e13 */
[----:B------:R-:W-:-:S02]  /*2290*/  LOP3.LUT R17, R17, R59, R64, 0x96, !PT ;  /* 0x0000003b11117212 */ /* 0x000fc400078e9640 */
[----:B------:R-:W-:Y:S02]  /*22a0*/  LOP3.LUT R0, R15, R65, R66, 0x96, !PT ;  /* 0x000000410f007212 */ /* 0x000fe400078e9642 */
[----:B------:R-:W-:Y:S02]  /*22b0*/  SHF.L.W.U32.HI R23, R67, 0x1c, R58 ;  /* 0x0000001c43177819 */ /* 0x000fe40000010e3a */
[----:B------:R-:W-:Y:S02]  /*22c0*/  SHF.L.W.U32.HI R19, R58, 0x1c, R67 ;  /* 0x0000001c3a137819 */ /* 0x000fe40000010e43 */
[----:B------:R-:W-:Y:S02]  /*22d0*/  LOP3.LUT R26, R26, R59, R64, 0x96, !PT ;  /* 0x0000003b1a1a7212 */ /* 0x000fe400078e9640 */
[----:B------:R-:W-:Y:S02]  /*22e0*/  LOP3.LUT R12, R12, R34, R25, 0x96, !PT ;  /* 0x000000220c0c7212 */ /* 0x000fe400078e9619 */
[----:B------:R-:W-:-:S02]  /*22f0*/  LOP3.LUT R15, R13, R35, R8, 0x96, !PT ;  /* 0x000000230d0f7212 */ /* 0x000fc400078e9608 */
[-CC-:B------:R-:W-:Y:S02]  /*2300*/  LOP3.LUT R63, R11, R34.reuse, R25.reuse, 0x96, !PT ;  /* 0x000000220b3f7212 */ /* 0x180fe400078e9619 */
[-CC-:B------:R-:W-:Y:S02]  /*2310*/  LOP3.LUT R20, R20, R34.reuse, R25.reuse, 0x96, !PT ;  /* 0x0000002214147212 */ /* 0x180fe400078e9619 */
[-CC-:B------:R-:W-:Y:S02]  /*2320*/  LOP3.LUT R7, R7, R34.reuse, R25.reuse, 0x96, !PT ;  /* 0x0000002207077212 */ /* 0x180fe400078e9619 */
[----:B------:R-:W-:Y:S02]  /*2330*/  LOP3.LUT R37, R37, R34, R25, 0x96, !PT ;  /* 0x0000002225257212 */ /* 0x000fe400078e9619 */
[-CC-:B------:R-:W-:Y:S02]  /*2340*/  LOP3.LUT R21, R21, R35.reuse, R8.reuse, 0x96, !PT ;  /* 0x0000002315157212 */ /* 0x180fe400078e9608 */
[----:B------:R-:W-:-:S02]  /*2350*/  LOP3.LUT R58, R6, R35, R8, 0x96, !PT ;  /* 0x00000023063a7212 */ /* 0x000fc400078e9608 */
[----:B------:R-:W-:Y:S02]  /*2360*/  SHF.L.W.U32.HI R24, R53, 0x3, R60 ;  /* 0x0000000335187819 */ /* 0x000fe40000010e3c */
[----:B------:R-:W-:Y:S02]  /*2370*/  SHF.L.W.U32.HI R18, R60, 0x3, R53 ;  /* 0x000000033c127819 */ /* 0x000fe40000010e35 */
[-CC-:B------:R-:W-:Y:S02]  /*2380*/  LOP3.LUT R34, R33, R35.reuse, R8.reuse, 0x96, !PT ;  /* 0x0000002321227212 */ /* 0x180fe400078e9608 */
[----:B------:R-:W-:Y:S02]  /*2390*/  SHF.L.W.U32.HI R6, R32, 0xa, R9 ;  /* 0x0000000a20067819 */ /* 0x000fe40000010e09 */
[----:B------:R-:W-:Y:S02]  /*23a0*/  LOP3.LUT R10, R10, R35, R8, 0x96, !PT ;  /* 0x000000230a0a7212 */ /* 0x000fe400078e9608 */
        /* <DEDUP_REMOVED lines=18> */
[----:B------:R-:W-:-:S02]  /*24d0*/  LOP3.LUT R2, R50, R25, R56, 0xd2, !PT ;  /* 0x0000001932027212 */ /* 0x000fc400078ed238 */
[----:B------:R-:W-:Y:S02]  /*24e0*/  LOP3.LUT R34, R25, R56, R55, 0xd2, !PT ;  /* 0x0000003819227212 */ /* 0x000fe400078ed237 */
        /* <DEDUP_REMOVED lines=49> */
[----:B------:R-:W-:Y:S02]  /*2800*/  LOP3.LUT R4, R8, R5, RZ, 0x3c, !PT ;  /* 0x0000000508047212 */ /* 0x000fe400078e3cff */
[----:B------:R-:W-:Y:S02]  /*2810*/  SHF.R.U32.HI R8, RZ, 0x2, R50 ;  /* 0x00000002ff087819 */ /* 0x000fe40000011632 */
[----:B------:R-:W-:Y:S02]  /*2820*/  LOP3.LUT R5, R50, UR6, RZ, 0xc0, !PT ;  /* 0x0000000632057c12 */ /* 0x000fe4000f8ec0ff */
[----:B------:R-:W-:-:S02]  /*2830*/  SHF.R.U32.HI R19, RZ, 0x2, R42 ;  /* 0x00000002ff137819 */ /* 0x000fc4000001162a */
[----:B------:R-:W-:Y:S02]  /*2840*/  LOP3.LUT R28, R42, UR6, RZ, 0xc0, !PT ;  /* 0x000000062a1c7c12 */ /* 0x000fe4000f8ec0ff */
[C-C-:B------:R-:W-:Y:S02]  /*2850*/  SHF.L.W.U32.HI R52, R7.reuse, 0x1e, R34.reuse ;  /* 0x0000001e07347819 */ /* 0x140fe40000010e22 */
[----:B------:R-:W-:Y:S02]  /*2860*/  LOP3.LUT R33, R7, UR7, RZ, 0xc0, !PT ;  /* 0x0000000707217c12 */ /* 0x000fe4000f8ec0ff */
[----:B------:R-:W-:Y:S02]  /*2870*/  SHF.R.U32.HI R14, RZ, 0x2, R34 ;  /* 0x00000002ff0e7819 */ /* 0x000fe40000011622 */
[----:B------:R-:W-:Y:S02]  /*2880*/  LOP3.LUT R27, R34, UR6, RZ, 0xc0, !PT ;  /* 0x00000006221b7c12 */ /* 0x000fe4000f8ec0ff */
[----:B------:R-:W-:-:S02]  /*2890*/  SHF.L.W.U32.HI R43, R13, 0x1e, R50 ;  /* 0x0000001e0d2b7819 */ /* 0x000fc40000010e32 */
[----:B------:R-:W-:Y:S02]  /*28a0*/  LOP3.LUT R18, R13, UR7, RZ, 0xc0, !PT ;  /* 0x000000070d127c12 */ /* 0x000fe4000f8ec0ff */
[----:B------:R-:W-:Y:S02]  /*28b0*/  LOP3.LUT R8, R5, UR4, R8, 0xf8, !PT ;  /* 0x0000000405087c12 */ /* 0x000fe4000f8ef808 */
[----:B------:R-:W-:Y:S02]  /*28c0*/  LOP3.LUT R19, R28, UR4, R19, 0xf8, !PT ;  /* 0x000000041c137c12 */ /* 0x000fe4000f8ef813 */
[----:B------:R-:W-:Y:S02]  /*28d0*/  LOP3.LUT R52, R33, UR5, R52, 0xf8, !PT ;  /* 0x0000000521347c12 */ /* 0x000fe4000f8ef834 */
[----:B------:R-:W-:Y:S02]  /*28e0*/  SHF.R.U32.HI R28, RZ, 0x2, R56 ;  /* 0x00000002ff1c7819 */ /* 0x000fe40000011638 */
[----:B------:R-:W-:-:S02]  /*28f0*/  LOP3.LUT R5, R56, UR6, RZ, 0xc0, !PT ;  /* 0x0000000638057c12 */ /* 0x000fc4000f8ec0ff */
[----:B------:R-:W-:Y:S02]  /*2900*/  LOP3.LUT R14, R27, UR4, R14, 0xf8, !PT ;  /* 0x000000041b0e7c12 */ /* 0x000fe4000f8ef80e */
[----:B------:R-:W-:Y:S02]  /*2910*/  LOP3.LUT R43, R18, UR5, R43, 0xf8, !PT ;  /* 0x00000005122b7c12 */ /* 0x000fe4000f8ef82b */
[----:B------:R-:W-:Y:S02]  /*2920*/  SHF.L.W.U32.HI R33, R7, 0x2, R34 ;  /* 0x0000000207217819 */ /* 0x000fe40000010e22 */
[C---:B------:R-:W-:Y:S02]  /*2930*/  SHF.L.W.U32.HI R55, R35.reuse, 0x1e, R56 ;  /* 0x0000001e23377819 */ /* 0x040fe40000010e38 */
[----:B------:R-:W-:Y:S02]  /*2940*/  LOP3.LUT R18, R35, UR7, RZ, 0xc0, !PT ;  /* 0x0000000723127c12 */ /* 0x000fe4000f8ec0ff */
[----:B------:R-:W-:Y:S01]  /*2950*/  LOP3.LUT R28, R5, UR4, R28, 0xf8, !PT ;  /* 0x00000004051c7c12 */ /* 0x000fe2000f8ef81c */
[----:B------:R-:W-:Y:S01]  /*2960*/  IMAD.SHL.U32 R5, R7, 0x4, RZ ;  /* 0x0000000407057824 */ /* 0x000fe200078e00ff */
[----:B------:R-:W-:-:S02]  /*2970*/  LOP3.LUT R33, R14, UR22, R33, 0xf8, !PT ;  /* 0x000000160e217c12 */ /* 0x000fc4000f8ef821 */
[----:B------:R-:W-:Y:S02]  /*2980*/  LOP3.LUT R55, R18, UR5, R55, 0xf8, !PT ;  /* 0x0000000512377c12 */ /* 0x000fe4000f8ef837 */
[--C-:B------:R-:W-:Y:S02]  /*2990*/  SHF.R.U32.HI R7, RZ, 0x2, R54.reuse ;  /* 0x00000002ff077819 */ /* 0x100fe40000011636 */
[----:B------:R-:W-:Y:S02]  /*29a0*/  LOP3.LUT R14, R54, UR6, RZ, 0xc0, !PT ;  /* 0x00000006360e7c12 */ /* 0x000fe4000f8ec0ff */
[C---:B------:R-:W-:Y:S02]  /*29b0*/  SHF.L.W.U32.HI R18, R11.reuse, 0x1e, R54 ;  /* 0x0000001e0b127819 */ /* 0x040fe40000010e36 */
[----:B------:R-:W-:Y:S02]  /*29c0*/  LOP3.LUT R27, R11, UR7, RZ, 0xc0, !PT ;  /* 0x000000070b1b7c12 */ /* 0x000fe4000f8ec0ff */
[----:B------:R-:W-:-:S02]  /*29d0*/  SHF.L.W.U32.HI R57, R9, 0x1e, R42 ;  /* 0x0000001e09397819 */ /* 0x000fc40000010e2a */
[----:B------:R-:W-:Y:S02]  /*29e0*/  LOP3.LUT R62, R9, UR7, RZ, 0xc0, !PT ;  /* 0x00000007093e7c12 */ /* 0x000fe4000f8ec0ff */
[----:B------:R-:W-:Y:S02]  /*29f0*/  LOP3.LUT R7, R14, UR4, R7, 0xf8, !PT ;  /* 0x000000040e077c12 */ /* 0x000fe4000f8ef807 */
[----:B------:R-:W-:Y:S01]  /*2a00*/  LOP3.LUT R14, R27, UR5, R18, 0xf8, !PT ;  /* 0x000000051b0e7c12 */ /* 0x000fe2000f8ef812 */
[----:B------:R-:W-:Y:S01]  /*2a10*/  IMAD.SHL.U32 R18, R13, 0x4, RZ ;  /* 0x000000040d127824 */ /* 0x000fe200078e00ff */
[----:B------:R-:W-:Y:S02]  /*2a20*/  LOP3.LUT R57, R62, UR5, R57, 0xf8, !PT ;  /* 0x000000053e397c12 */ /* 0x000fe4000f8ef839 */
[----:B------:R-:W-:Y:S02]  /*2a30*/  LOP3.LUT R52, R52, UR23, R5, 0xf8, !PT ;  /* 0x0000001734347c12 */ /* 0x000fe4000f8ef805 */
[----:B------:R-:W-:-:S02]  /*2a40*/  SHF.R.U32.HI R62, RZ, 0x2, R65 ;  /* 0x00000002ff3e7819 */ /* 0x000fc40000011641 */
[----:B------:R-:W-:Y:S02]  /*2a50*/  LOP3.LUT R5, R65, UR6, RZ, 0xc0, !PT ;  /* 0x0000000641057c12 */ /* 0x000fe4000f8ec0ff */
[----:B------:R-:W-:Y:S02]  /*2a60*/  LOP3.LUT R43, R43, UR23, R18, 0xf8, !PT ;  /* 0x000000172b2b7c12 */ /* 0x000fe4000f8ef812 */
[----:B------:R-:W-:Y:S02]  /*2a70*/  LOP3.LUT R62, R5, UR4, R62, 0xf8, !PT ;  /* 0x00000004053e7c12 */ /* 0x000fe4000f8ef83e */
[----:B------:R-:W-:Y:S02]  /*2a80*/  SHF.L.W.U32.HI R27, R13, 0x2, R50 ;  /* 0x000000020d1b7819 */ /* 0x000fe40000010e32 */
[C---:B------:R-:W-:Y:S02]  /*2a90*/  SHF.L.W.U32.HI R18, R44.reuse, 0x1e, R65 ;  /* 0x0000001e2c127819 */ /* 0x040fe40000010e41 */
[----:B------:R-:W-:-:S02]  /*2aa0*/  LOP3.LUT R5, R44, UR7, RZ, 0xc0, !PT ;  /* 0x000000072c057c12 */ /* 0x000fc4000f8ec0ff */
[----:B------:R-:W-:Y:S02]  /*2ab0*/  SHF.R.U32.HI R13, RZ, 0x2, R60 ;  /* 0x00000002ff0d7819 */ /* 0x000fe4000001163c */
[----:B------:R-:W-:Y:S02]  /*2ac0*/  LOP3.LUT R34, R60, UR6, RZ, 0xc0, !PT ;  /* 0x000000063c227c12 */ /* 0x000fe4000f8ec0ff */
[----:B------:R-:W-:Y:S02]  /*2ad0*/  SHF.L.W.U32.HI R42, R9, 0x2, R42 ;  /* 0x00000002092a7819 */ /* 0x000fe40000010e2a */
[----:B------:R-:W-:Y:S02]  /*2ae0*/  LOP3.LUT R18, R5, UR5, R18, 0xf8, !PT ;  /* 0x0000000505127c12 */ /* 0x000fe4000f8ef812 */
[----:B------:R-:W-:Y:S02]  /*2af0*/  LOP3.LUT R5, R34, UR4, R13, 0xf8, !PT ;  /* 0x0000000422057c12 */ /* 0x000fe4000f8ef80d */
[----:B------:R-:W-:Y:S01]  /*2b00*/  LOP3.LUT R13, R19, UR22, R42, 0xf8, !PT ;  /* 0x00000016130d7c12 */ /* 0x000fe2000f8ef82a */
[----:B------:R-:W-:Y:S01]  /*2b10*/  IMAD.SHL.U32 R42, R9, 0x4, RZ ;  /* 0x00000004092a7824 */ /* 0x000fe200078e00ff */
[----:B------:R-:W-:-:S02]  /*2b20*/  LOP3.LUT R8, R8, UR22, R27, 0xf8, !PT ;  /* 0x0000001608087c12 */ /* 0x000fc4000f8ef81b */
[C---:B------:R-:W-:Y:S02]  /*2b30*/  SHF.L.W.U32.HI R27, R37.reuse, 0x1e, R60 ;  /* 0x0000001e251b7819 */ /* 0x040fe40000010e3c */
[----:B------:R-:W-:Y:S02]  /*2b40*/  LOP3.LUT R34, R37, UR7, RZ, 0xc0, !PT ;  /* 0x0000000725227c12 */ /* 0x000fe4000f8ec0ff */
[----:B------:R-:W-:Y:S02]  /*2b50*/  SHF.L.W.U32.HI R9, R35, 0x2, R56 ;  /* 0x0000000223097819 */ /* 0x000fe40000010e38 */
[----:B------:R-:W-:Y:S02]  /*2b60*/  LOP3.LUT R27, R34, UR5, R27, 0xf8, !PT ;  /* 0x00000005221b7c12 */ /* 0x000fe4000f8ef81b */
[----:B------:R-:W-:Y:S02]  /*2b70*/  LOP3.LUT R28, R28, UR22, R9, 0xf8, !PT ;  /* 0x000000161c1c7c12 */ /* 0x000fe4000f8ef809 */
[----:B------:R-:W-:-:S02]  /*2b80*/  SHF.R.U32.HI R9, RZ, 0x2, R53 ;  /* 0x00000002ff097819 */ /* 0x000fc40000011635 */
[----:B------:R-:W-:Y:S02]  /*2b90*/  LOP3.LUT R34, R53, UR6, RZ, 0xc0, !PT ;  /* 0x0000000635227c12 */ /* 0x000fe4000f8ec0ff */
[C---:B------:R-:W-:Y:S02]  /*2ba0*/  SHF.L.W.U32.HI R50, R58.reuse, 0x1e, R53 ;  /* 0x0000001e3a327819 */ /* 0x040fe40000010e35 */
[----:B------:R-:W-:Y:S02]  /*2bb0*/  LOP3.LUT R19, R58, UR7, RZ, 0xc0, !PT ;  /* 0x000000073a137c12 */ /* 0x000fe4000f8ec0ff */
[----:B------:R-:W-:Y:S02]  /*2bc0*/  LOP3.LUT R9, R34, UR4, R9, 0xf8, !PT ;  /* 0x0000000422097c12 */ /* 0x000fe4000f8ef809 */
[----:B------:R-:W-:Y:S02]  /*2bd0*/  LOP3.LUT R50, R19, UR5, R50, 0xf8, !PT ;  /* 0x0000000513327c12 */ /* 0x000fe4000f8ef832 */
[----:B------:R-:W-:-:S02]  /*2be0*/  SHF.R.U32.HI R19, RZ, 0x2, R23 ;  /* 0x00000002ff137819 */ /* 0x000fc40000011617 */
[----:B------:R-:W-:Y:S02]  /*2bf0*/  LOP3.LUT R34, R23, UR6, RZ, 0xc0, !PT ;  /* 0x0000000617227c12 */ /* 0x000fe4000f8ec0ff */
[----:B------:R-:W-:Y:S01]  /*2c00*/  LOP3.LUT R57, R57, UR23, R42, 0xf8, !PT ;  /* 0x0000001739397c12 */ /* 0x000fe2000f8ef82a */
[----:B------:R-:W-:Y:S01]  /*2c10*/  IMAD.SHL.U32 R42, R35, 0x4, RZ ;  /* 0x00000004232a7824 */ /* 0x000fe200078e00ff */
[C---:B------:R-:W-:Y:S01]  /*2c20*/  SHF.L.W.U32.HI R54, R11.reuse, 0x2, R54 ;  /* 0x000000020b367819 */ /* 0x040fe20000010e36 */
[----:B------:R-:W-:Y:S01]  /*2c30*/  IMAD.SHL.U32 R35, R11, 0x4, RZ ;  /* 0x000000040b237824 */ /* 0x000fe200078e00ff */
[----:B------:R-:W-:Y:S02]  /*2c40*/  LOP3.LUT R11, R34, UR4, R19, 0xf8, !PT ;  /* 0x00000004220b7c12 */ /* 0x000fe4000f8ef813 */
[----:B------:R-:W-:Y:S02]  /*2c50*/  LOP3.LUT R19, R2, UR19, RZ, 0x3c, !PT ;  /* 0x0000001302137c12 */ /* 0x000fe4000f8e3cff */
        /* <DEDUP_REMOVED lines=8> */
[----:B------:R-:W-:Y:S01]  /*2ce0*/  LOP3.LUT R14, R65, UR5, R14, 0xf8, !PT ;  /* 0x00000005410e7c12 */ /* 0x000fe2000f8ef80e */
[----:B------:R-:W-:Y:S01]  /*2cf0*/  IMAD.SHL.U32 R65, R44, 0x4, RZ ;  /* 0x000000042c417824 */ /* 0x000fe200078e00ff */
[----:B------:R-:W-:Y:S02]  /*2d00*/  LOP3.LUT R34, R35, UR4, R34, 0xf8, !PT ;  /* 0x0000000423227c12 */ /* 0x000fe4000f8ef822 */
[C---:B------:R-:W-:Y:S02]  /*2d10*/  SHF.L.W.U32.HI R35, R4.reuse, 0x1e, R19 ;  /* 0x0000001e04237819 */ /* 0x040fe40000010e13 */
[----:B------:R-:W-:Y:S02]  /*2d20*/  LOP3.LUT R54, R4, UR7, RZ, 0xc0, !PT ;  /* 0x0000000704367c12 */ /* 0x000fe4000f8ec0ff */
[----:B------:R-:W-:-:S02]  /*2d30*/  SHF.L.W.U32.HI R60, R37, 0x2, R60 ;  /* 0x00000002253c7819 */ /* 0x000fc40000010e3c */
[----:B------:R-:W-:Y:S01]  /*2d40*/  LOP3.LUT R44, R54, UR5, R35, 0xf8, !PT ;  /* 0x00000005362c7c12 */ /* 0x000fe2000f8ef823 */
[----:B------:R-:W-:Y:S01]  /*2d50*/  IMAD.SHL.U32 R54, R37, 0x4, RZ ;  /* 0x0000000425367824 */ /* 0x000fe200078e00ff */
[----:B------:R-:W-:Y:S02]  /*2d60*/  LOP3.LUT R35, R18, UR23, R65, 0xf8, !PT ;  /* 0x0000001712237c12 */ /* 0x000fe4000f8ef841 */
[--C-:B------:R-:W-:Y:S02]  /*2d70*/  SHF.R.U32.HI R18, RZ, 0x2, R31.reuse ;  /* 0x00000002ff127819 */ /* 0x100fe4000001161f */
[----:B------:R-:W-:Y:S02]  /*2d80*/  LOP3.LUT R37, R31, UR6, RZ, 0xc0, !PT ;  /* 0x000000061f257c12 */ /* 0x000fe4000f8ec0ff */
[C---:B------:R-:W-:Y:S02]  /*2d90*/  SHF.L.W.U32.HI R56, R10.reuse, 0x1e, R31 ;  /* 0x0000001e0a387819 */ /* 0x040fe40000010e1f */
[----:B------:R-:W-:-:S02]  /*2da0*/  LOP3.LUT R65, R10, UR7, RZ, 0xc0, !PT ;  /* 0x000000070a417c12 */ /* 0x000fc4000f8ec0ff */
[----:B------:R-:W-:Y:S02]  /*2db0*/  LOP3.LUT R18, R37, UR4, R18, 0xf8, !PT ;  /* 0x0000000425127c12 */ /* 0x000fe4000f8ef812 */
[----:B------:R-:W-:Y:S02]  /*2dc0*/  LOP3.LUT R27, R27, UR23, R54, 0xf8, !PT ;  /* 0x000000171b1b7c12 */ /* 0x000fe4000f8ef836 */
[----:B------:R-:W-:Y:S02]  /*2dd0*/  SHF.R.U32.HI R37, RZ, 0x2, R26 ;  /* 0x00000002ff257819 */ /* 0x000fe4000001161a */
[----:B------:R-:W-:Y:S02]  /*2de0*/  LOP3.LUT R54, R26, UR6, RZ, 0xc0, !PT ;  /* 0x000000061a367c12 */ /* 0x000fe4000f8ec0ff */
[----:B------:R-:W-:Y:S02]  /*2df0*/  LOP3.LUT R5, R5, UR22, R60, 0xf8, !PT ;  /* 0x0000001605057c12 */ /* 0x000fe4000f8ef83c */
[----:B------:R-:W-:Y:S01]  /*2e00*/  LOP3.LUT R56, R65, UR5, R56, 0xf8, !PT ;  /* 0x0000000541387c12 */ /* 0x000fe2000f8ef838 */
[C---:B------:R-:W-:Y:S01]  /*2e10*/  IMAD.SHL.U32 R65, R58.reuse, 0x4, RZ ;  /* 0x000000043a417824 */ /* 0x040fe200078e00ff */
[----:B------:R-:W-:-:S02]  /*2e20*/  SHF.L.W.U32.HI R60, R58, 0x2, R53 ;  /* 0x000000023a3c7819 */ /* 0x000fc40000010e35 */
[----:B------:R-:W-:Y:S02]  /*2e30*/  LOP3.LUT R53, R54, UR4, R37, 0xf8, !PT ;  /* 0x0000000436357c12 */ /* 0x000fe4000f8ef825 */
[----:B------:R-:W-:Y:S02]  /*2e40*/  SHF.L.W.U32.HI R58, R22, 0x2, R23 ;  /* 0x00000002163a7819 */ /* 0x000fe40000010e17 */
[----:B------:R-:W-:Y:S02]  /*2e50*/  SHF.R.U32.HI R54, RZ, 0x2, R25 ;  /* 0x00000002ff367819 */ /* 0x000fe40000011619 */
[----:B------:R-:W-:Y:S02]  /*2e60*/  LOP3.LUT R23, R25, UR6, RZ, 0xc0, !PT ;  /* 0x0000000619177c12 */ /* 0x000fe4000f8ec0ff */
[----:B------:R-:W-:Y:S02]  /*2e70*/  LOP3.LUT R37, R9, UR22, R60, 0xf8, !PT ;  /* 0x0000001609257c12 */ /* 0x000fe4000f8ef83c */
[----:B------:R-:W-:Y:S01]  /*2e80*/  LOP3.LUT R50, R50, UR23, R65, 0xf8, !PT ;  /* 0x0000001732327c12 */ /* 0x000fe2000f8ef841 */
[----:B------:R-:W-:Y:S01]  /*2e90*/  IMAD.SHL.U32 R65, R22, 0x4, RZ ;  /* 0x0000000416417824 */ /* 0x000fe200078e00ff */
[----:B------:R-:W-:-:S02]  /*2ea0*/  SHF.L.W.U32.HI R60, R15, 0x1e, R26 ;  /* 0x0000001e0f3c7819 */ /* 0x000fc40000010e1a */
[----:B------:R-:W-:Y:S02]  /*2eb0*/  LOP3.LUT R9, R15, UR7, RZ, 0xc0, !PT ;  /* 0x000000070f097c12 */ /* 0x000fe4000f8ec0ff */
[----:B------:R-:W-:Y:S02]  /*2ec0*/  LOP3.LUT R54, R23, UR4, R54, 0xf8, !PT ;  /* 0x0000000417367c12 */ /* 0x000fe4000f8ef836 */
[----:B------:R-:W-:Y:S02]  /*2ed0*/  LOP3.LUT R11, R11, UR22, R58, 0xf8, !PT ;  /* 0x000000160b0b7c12 */ /* 0x000fe4000f8ef83a */
[C---:B------:R-:W-:Y:S02]  /*2ee0*/  SHF.L.W.U32.HI R58, R0.reuse, 0x1e, R25 ;  /* 0x0000001e003a7819 */ /* 0x040fe40000010e19 */
[----:B------:R-:W-:Y:S02]  /*2ef0*/  LOP3.LUT R23, R0, UR7, RZ, 0xc0, !PT ;  /* 0x0000000700177c12 */ /* 0x000fe4000f8ec0ff */
[----:B------:R-:W-:-:S02]  /*2f00*/  LOP3.LUT R60, R9, UR5, R60, 0xf8, !PT ;  /* 0x00000005093c7c12 */ /* 0x000fc4000f8ef83c */
[C---:B------:R-:W-:Y:S02]  /*2f10*/  SHF.L.W.U32.HI R9, R4.reuse, 0x2, R19 ;  /* 0x0000000204097819 */ /* 0x040fe40000010e13 */
[----:B------:R-:W-:Y:S01]  /*2f20*/  LOP3.LUT R58, R23, UR5, R58, 0xf8, !PT ;  /* 0x00000005173a7c12 */ /* 0x000fe2000f8ef83a */
[----:B------:R-:W-:Y:S01]  /*2f30*/  IMAD.SHL.U32 R23, R4, 0x4, RZ ;  /* 0x0000000404177824 */ /* 0x000fe200078e00ff */
[----:B------:R-:W-:Y:S02]  /*2f40*/  LOP3.LUT R14, R14, UR23, R65, 0xf8, !PT ;  /* 0x000000170e0e7c12 */ /* 0x000fe4000f8ef841 */
[--C-:B------:R-:W-:Y:S02]  /*2f50*/  SHF.R.U32.HI R22, RZ, 0x2, R51.reuse ;  /* 0x00000002ff167819 */ /* 0x100fe40000011633 */
[----:B------:R-:W-:Y:S02]  /*2f60*/  LOP3.LUT R19, R51, UR6, RZ, 0xc0, !PT ;  /* 0x0000000633137c12 */ /* 0x000fe4000f8ec0ff */
[----:B------:R-:W-:-:S02]  /*2f70*/  SHF.L.W.U32.HI R4, R20, 0x1e, R51 ;  /* 0x0000001e14047819 */ /* 0x000fc40000010e33 */
[----:B------:R-:W-:Y:S02]  /*2f80*/  LOP3.LUT R65, R20, UR7, RZ, 0xc0, !PT ;  /* 0x0000000714417c12 */ /* 0x000fe4000f8ec0ff */
[----:B------:R-:W-:Y:S02]  /*2f90*/  LOP3.LUT R22, R19, UR4, R22, 0xf8, !PT ;  /* 0x0000000413167c12 */ /* 0x000fe4000f8ef816 */
[----:B------:R-:W-:Y:S02]  /*2fa0*/  SHF.L.W.U32.HI R31, R10, 0x2, R31 ;  /* 0x000000020a1f7819 */ /* 0x000fe40000010e1f */
[----:B------:R-:W-:Y:S02]  /*2fb0*/  LOP3.LUT R19, R65, UR5, R4, 0xf8, !PT ;  /* 0x0000000541137c12 */ /* 0x000fe4000f8ef804 */
[----:B------:R-:W-:Y:S01]  /*2fc0*/  LOP3.LUT R4, R44, UR23, R23, 0xf8, !PT ;  /* 0x000000172c047c12 */ /* 0x000fe2000f8ef817 */
[----:B------:R-:W-:Y:S01]  /*2fd0*/  IMAD.SHL.U32 R23, R10, 0x4, RZ ;  /* 0x000000040a177824 */ /* 0x000fe200078e00ff */
[----:B------:R-:W-:-:S02]  /*2fe0*/  LOP3.LUT R9, R34, UR22, R9, 0xf8, !PT ;  /* 0x0000001622097c12 */ /* 0x000fc4000f8ef809 */
[----:B------:R-:W-:Y:S02]  /*2ff0*/  SHF.R.U32.HI R34, RZ, 0x2, R47 ;  /* 0x00000002ff227819 */ /* 0x000fe4000001162f */
[----:B------:R-:W-:Y:S02]  /*3000*/  LOP3.LUT R65, R47, UR6, RZ, 0xc0, !PT ;  /* 0x000000062f417c12 */ /* 0x000fe4000f8ec0ff */
[----:B------:R-:W-:Y:S02]  /*3010*/  LOP3.LUT R10, R18, UR22, R31, 0xf8, !PT ;  /* 0x00000016120a7c12 */ /* 0x000fe4000f8ef81f */
[----:B------:R-:W-:Y:S02]  /*3020*/  SHF.L.W.U32.HI R18, R15, 0x2, R26 ;  /* 0x000000020f127819 */ /* 0x000fe40000010e1a */
[----:B------:R-:W-:Y:S01]  /*3030*/  LOP3.LUT R2, R62, UR22, R67, 0xf8, !PT ;  /* 0x000000163e027c12 */ /* 0x000fe2000f8ef843 */
[----:B------:R-:W-:Y:S01]  /*3040*/  IMAD.SHL.U32 R67, R17, 0x4, RZ ;  /* 0x0000000411437824 */ /* 0x000fe200078e00ff */
[----:B------:R-:W-:-:S02]  /*3050*/  SHF.L.W.U32.HI R62, R16, 0x1e, R47 ;  /* 0x0000001e103e7819 */ /* 0x000fc40000010e2f */
[----:B------:R-:W-:Y:S02]  /*3060*/  LOP3.LUT R31, R16, UR7, RZ, 0xc0, !PT ;  /* 0x00000007101f7c12 */ /* 0x000fe4000f8ec0ff */
[----:B------:R-:W-:Y:S02]  /*3070*/  LOP3.LUT R34, R65, UR4, R34, 0xf8, !PT ;  /* 0x0000000441227c12 */ /* 0x000fe4000f8ef822 */
[----:B------:R-:W-:Y:S02]  /*3080*/  LOP3.LUT R23, R56, UR23, R23, 0xf8, !PT ;  /* 0x0000001738177c12 */ /* 0x000fe4000f8ef817 */
[----:B------:R-:W-:Y:S02]  /*3090*/  SHF.R.U32.HI R44, RZ, 0x2, R49 ;  /* 0x00000002ff2c7819 */ /* 0x000fe40000011631 */
[----:B------:R-:W-:Y:S02]  /*30a0*/  LOP3.LUT R65, R49, UR6, RZ, 0xc0, !PT ;  /* 0x0000000631417c12 */ /* 0x000fe4000f8ec0ff */
[----:B------:R-:W-:-:S02]  /*30b0*/  LOP3.LUT R18, R53, UR22, R18, 0xf8, !PT ;  /* 0x0000001635127c12 */ /* 0x000fc4000f8ef812 */
[C---:B------:R-:W-:Y:S02]  /*30c0*/  SHF.L.W.U32.HI R56, R12.reuse, 0x1e, R49 ;  /* 0x0000001e0c387819 */ /* 0x040fe40000010e31 */
[----:B------:R-:W-:Y:S02]  /*30d0*/  LOP3.LUT R53, R12, UR7, RZ, 0xc0, !PT ;  /* 0x000000070c357c12 */ /* 0x000fe4000f8ec0ff */
[C---:B------:R-:W-:Y:S02]  /*30e0*/  SHF.L.W.U32.HI R25, R0.reuse, 0x2, R25 ;  /* 0x0000000200197819 */ /* 0x040fe40000010e19 */
[----:B------:R-:W-:Y:S01]  /*30f0*/  LOP3.LUT R62, R31, UR5, R62, 0xf8, !PT ;  /* 0x000000051f3e7c12 */ /* 0x000fe2000f8ef83e */
[----:B------:R-:W-:Y:S01]  /*3100*/  IMAD.SHL.U32 R31, R15, 0x4, RZ ;  /* 0x000000040f1f7824 */ /* 0x000fe200078e00ff */
[----:B------:R-:W-:Y:S01]  /*3110*/  LOP3.LUT R44, R65, UR4, R44, 0xf8, !PT ;  /* 0x00000004412c7c12 */ /* 0x000fe2000f8ef82c */
[----:B------:R-:W-:Y:S01]  /*3120*/  IMAD.SHL.U32 R15, R0, 0x4, RZ ;  /* 0x00000004000f7824 */ /* 0x000fe200078e00ff */
[----:B------:R-:W-:-:S02]  /*3130*/  LOP3.LUT R56, R53, UR5, R56, 0xf8, !PT ;  /* 0x0000000535387c12 */ /* 0x000fc4000f8ef838 */
[----:B------:R-:W-:Y:S02]  /*3140*/  LOP3.LUT R26, R54, UR22, R25, 0xf8, !PT ;  /* 0x00000016361a7c12 */ /* 0x000fe4000f8ef819 */
[----:B------:R-:W-:Y:S02]  /*3150*/  SHF.R.U32.HI R65, RZ, 0x2, R41 ;  /* 0x00000002ff417819 */ /* 0x000fe40000011629 */
[----:B------:R-:W-:Y:S02]  /*3160*/  LOP3.LUT R0, R41, UR6, RZ, 0xc0, !PT ;  /* 0x0000000629007c12 */ /* 0x000fe4000f8ec0ff */
[C---:B------:R-:W-:Y:S01]  /*3170*/  SHF.L.W.U32.HI R51, R20.reuse, 0x2, R51 ;  /* 0x0000000214337819 */ /* 0x040fe20000010e33 */
[----:B------:R-:W-:Y:S01]  /*3180*/  IMAD.SHL.U32 R20, R20, 0x4, RZ ;  /* 0x0000000414147824 */ /* 0x000fe200078e00ff */
[C---:B------:R-:W-:Y:S02]  /*3190*/  SHF.L.W.U32.HI R54, R17.reuse, 0x1e, R32 ;  /* 0x0000001e11367819 */ /* 0x040fe40000010e20 */
[----:B------:R-:W-:-:S02]  /*31a0*/  LOP3.LUT R53, R17, UR7, RZ, 0xc0, !PT ;  /* 0x0000000711357c12 */ /* 0x000fc4000f8ec0ff */
[----:B------:R-:W-:Y:S02]  /*31b0*/  LOP3.LUT R65, R0, UR4, R65, 0xf8, !PT ;  /* 0x0000000400417c12 */ /* 0x000fe4000f8ef841 */
[----:B------:R-:W-:Y:S02]  /*31c0*/  LOP3.LUT R54, R53, UR5, R54, 0xf8, !PT ;  /* 0x0000000535367c12 */ /* 0x000fe4000f8ef836 */
[----:B------:R-:W-:Y:S02]  /*31d0*/  LOP3.LUT R58, R58, UR23, R15, 0xf8, !PT ;  /* 0x000000173a3a7c12 */ /* 0x000fe4000f8ef80f */
[----:B------:R-:W-:Y:S01]  /*31e0*/  LOP3.LUT R0, R22, UR22, R51, 0xf8, !PT ;  /* 0x0000001616007c12 */ /* 0x000fe2000f8ef833 */
[----:B------:R-:W-:Y:S01]  /*31f0*/  IMAD.SHL.U32 R51, R12, 0x4, RZ ;  /* 0x000000040c337824 */ /* 0x000fe200078e00ff */
[----:B------:R-:W-:Y:S02]  /*3200*/  LOP3.LUT R31, R60, UR23, R31, 0xf8, !PT ;  /* 0x000000173c1f7c12 */ /* 0x000fe4000f8ef81f */
[----:B------:R-:W-:-:S02]  /*3210*/  LOP3.LUT R53, R19, UR23, R20, 0xf8, !PT ;  /* 0x0000001713357c12 */ /* 0x000fc4000f8ef814 */
[C---:B------:R-:W-:Y:S02]  /*3220*/  SHF.L.W.U32.HI R22, R6.reuse, 0x1e, R41 ;  /* 0x0000001e06167819 */ /* 0x040fe40000010e29 */
[----:B------:R-:W-:Y:S02]  /*3230*/  LOP3.LUT R15, R6, UR7, RZ, 0xc0, !PT ;  /* 0x00000007060f7c12 */ /* 0x000fe4000f8ec0ff */
[----:B------:R-:W-:Y:S02]  /*3240*/  SHF.R.U32.HI R60, RZ, 0x2, R32 ;  /* 0x00000002ff3c7819 */ /* 0x000fe40000011620 */
[----:B------:R-:W-:Y:S02]  /*3250*/  LOP3.LUT R25, R32, UR6, RZ, 0xc0, !PT ;  /* 0x0000000620197c12 */ /* 0x000fe4000f8ec0ff */
[----:B------:R-:W-:Y:S02]  /*3260*/  SHF.L.W.U32.HI R19, R16, 0x2, R47 ;  /* 0x0000000210137819 */ /* 0x000fe40000010e2f */
[----:B------:R-:W-:-:S02]  /*3270*/  LOP3.LUT R22, R15, UR5, R22, 0xf8, !PT ;  /* 0x000000050f167c12 */ /* 0x000fc4000f8ef816 */
[----:B------:R-:W-:Y:S01]  /*3280*/  LOP3.LUT R60, R25, UR4, R60, 0xf8, !PT ;  /* 0x00000004193c7c12 */ /* 0x000fe2000f8ef83c */
[----:B------:R-:W-:Y:S01]  /*3290*/  IMAD.SHL.U32 R25, R16, 0x4, RZ ;  /* 0x0000000410197824 */ /* 0x000fe200078e00ff */
[----:B------:R-:W-:Y:S02]  /*32a0*/  LOP3.LUT R15, R34, UR22, R19, 0xf8, !PT ;  /* 0x00000016220f7c12 */ /* 0x000fe4000f8ef813 */
[----:B------:R-:W-:Y:S02]  /*32b0*/  SHF.L.W.U32.HI R49, R12, 0x2, R49 ;  /* 0x000000020c317819 */ /* 0x000fe40000010e31 */
[C---:B------:R-:W-:Y:S02]  /*32c0*/  SHF.L.W.U32.HI R66, R21.reuse, 0x1e, R36 ;  /* 0x0000001e15427819 */ /* 0x040fe40000010e24 */
[----:B------:R-:W-:Y:S02]  /*32d0*/  LOP3.LUT R19, R21, UR7, RZ, 0xc0, !PT ;  /* 0x0000000715137c12 */ /* 0x000fe4000f8ec0ff */
[----:B------:R-:W-:-:S02]  /*32e0*/  LOP3.LUT R34, R44, UR22, R49, 0xf8, !PT ;  /* 0x000000162c227c12 */ /* 0x000fc4000f8ef831 */
[----:B------:R-:W-:Y:S02]  /*32f0*/  LOP3.LUT R66, R19, UR5, R66, 0xf8, !PT ;  /* 0x0000000513427c12 */ /* 0x000fe4000f8ef842 */
[----:B------:R-:W-:Y:S02]  /*3300*/  SHF.L.W.U32.HI R49, R17, 0x2, R32 ;  /* 0x0000000211317819 */ /* 0x000fe40000010e20 */
[----:B------:R-:W-:Y:S02]  /*3310*/  SHF.R.U32.HI R47, RZ, 0x2, R36 ;  /* 0x00000002ff2f7819 */ /* 0x000fe40000011624 */
[----:B------:R-:W-:Y:S02]  /*3320*/  LOP3.LUT R20, R36, UR6, RZ, 0xc0, !PT ;  /* 0x0000000624147c12 */ /* 0x000fe4000f8ec0ff */
[----:B------:R-:W-:Y:S02]  /*3330*/  LOP3.LUT R62, R62, UR23, R25, 0xf8, !PT ;  /* 0x000000173e3e7c12 */ /* 0x000fe4000f8ef819 */
[----:B------:R-:W-:-:S02]  /*3340*/  SHF.R.U32.HI R44, RZ, 0x2, R45 ;  /* 0x00000002ff2c7819 */ /* 0x000fc4000001162d */
[----:B------:R-:W-:Y:S02]  /*3350*/  LOP3.LUT R19, R45, UR6, RZ, 0xc0, !PT ;  /* 0x000000062d137c12 */ /* 0x000fe4000f8ec0ff */
[C---:B------:R-:W-:Y:S02]  /*3360*/  SHF.L.W.U32.HI R25, R38.reuse, 0x1e, R45 ;  /* 0x0000001e26197819 */ /* 0x040fe40000010e2d */
[----:B------:R-:W-:Y:S02]  /*3370*/  LOP3.LUT R12, R38, UR7, RZ, 0xc0, !PT ;  /* 0x00000007260c7c12 */ /* 0x000fe4000f8ec0ff */
[----:B------:R-:W-:Y:S01]  /*3380*/  LOP3.LUT R17, R60, UR22, R49, 0xf8, !PT ;  /* 0x000000163c117c12 */ /* 0x000fe2000f8ef831 */
[----:B------:R-:W-:Y:S01]  /*3390*/  IMAD.SHL.U32 R49, R6, 0x4, RZ ;  /* 0x0000000406317824 */ /* 0x000fe200078e00ff */
[----:B------:R-:W-:Y:S02]  /*33a0*/  LOP3.LUT R47, R20, UR4, R47, 0xf8, !PT ;  /* 0x00000004142f7c12 */ /* 0x000fe4000f8ef82f */
[----:B------:R-:W-:-:S02]  /*33b0*/  LOP3.LUT R44, R19, UR4, R44, 0xf8, !PT ;  /* 0x00000004132c7c12 */ /* 0x000fc4000f8ef82c */
[----:B------:R-:W-:Y:S02]  /*33c0*/  SHF.L.W.U32.HI R60, R21, 0x2, R36 ;  /* 0x00000002153c7819 */ /* 0x000fe40000010e24 */
[----:B------:R-:W-:Y:S02]  /*33d0*/  LOP3.LUT R25, R12, UR5, R25, 0xf8, !PT ;  /* 0x000000050c197c12 */ /* 0x000fe4000f8ef819 */
[----:B------:R-:W-:Y:S02]  /*33e0*/  SHF.R.U32.HI R16, RZ, 0x2, R40 ;  /* 0x00000002ff107819 */ /* 0x000fe40000011628 */
[----:B------:R-:W-:Y:S02]  /*33f0*/  LOP3.LUT R19, R40, UR6, RZ, 0xc0, !PT ;  /* 0x0000000628137c12 */ /* 0x000fe4000f8ec0ff */
[----:B------:R-:W-:Y:S02]  /*3400*/  SHF.L.W.U32.HI R32, R6, 0x2, R41 ;  /* 0x0000000206207819 */ /* 0x000fe40000010e29 */
[----:B------:R-:W-:-:S02]  /*3410*/  SHF.R.U32.HI R12, RZ, 0x2, R48 ;  /* 0x00000002ff0c7819 */ /* 0x000fc40000011630 */
[----:B------:R-:W-:Y:S02]  /*3420*/  LOP3.LUT R41, R48, UR6, RZ, 0xc0, !PT ;  /* 0x0000000630297c12 */ /* 0x000fe4000f8ec0ff */
[----:B------:R-:W-:Y:S01]  /*3430*/  LOP3.LUT R60, R47, UR22, R60, 0xf8, !PT ;  /* 0x000000162f3c7c12 */ /* 0x000fe2000f8ef83c */
[----:B------:R-:W-:Y:S01]  /*3440*/  IMAD.SHL.U32 R47, R21, 0x4, RZ ;  /* 0x00000004152f7824 */ /* 0x000fe200078e00ff */
[----:B------:R-:W-:Y:S02]  /*3450*/  LOP3.LUT R16, R19, UR4, R16, 0xf8, !PT ;  /* 0x0000000413107c12 */ /* 0x000fe4000f8ef810 */
[----:B------:R-:W-:Y:S02]  /*3460*/  LOP3.LUT R20, R54, UR23, R67, 0xf8, !PT ;  /* 0x0000001736147c12 */ /* 0x000fe4000f8ef843 */
[C---:B------:R-:W-:Y:S02]  /*3470*/  SHF.L.W.U32.HI R64, R29.reuse, 0x1e, R40 ;  /* 0x0000001e1d407819 */ /* 0x040fe40000010e28 */
[----:B------:R-:W-:-:S02]  /*3480*/  LOP3.LUT R19, R29, UR7, RZ, 0xc0, !PT ;  /* 0x000000071d137c12 */ /* 0x000fc4000f8ec0ff */
[----:B------:R-:W-:Y:S02]  /*3490*/  LOP3.LUT R12, R41, UR4, R12, 0xf8, !PT ;  /* 0x00000004290c7c12 */ /* 0x000fe4000f8ef80c */
[C---:B------:R-:W-:Y:S02]  /*34a0*/  SHF.L.W.U32.HI R54, R39.reuse, 0x1e, R48 ;  /* 0x0000001e27367819 */ /* 0x040fe40000010e30 */
[----:B------:R-:W-:Y:S02]  /*34b0*/  LOP3.LUT R41, R39, UR7, RZ, 0xc0, !PT ;  /* 0x0000000727297c12 */ /* 0x000fe4000f8ec0ff */
[C---:B------:R-:W-:Y:S01]  /*34c0*/  SHF.L.W.U32.HI R45, R38.reuse, 0x2, R45 ;  /* 0x00000002262d7819 */ /* 0x040fe20000010e2d */
[----:B------:R-:W-:Y:S01]  /*34d0*/  IMAD.SHL.U32 R38, R38, 0x4, RZ ;  /* 0x0000000426267824 */ /* 0x000fe200078e00ff */
[----:B------:R-:W-:Y:S02]  /*34e0*/  LOP3.LUT R64, R19, UR5, R64, 0xf8, !PT ;  /* 0x0000000513407c12 */ /* 0x000fe4000f8ef840 */
[----:B------:R-:W-:-:S02]  /*34f0*/  LOP3.LUT R66, R66, UR23, R47, 0xf8, !PT ;  /* 0x0000001742427c12 */ /* 0x000fc4000f8ef82f */
[----:B------:R-:W-:Y:S02]  /*3500*/  LOP3.LUT R19, R65, UR22, R32, 0xf8, !PT ;  /* 0x0000001641137c12 */ /* 0x000fe4000f8ef820 */
[----:B------:R-:W-:Y:S02]  /*3510*/  LOP3.LUT R54, R41, UR5, R54, 0xf8, !PT ;  /* 0x0000000529367c12 */ /* 0x000fe4000f8ef836 */
[----:B------:R-:W-:Y:S02]  /*3520*/  LOP3.LUT R44, R44, UR22, R45, 0xf8, !PT ;  /* 0x000000162c2c7c12 */ /* 0x000fe4000f8ef82d */
[C---:B------:R-:W-:Y:S01]  /*3530*/  SHF.L.W.U32.HI R47, R29.reuse, 0x2, R40 ;  /* 0x000000021d2f7819 */ /* 0x040fe20000010e28 */
[----:B------:R-:W-:Y:S01]  /*3540*/  IMAD.SHL.U32 R29, R29, 0x4, RZ ;  /* 0x000000041d1d7824 */ /* 0x000fe200078e00ff */
[----:B------:R-:W-:Y:S02]  /*3550*/  SHF.R.U32.HI R21, RZ, 0x2, R61 ;  /* 0x00000002ff157819 */ /* 0x000fe4000001163d */
[----:B------:R-:W-:-:S02]  /*3560*/  LOP3.LUT R6, R61, UR6, RZ, 0xc0, !PT ;  /* 0x000000063d067c12 */ /* 0x000fc4000f8ec0ff */
[C---:B------:R-:W-:Y:S02]  /*3570*/  SHF.L.W.U32.HI R32, R46.reuse, 0x1e, R61 ;  /* 0x0000001e2e207819 */ /* 0x040fe40000010e3d */
[----:B------:R-:W-:Y:S02]  /*3580*/  LOP3.LUT R41, R46, UR7, RZ, 0xc0, !PT ;  /* 0x000000072e297c12 */ /* 0x000fe4000f8ec0ff */
[----:B------:R-:W-:Y:S02]  /*3590*/  SHF.R.U32.HI R40, RZ, 0x2, R63 ;  /* 0x00000002ff287819 */ /* 0x000fe4000001163f */
[----:B------:R-:W-:Y:S02]  /*35a0*/  LOP3.LUT R45, R63, UR6, RZ, 0xc0, !PT ;  /* 0x000000063f2d7c12 */ /* 0x000fe4000f8ec0ff */
[----:B------:R-:W-:Y:S02]  /*35b0*/  LOP3.LUT R21, R6, UR4, R21, 0xf8, !PT ;  /* 0x0000000406157c12 */ /* 0x000fe4000f8ef815 */
[----:B------:R-:W-:-:S02]  /*35c0*/  LOP3.LUT R32, R41, UR5, R32, 0xf8, !PT ;  /* 0x0000000529207c12 */ /* 0x000fc4000f8ef820 */
[----:B------:R-:W-:Y:S02]  /*35d0*/  LOP3.LUT R40, R45, UR4, R40, 0xf8, !PT ;  /* 0x000000042d287c12 */ /* 0x000fe4000f8ef828 */
[----:B------:R-:W-:Y:S02]  /*35e0*/  SHF.R.U32.HI R6, RZ, 0x2, R59 ;  /* 0x00000002ff067819 */ /* 0x000fe4000001163b */
[----:B------:R-:W-:Y:S02]  /*35f0*/  LOP3.LUT R41, R59, UR6, RZ, 0xc0, !PT ;  /* 0x000000063b297c12 */ /* 0x000fe4000f8ec0ff */
[----:B------:R-:W-:Y:S02]  /*3600*/  LOP3.LUT R45, R16, UR22, R47, 0xf8, !PT ;  /* 0x00000016102d7c12 */ /* 0x000fe4000f8ef82f */
[C---:B------:R-:W-:Y:S01]  /*3610*/  SHF.L.W.U32.HI R47, R39.reuse, 0x2, R48 ;  /* 0x00000002272f7819 */ /* 0x040fe20000010e30 */
[----:B------:R-:W-:Y:S01]  /*3620*/  IMAD.SHL.U32 R39, R39, 0x4, RZ ;  /* 0x0000000427277824 */ /* 0x000fe200078e00ff */
[----:B------:R-:W-:Y:S01]  /*3630*/  LOP3.LUT R64, R64, UR23, R29, 0xf8, !PT ;  /* 0x0000001740407c12 */ /* 0x000fe2000f8ef81d */
[----:B------:R-:W-:Y:S01]  /*3640*/  IMAD.SHL.U32 R29, R46, 0x4, RZ ;  /* 0x000000042e1d7824 */ /* 0x000fe200078e00ff */
[----:B------:R-:W-:-:S02]  /*3650*/  LOP3.LUT R6, R41, UR4, R6, 0xf8, !PT ;  /* 0x0000000429067c12 */ /* 0x000fc4000f8ef806 */
[----:B------:R-:W-:Y:S02]  /*3660*/  LOP3.LUT R25, R25, UR23, R38, 0xf8, !PT ;  /* 0x0000001719197c12 */ /* 0x000fe4000f8ef826 */
        /* <DEDUP_REMOVED lines=8> */
[----:B------:R-:W-:Y:S02]  /*36f0*/  LOP3.LUT R36, R12, UR22, R47, 0xf8, !PT ;  /* 0x000000160c247c12 */ /* 0x000fe4000f8ef82f */
[----:B------:R-:W-:Y:S01]  /*3700*/  LOP3.LUT R32, R32, UR23, R29, 0xf8, !PT ;  /* 0x0000001720207c12 */ /* 0x000fe2000f8ef81d */
[----:B------:R-:W-:Y:S01]  /*3710*/  IMAD.SHL.U32 R29, R24, 0x4, RZ ;  /* 0x00000004181d7824 */ /* 0x000fe200078e00ff */
[----:B------:R-:W-:Y:S02]  /*3720*/  LOP3.LUT R56, R23, R50, R64, 0x96, !PT ;  /* 0x0000003217387212 */ /* 0x000fe400078e9640 */
[----:B------:R-:W-:-:S02]  /*3730*/  LOP3.LUT R49, R10, R37, R45, 0x96, !PT ;  /* 0x000000250a317212 */ /* 0x000fc400078e962d */
[----:B------:R-:W-:Y:S02]  /*3740*/  SHF.L.W.U32.HI R12, R46, 0x2, R61 ;  /* 0x000000022e0c7819 */ /* 0x000fe40000010e3d */
[C---:B------:R-:W-:Y:S02]  /*3750*/  SHF.L.W.U32.HI R16, R24.reuse, 0x1e, R63 ;  /* 0x0000001e18107819 */ /* 0x040fe40000010e3f */
[----:B------:R-:W-:Y:S02]  /*3760*/  LOP3.LUT R41, R24, UR7, RZ, 0xc0, !PT ;  /* 0x0000000718297c12 */ /* 0x000fe4000f8ec0ff */
[----:B------:R-:W-:Y:S02]  /*3770*/  LOP3.LUT R59, R6, UR22, R59, 0xf8, !PT ;  /* 0x00000016063b7c12 */ /* 0x000fe4000f8ef83b */
[----:B------:R-:W-:Y:S02]  /*3780*/  SHF.L.W.U32.HI R63, R24, 0x2, R63 ;  /* 0x00000002183f7819 */ /* 0x000fe40000010e3f */
[----:B------:R-:W-:-:S02]  /*3790*/  LOP3.LUT R38, R38, UR23, R39, 0xf8, !PT ;  /* 0x0000001726267c12 */ /* 0x000fc4000f8ef827 */
[----:B------:R-:W-:Y:S02]  /*37a0*/  LOP3.LUT R6, R4, R32, R35, 0x96, !PT ;  /* 0x0000002004067212 */ /* 0x000fe400078e9623 */
[----:B------:R-:W-:Y:S02]  /*37b0*/  LOP3.LUT R56, R56, R42, R51, 0x96, !PT ;  /* 0x0000002a38387212 */ /* 0x000fe400078e9633 */
[----:B------:R-:W-:Y:S02]  /*37c0*/  LOP3.LUT R49, R49, R7, R34, 0x96, !PT ;  /* 0x0000000731317212 */ /* 0x000fe400078e9622 */
[----:B------:R-:W-:Y:S02]  /*37d0*/  LOP3.LUT R21, R21, UR22, R12, 0xf8, !PT ;  /* 0x0000001615157c12 */ /* 0x000fe4000f8ef80c */
[----:B------:R-:W-:Y:S02]  /*37e0*/  LOP3.LUT R16, R41, UR5, R16, 0xf8, !PT ;  /* 0x0000000529107c12 */ /* 0x000fe4000f8ef810 */
[----:B------:R-:W-:-:S02]  /*37f0*/  LOP3.LUT R30, R40, UR22, R63, 0xf8, !PT ;  /* 0x00000016281e7c12 */ /* 0x000fc4000f8ef83f */
[----:B------:R-:W-:Y:S02]  /*3800*/  LOP3.LUT R61, R52, R38, R25, 0x96, !PT ;  /* 0x00000026343d7212 */ /* 0x000fe400078e9619 */
[----:B------:R-:W-:Y:S02]  /*3810*/  LOP3.LUT R41, R6, R20, R53, 0x96, !PT ;  /* 0x0000001406297212 */ /* 0x000fe400078e9635 */
[----:B------:R-:W-:Y:S02]  /*3820*/  SHF.L.W.U32.HI R40, R49, 0x1, R56 ;  /* 0x0000000131287819 */ /* 0x000fe40000010e38 */
[----:B------:R-:W-:Y:S02]  /*3830*/  LOP3.LUT R12, R9, R21, R2, 0x96, !PT ;  /* 0x00000015090c7212 */ /* 0x000fe400078e9602 */
[----:B------:R-:W-:Y:S02]  /*3840*/  LOP3.LUT R61, R61, R55, R62, 0x96, !PT ;  /* 0x000000373d3d7212 */ /* 0x000fe400078e963e */
[----:B------:R-:W-:-:S02]  /*3850*/  LOP3.LUT R6, R62, R41, R40, 0x96, !PT ;  /* 0x000000293e067212 */ /* 0x000fc400078e9628 */
[----:B------:R-:W-:Y:S02]  /*3860*/  LOP3.LUT R62, R12, R17, R0, 0x96, !PT ;  /* 0x000000110c3e7212 */ /* 0x000fe400078e9600 */
[----:B------:R-:W-:Y:S02]  /*3870*/  LOP3.LUT R24, R16, UR23, R29, 0xf8, !PT ;  /* 0x0000001710187c12 */ /* 0x000fe4000f8ef81d */
[----:B------:R-:W-:Y:S02]  /*3880*/  LOP3.LUT R12, R18, R11, R36, 0x96, !PT ;  /* 0x0000000b120c7212 */ /* 0x000fe400078e9624 */
[-CC-:B------:R-:W-:Y:S02]  /*3890*/  LOP3.LUT R16, R38, R41.reuse, R40.reuse, 0x96, !PT ;  /* 0x0000002926107212 */ /* 0x180fe400078e9628 */
[----:B------:R-:W-:Y:S02]  /*38a0*/  LOP3.LUT R38, R25, R41, R40, 0x96, !PT ;  /* 0x0000002919267212 */ /* 0x000fe400078e9628 */
        /* <DEDUP_REMOVED lines=15> */
[-CC-:B------:R-:W-:Y:S02]  /*39a0*/  LOP3.LUT R24, R24, R55.reuse, R70.reuse, 0x96, !PT ;  /* 0x0000003718187212 */ /* 0x180fe400078e9646 */
[-CC-:B------:R-:W-:Y:S02]  /*39b0*/  LOP3.LUT R12, R27, R55.reuse, R70.reuse, 0x96, !PT ;  /* 0x000000371b0c7212 */ /* 0x180fe400078e9646 */
[-CC-:B------:R-:W-:Y:S02]  /*39c0*/  LOP3.LUT R48, R66, R55.reuse, R70.reuse, 0x96, !PT ;  /* 0x0000003742307212 */ /* 0x180fe400078e9646 */
[----:B------:R-:W-:-:S02]  /*39d0*/  LOP3.LUT R40, R58, R55, R70, 0x96, !PT ;  /* 0x000000373a287212 */ /* 0x000fc400078e9646 */
[----:B------:R-:W-:Y:S02]  /*39e0*/  LOP3.LUT R57, R57, R55, R70, 0x96, !PT ;  /* 0x0000003739397212 */ /* 0x000fe400078e9646 */
[----:B------:R-:W-:Y:S02]  /*39f0*/  SHF.L.W.U32.HI R26, R68, 0x1, R55 ;  /* 0x00000001441a7819 */ /* 0x000fe40000010e37 */
[----:B------:R-:W-:Y:S02]  /*3a00*/  SHF.L.W.U32.HI R55, R55, 0x1, R68 ;  /* 0x0000000137377819 */ /* 0x000fe40000010e44 */
[----:B------:R-:W-:Y:S02]  /*3a10*/  LOP3.LUT R66, R13, R28, R15, 0x96, !PT ;  /* 0x0000001c0d427212 */ /* 0x000fe400078e960f */
[----:B------:R-:W-:Y:S02]  /*3a20*/  LOP3.LUT R13, R23, R61, R26, 0x96, !PT ;  /* 0x0000003d170d7212 */ /* 0x000fe400078e961a */
[----:B------:R-:W-:-:S02]  /*3a30*/  LOP3.LUT R58, R45, R66, R55, 0x96, !PT ;  /* 0x000000422d3a7212 */ /* 0x000fc400078e9637 */
[----:B------:R-:W-:Y:S02]  /*3a40*/  SHF.L.W.U32.HI R45, R56, 0x1, R49 ;  /* 0x00000001382d7819 */ /* 0x000fe40000010e31 */
[-CC-:B------:R-:W-:Y:S02]  /*3a50*/  LOP3.LUT R27, R51, R61.reuse, R26.reuse, 0x96, !PT ;  /* 0x0000003d331b7212 */ /* 0x180fe400078e961a */
[-CC-:B------:R-:W-:Y:S02]  /*3a60*/  LOP3.LUT R23, R64, R61.reuse, R26.reuse, 0x96, !PT ;  /* 0x0000003d40177212 */ /* 0x180fe400078e961a */
[-CC-:B------:R-:W-:Y:S02]  /*3a70*/  LOP3.LUT R42, R42, R61.reuse, R26.reuse, 0x96, !PT ;  /* 0x0000003d2a2a7212 */ /* 0x180fe400078e961a */
[----:B------:R-:W-:Y:S02]  /*3a80*/  LOP3.LUT R50, R50, R61, R26, 0x96, !PT ;  /* 0x0000003d32327212 */ /* 0x000fe400078e961a */
[----:B------:R-:W-:-:S02]  /*3a90*/  LOP3.LUT R33, R33, R62, R45, 0x96, !PT ;  /* 0x0000003e21217212 */ /* 0x000fc400078e962d */
[-CC-:B------:R-:W-:Y:S02]  /*3aa0*/  LOP3.LUT R59, R59, R62.reuse, R45.reuse, 0x96, !PT ;  /* 0x0000003e3b3b7212 */ /* 0x180fe400078e962d */
[-CC-:B------:R-:W-:Y:S02]  /*3ab0*/  LOP3.LUT R15, R15, R62.reuse, R45.reuse, 0x96, !PT ;  /* 0x0000003e0f0f7212 */ /* 0x180fe400078e962d */
[----:B------:R-:W-:Y:S02]  /*3ac0*/  LOP3.LUT R28, R28, R62, R45, 0x96, !PT ;  /* 0x0000003e1c1c7212 */ /* 0x000fe400078e962d */
[-CC-:B------:R-:W-:Y:S02]  /*3ad0*/  LOP3.LUT R26, R34, R66.reuse, R55.reuse, 0x96, !PT ;  /* 0x00000042221a7212 */ /* 0x180fe400078e9637 */
[-CC-:B------:R-:W-:Y:S02]  /*3ae0*/  LOP3.LUT R10, R10, R66.reuse, R55.reuse, 0x96, !PT ;  /* 0x000000420a0a7212 */ /* 0x180fe400078e9637 */
[----:B------:R-:W-:-:S02]  /*3af0*/  LOP3.LUT R7, R7, R66, R55, 0x96, !PT ;  /* 0x0000004207077212 */ /* 0x000fc400078e9637 */
[----:B------:R-:W-:Y:S02]  /*3b00*/  LOP3.LUT R37, R37, R66, R55, 0x96, !PT ;  /* 0x0000004225257212 */ /* 0x000fe400078e9637 */
[----:B------:R-:W-:Y:S02]  /*3b10*/  LOP3.LUT R45, R44, R62, R45, 0x96, !PT ;  /* 0x0000003e2c2d7212 */ /* 0x000fe400078e962d */
[----:B------:R-:W-:Y:S02]  /*3b20*/  SHF.L.W.U32.HI R55, R46, 0x1, R39 ;  /* 0x000000012e377819 */ /* 0x000fe40000010e27 */
[----:B------:R-:W-:Y:S02]  /*3b30*/  SHF.L.W.U32.HI R62, R39, 0x1, R46 ;  /* 0x00000001273e7819 */ /* 0x000fe40000010e2e */
[----:B------:R-:W-:Y:S02]  /*3b40*/  LOP3.LUT R47, R60, R68, R63, 0x96, !PT ;  /* 0x000000443c2f7212 */ /* 0x000fe400078e963f */
[----:B------:R-:W-:-:S02]  /*3b50*/  SHF.L.W.U32.HI R60, R66, 0x1, R61 ;  /* 0x00000001423c7819 */ /* 0x000fc40000010e3d */
[----:B------:R-:W-:Y:S02]  /*3b60*/  SHF.L.W.U32.HI R61, R61, 0x1, R66 ;  /* 0x000000013d3d7819 */ /* 0x000fe40000010e42 */
[-CC-:B------:R-:W-:Y:S02]  /*3b70*/  LOP3.LUT R51, R54, R56.reuse, R55.reuse, 0x96, !PT ;  /* 0x0000003836337212 */ /* 0x180fe400078e9637 */
[-CC-:B------:R-:W-:Y:S02]  /*3b80*/  LOP3.LUT R43, R43, R56.reuse, R55.reuse, 0x96, !PT ;  /* 0x000000382b2b7212 */ /* 0x180fe400078e9637 */
[-CC-:B------:R-:W-:Y:S02]  /*3b90*/  LOP3.LUT R34, R14, R56.reuse, R55.reuse, 0x96, !PT ;  /* 0x000000380e227212 */ /* 0x180fe400078e9637 */
        /* <DEDUP_REMOVED lines=8> */
[-CC-:B------:R-:W-:Y:S02]  /*3c20*/  LOP3.LUT R49, R32, R39.reuse, R60.reuse, 0x96, !PT ;  /* 0x0000002720317212 */ /* 0x180fe400078e963c */
[-C--:B------:R-:W-:Y:S02]  /*3c30*/  LOP3.LUT R11, R20, R39.reuse, R60, 0x96, !PT ;  /* 0x00000027140b7212 */ /* 0x080fe400078e963c */
[-CC-:B------:R-:W-:Y:S02]  /*3c40*/  LOP3.LUT R32, R17, R46.reuse, R61.reuse, 0x96, !PT ;  /* 0x0000002e11207212 */ /* 0x180fe400078e963d */
[----:B------:R-:W-:Y:S02]  /*3c50*/  SHF.L.W.U32.HI R36, R43, 0x18, R44 ;  /* 0x000000182b247819 */ /* 0x000fe40000010e2c */
[----:B------:R-:W-:Y:S02]  /*3c60*/  LOP3.LUT R19, R4, R39, R60, 0x96, !PT ;  /* 0x0000002704137212 */ /* 0x000fe400078e963c */
[----:B------:R-:W-:-:S02]  /*3c70*/  LOP3.LUT R20, R9, R46, R61, 0x96, !PT ;  /* 0x0000002e09147212 */ /* 0x000fc400078e963d */
[----:B------:R-:W-:Y:S02]  /*3c80*/  SHF.L.W.U32.HI R43, R44, 0x18, R43 ;  /* 0x000000182c2b7819 */ /* 0x000fe40000010e2b */
[-CC-:B------:R-:W-:Y:S02]  /*3c90*/  LOP3.LUT R53, R53, R39.reuse, R60.reuse, 0x96, !PT ;  /* 0x0000002735357212 */ /* 0x180fe400078e963c */
[----:B------:R-:W-:Y:S02]  /*3ca0*/  LOP3.LUT R35, R35, R39, R60, 0x96, !PT ;  /* 0x0000002723237212 */ /* 0x000fe400078e963c */
[----:B------:R-:W-:Y:S02]  /*3cb0*/  SHF.L.W.U32.HI R9, R12, 0x7, R5 ;  /* 0x000000070c097819 */ /* 0x000fe40000010e05 */
[----:B------:R-:W-:Y:S02]  /*3cc0*/  SHF.L.W.U32.HI R4, R13, 0x1e, R10 ;  /* 0x0000001e0d047819 */ /* 0x000fe40000010e0a */
[----:B------:R-:W-:-:S02]  /*3cd0*/  SHF.L.W.U32.HI R44, R22, 0x19, R51 ;  /* 0x00000019162c7819 */ /* 0x000fc40000010e33 */
[-C--:B------:R-:W-:Y:S02]  /*3ce0*/  LOP3.LUT R60, R21, R46.reuse, R61, 0x96, !PT ;  /* 0x0000002e153c7212 */ /* 0x080fe400078e963d */
[----:B------:R-:W-:Y:S02]  /*3cf0*/  SHF.L.W.U32.HI R12, R5, 0x7, R12 ;  /* 0x00000007050c7819 */ /* 0x000fe40000010e0c */
[----:B------:R-:W-:Y:S02]  /*3d00*/  SHF.L.W.U32.HI R13, R10, 0x1e, R13 ;  /* 0x0000001e0a0d7819 */ /* 0x000fe40000010e0d */
[----:B------:R-:W-:Y:S02]  /*3d10*/  SHF.L.W.U32.HI R51, R51, 0x19, R22 ;  /* 0x0000001933337819 */ /* 0x000fe40000010e16 */
[----:B------:R-:W-:Y:S02]  /*3d20*/  LOP3.LUT R54, R0, R46, R61, 0x96, !PT ;  /* 0x0000002e00367212 */ /* 0x000fe400078e963d */
[----:B------:R-:W-:-:S02]  /*3d30*/  SHF.L.W.U32.HI R10, R11, 0x9, R32 ;  /* 0x000000090b0a7819 */ /* 0x000fc40000010e20 */
[----:B------:R-:W-:Y:S02]  /*3d40*/  SHF.L.W.U32.HI R5, R15, 0x2, R6 ;  /* 0x000000020f057819 */ /* 0x000fe40000010e06 */
[----:B------:R-:W-:Y:S02]  /*3d50*/  SHF.L.W.U32.HI R39, R41, 0x1b, R40 ;  /* 0x0000001b29277819 */ /* 0x000fe40000010e28 */
[----:B------:R-:W-:Y:S02]  /*3d60*/  SHF.L.W.U32.HI R22, R25, 0x14, R24 ;  /* 0x0000001419167819 */ /* 0x000fe40000010e18 */
[----:B------:R-:W-:Y:S02]  /*3d70*/  LOP3.LUT R0, R2, R46, R61, 0x96, !PT ;  /* 0x0000002e02007212 */ /* 0x000fe400078e963d */
        /* <DEDUP_REMOVED lines=33> */
[----:B------:R-:W-:Y:S02]  /*3f90*/  LOP3.LUT R0, R19, R2, R16, 0xd2, !PT ;  /* 0x0000000213007212 */ /* 0x000fe400078ed210 */
[----:B------:R-:W-:Y:S02]  /*3fa0*/  LOP3.LUT R18, R23, R14, R19, 0xd2, !PT ;  /* 0x0000000e17127212 */ /* 0x000fe400078ed213 */
[----:B------:R-:W-:Y:S02]  /*3fb0*/  SHF.L.W.U32.HI R50, R50, 0x6, R37 ;  /* 0x0000000632327819 */ /* 0x000fe40000010e25 */
[----:B------:R-:W-:Y:S02]  /*3fc0*/  LOP3.LUT R30, R2, R16, R23, 0xd2, !PT ;  /* 0x00000010021e7212 */ /* 0x000fe400078ed217 */
[----:B------:R-:W-:-:S02]  /*3fd0*/  LOP3.LUT R19, R14, R19, R2, 0xd2, !PT ;  /* 0x000000130e137212 */ /* 0x000fc400078ed202 */
[----:B------:R-:W-:Y:S01]  /*3fe0*/  LOP3.LUT R16, R16, R23, R14, 0xd2, !PT ;  /* 0x0000001710107212 */ /* 0x000fe200078ed20e */
[----:B------:R-:W-:Y:S01]  /*3ff0*/  IMAD.SHL.U32 R63, R30, 0x4, RZ ;  /* 0x000000041e3f7824 */ /* 0x000fe200078e00ff */
        /* <DEDUP_REMOVED lines=20> */
[----:B------:R-:W-:Y:S02]  /*4140*/  SHF.L.W.U32.HI R46, R54, 0x12, R53 ;  /* 0x00000012362e7819 */ /* 0x000fe40000010e35 */
[----:B------:R-:W-:Y:S02]  /*4150*/  LOP3.LUT R34, R40, R55, R38, 0xd2, !PT ;  /* 0x0000003728227212 */ /* 0x000fe400078ed226 */
[----:B------:R-:W-:-:S02]  /*4160*/  LOP3.LUT R39, R55, R38, R42, 0xd2, !PT ;  /* 0x0000002637277212 */ /* 0x000fc400078ed22a */
[----:B------:R-:W-:Y:S02]  /*4170*/  LOP3.LUT R38, R38, R42, R43, 0xd2, !PT ;  /* 0x0000002a26267212 */ /* 0x000fe400078ed22b */
[----:B------:R-:W-:Y:S02]  /*4180*/  LOP3.LUT R41, R42, R43, R40, 0xd2, !PT ;  /* 0x0000002b2a297212 */ /* 0x000fe400078ed228 */
[----:B------:R-:W-:Y:S02]  /*4190*/  LOP3.LUT R43, R43, R40, R55, 0xd2, !PT ;  /* 0x000000282b2b7212 */ /* 0x000fe400078ed237 */
[----:B------:R-:W-:Y:S02]  /*41a0*/  LOP3.LUT R40, R49, R47, R44, 0xd2, !PT ;  /* 0x0000002f31287212 */ /* 0x000fe400078ed22c */
[----:B------:R-:W-:Y:S02]  /*41b0*/  LOP3.LUT R42, R47, R44, R45, 0xd2, !PT ;  /* 0x0000002c2f2a7212 */ /* 0x000fe400078ed22d */
[----:B------:R-:W-:-:S02]  /*41c0*/  SHF.L.W.U32.HI R53, R53, 0x12, R54 ;  /* 0x0000001235357819 */ /* 0x000fc40000010e36 */
        /* <DEDUP_REMOVED lines=12> */
[----:B------:R-:W-:Y:S02]  /*4290*/  LOP3.LUT R59, R30, UR7, RZ, 0xc0, !PT ;  /* 0x000000071e3b7c12 */ /* 0x000fe4000f8ec0ff */
[----:B------:R-:W-:Y:S02]  /*42a0*/  LOP3.LUT R26, R26, R25, R29, 0xd2, !PT ;  /* 0x000000191a1a7212 */ /* 0x000fe400078ed21d */
[----:B------:R-:W-:Y:S02]  /*42b0*/  LOP3.LUT R29, R25, R29, R22, 0xd2, !PT ;  /* 0x0000001d191d7212 */ /* 0x000fe400078ed216 */
[----:B------:R-:W-:Y:S02]  /*42c0*/  LOP3.LUT R25, R31, R24, R35, 0xd2, !PT ;  /* 0x000000181f197212 */ /* 0x000fe400078ed223 */
[----:B------:R-:W-:Y:S02]  /*42d0*/  LOP3.LUT R55, R24, R35, R28, 0xd2, !PT ;  /* 0x0000002318377212 */ /* 0x000fe400078ed21c */
[----:B------:R-:W-:-:S02]  /*42e0*/  LOP3.LUT R54, R35, R28, R27, 0xd2, !PT ;  /* 0x0000001c23367212 */ /* 0x000fc400078ed21b */
[----:B------:R-:W-:Y:S02]  /*42f0*/  LOP3.LUT R56, R27, R31, R24, 0xd2, !PT ;  /* 0x0000001f1b387212 */ /* 0x000fe400078ed218 */
[----:B------:R-:W-:Y:S02]  /*4300*/  LOP3.LUT R35, R28, R27, R31, 0xd2, !PT ;  /* 0x0000001b1c237212 */ /* 0x000fe400078ed21f */
[----:B------:R-:W-:Y:S02]  /*4310*/  LOP3.LUT R24, R59, UR5, R58, 0xf8, !PT ;  /* 0x000000053b187c12 */ /* 0x000fe4000f8ef83a */
[C---:B------:R-:W-:Y:S02]  /*4320*/  SHF.L.W.U32.HI R58, R16.reuse, 0x1e, R21 ;  /* 0x0000001e103a7819 */ /* 0x040fe40000010e15 */
[----:B------:R-:W-:Y:S02]  /*4330*/  LOP3.LUT R31, R16, UR7, RZ, 0xc0, !PT ;  /* 0x00000007101f7c12 */ /* 0x000fe4000f8ec0ff */
[----:B------:R-:W-:-:S02]  /*4340*/  SHF.R.U32.HI R61, RZ, 0x2, R23 ;  /* 0x00000002ff3d7819 */ /* 0x000fc40000011617 */
        /* <DEDUP_REMOVED lines=30> */
[----:B------:R-:W-:Y:S02]  /*4530*/  SHF.R.U32.HI R28, RZ, 0x2, R15 ;  /* 0x00000002ff1c7819 */ /* 0x000fe4000001160f */
[----:B------:R-:W-:-:S02]  /*4540*/  LOP3.LUT R65, R15, UR6, RZ, 0xc0, !PT ;  /* 0x000000060f417c12 */ /* 0x000fc4000f8ec0ff */
[----:B------:R-:W-:Y:S02]  /*4550*/  LOP3.LUT R58, R58, UR23, R21, 0xf8, !PT ;  /* 0x000000173a3a7c12 */ /* 0x000fe4000f8ef815 */
[----:B------:R-:W-:Y:S02]  /*4560*/  LOP3.LUT R21, R61, UR22, R16, 0xf8, !PT ;  /* 0x000000163d157c12 */ /* 0x000fe4000f8ef810 */
[C-C-:B------:R-:W-:Y:S02]  /*4570*/  SHF.L.W.U32.HI R62, R9.reuse, 0x1e, R12.reuse ;  /* 0x0000001e093e7819 */ /* 0x140fe40000010e0c */
[----:B------:R-:W-:Y:S02]  /*4580*/  LOP3.LUT R23, R9, UR7, RZ, 0xc0, !PT ;  /* 0x0000000709177c12 */ /* 0x000fe4000f8ec0ff */
[----:B------:R-:W-:Y:S02]  /*4590*/  SHF.R.U32.HI R61, RZ, 0x2, R12 ;  /* 0x00000002ff3d7819 */ /* 0x000fe4000001160c */
[----:B------:R-:W-:-:S02]  /*45a0*/  LOP3.LUT R16, R12, UR6, RZ, 0xc0, !PT ;  /* 0x000000060c107c12 */ /* 0x000fc4000f8ec0ff */
[----:B------:R-:W-:Y:S01]  /*45b0*/  LOP3.LUT R28, R65, UR4, R28, 0xf8, !PT ;  /* 0x00000004411c7c12 */ /* 0x000fe2000f8ef81c */
[----:B------:R-:W-:Y:S01]  /*45c0*/  IMAD.SHL.U32 R65, R9, 0x4, RZ ;  /* 0x0000000409417824 */ /* 0x000fe200078e00ff */
[C---:B------:R-:W-:Y:S01]  /*45d0*/  SHF.L.W.U32.HI R15, R14.reuse, 0x2, R15 ;  /* 0x000000020e0f7819 */ /* 0x040fe20000010e0f */
[----:B------:R-:W-:Y:S01]  /*45e0*/  IMAD.SHL.U32 R14, R14, 0x4, RZ ;  /* 0x000000040e0e7824 */ /* 0x000fe200078e00ff */
[----:B------:R-:W-:Y:S02]  /*45f0*/  LOP3.LUT R62, R23, UR5, R62, 0xf8, !PT ;  /* 0x00000005173e7c12 */ /* 0x000fe4000f8ef83e */
[----:B------:R-:W-:Y:S02]  /*4600*/  LOP3.LUT R61, R16, UR4, R61, 0xf8, !PT ;  /* 0x00000004103d7c12 */ /* 0x000fe4000f8ef83d */
[----:B------:R-:W-:Y:S01]  /*4610*/  LOP3.LUT R23, R59, UR23, R18, 0xf8, !PT ;  /* 0x000000173b177c12 */ /* 0x000fe2000f8ef812 */
[C---:B------:R-:W-:Y:S01]  /*4620*/  IMAD.SHL.U32 R18, R19.reuse, 0x4, RZ ;  /* 0x0000000413127824 */ /* 0x040fe200078e00ff */
[----:B------:R-:W-:-:S02]  /*4630*/  SHF.L.W.U32.HI R16, R19, 0x2, R20 ;  /* 0x0000000213107819 */ /* 0x000fc40000010e14 */
[----:B------:R-:W-:Y:S02]  /*4640*/  LOP3.LUT R15, R28, UR22, R15, 0xf8, !PT ;  /* 0x000000161c0f7c12 */ /* 0x000fe4000f8ef80f */
[----:B------:R-:W-:Y:S02]  /*4650*/  LOP3.LUT R27, R27, UR22, R60, 0xf8, !PT ;  /* 0x000000161b1b7c12 */ /* 0x000fe4000f8ef83c */
[C---:B------:R-:W-:Y:S02]  /*4660*/  SHF.L.W.U32.HI R28, R4.reuse, 0x1e, R13 ;  /* 0x0000001e041c7819 */ /* 0x040fe40000010e0d */
[----:B------:R-:W-:Y:S02]  /*4670*/  LOP3.LUT R19, R4, UR7, RZ, 0xc0, !PT ;  /* 0x0000000704137c12 */ /* 0x000fe4000f8ec0ff */
[C-C-:B------:R-:W-:Y:S02]  /*4680*/  SHF.L.W.U32.HI R60, R8.reuse, 0x1e, R17.reuse ;  /* 0x0000001e083c7819 */ /* 0x140fe40000010e11 */
[----:B------:R-:W-:-:S02]  /*4690*/  SHF.L.W.U32.HI R17, R8, 0x2, R17 ;  /* 0x0000000208117819 */ /* 0x000fc40000010e11 */
[----:B------:R-:W-:Y:S02]  /*46a0*/  LOP3.LUT R28, R19, UR5, R28, 0xf8, !PT ;  /* 0x00000005131c7c12 */ /* 0x000fe4000f8ef81c */
[----:B------:R-:W-:Y:S02]  /*46b0*/  LOP3.LUT R19, R37, UR23, R14, 0xf8, !PT ;  /* 0x0000001725137c12 */ /* 0x000fe4000f8ef80e */
[----:B------:R-:W-:Y:S02]  /*46c0*/  LOP3.LUT R24, R24, UR23, R63, 0xf8, !PT ;  /* 0x0000001718187c12 */ /* 0x000fe4000f8ef83f */
[----:B------:R-:W-:Y:S01]  /*46d0*/  LOP3.LUT R14, R30, UR22, R17, 0xf8, !PT ;  /* 0x000000161e0e7c12 */ /* 0x000fe2000f8ef811 */
[C---:B------:R-:W-:Y:S01]  /*46e0*/  IMAD.SHL.U32 R17, R8.reuse, 0x4, RZ ;  /* 0x0000000408117824 */ /* 0x040fe200078e00ff */
        /* <DEDUP_REMOVED lines=8> */
[----:B------:R-:W-:Y:S02]  /*4770*/  SHF.R.U32.HI R8, RZ, 0x2, R39 ;  /* 0x00000002ff087819 */ /* 0x000fe40000011627 */
[----:B------:R-:W-:Y:S02]  /*4780*/  LOP3.LUT R59, R39, UR6, RZ, 0xc0, !PT ;  /* 0x00000006273b7c12 */ /* 0x000fe4000f8ec0ff */
[C---:B------:R-:W-:Y:S02]  /*4790*/  SHF.L.W.U32.HI R63, R5.reuse, 0x1e, R34 ;  /* 0x0000001e053f7819 */ /* 0x040fe40000010e22 */
[----:B------:R-:W-:Y:S02]  /*47a0*/  LOP3.LUT R30, R5, UR7, RZ, 0xc0, !PT ;  /* 0x00000007051e7c12 */ /* 0x000fe4000f8ec0ff */
[----:B------:R-:W-:Y:S02]  /*47b0*/  SHF.L.W.U32.HI R12, R9, 0x2, R12 ;  /* 0x00000002090c7819 */ /* 0x000fe40000010e0c */
[----:B------:R-:W-:-:S02]  /*47c0*/  LOP3.LUT R16, R57, UR22, R16, 0xf8, !PT ;  /* 0x0000001639107c12 */ /* 0x000fc4000f8ef810 */
[----:B------:R-:W-:Y:S02]  /*47d0*/  LOP3.LUT R9, R59, UR4, R8, 0xf8, !PT ;  /* 0x000000043b097c12 */ /* 0x000fe4000f8ef808 */
[----:B------:R-:W-:Y:S02]  /*47e0*/  SHF.L.W.U32.HI R57, R10, 0x1e, R11 ;  /* 0x0000001e0a397819 */ /* 0x000fe40000010e0b */
[----:B------:R-:W-:Y:S02]  /*47f0*/  LOP3.LUT R63, R30, UR5, R63, 0xf8, !PT ;  /* 0x000000051e3f7c12 */ /* 0x000fe4000f8ef83f */
[----:B------:R-:W-:Y:S02]  /*4800*/  SHF.L.W.U32.HI R59, R10, 0x2, R11 ;  /* 0x000000020a3b7819 */ /* 0x000fe40000010e0b */
[----:B------:R-:W-:Y:S02]  /*4810*/  LOP3.LUT R12, R61, UR22, R12, 0xf8, !PT ;  /* 0x000000163d0c7c12 */ /* 0x000fe4000f8ef80c */
[----:B------:R-:W-:-:S02]  /*4820*/  SHF.R.U32.HI R11, RZ, 0x2, R38 ;  /* 0x00000002ff0b7819 */ /* 0x000fc40000011626 */
[----:B------:R-:W-:Y:S02]  /*4830*/  LOP3.LUT R30, R38, UR6, RZ, 0xc0, !PT ;  /* 0x00000006261e7c12 */ /* 0x000fe4000f8ec0ff */
[C---:B------:R-:W-:Y:S02]  /*4840*/  SHF.L.W.U32.HI R61, R6.reuse, 0x1e, R39 ;  /* 0x0000001e063d7819 */ /* 0x040fe40000010e27 */
[----:B------:R-:W-:Y:S02]  /*4850*/  LOP3.LUT R8, R6, UR7, RZ, 0xc0, !PT ;  /* 0x0000000706087c12 */ /* 0x000fe4000f8ec0ff */
[----:B------:R-:W-:Y:S02]  /*4860*/  LOP3.LUT R18, R31, UR23, R18, 0xf8, !PT ;  /* 0x000000171f127c12 */ /* 0x000fe4000f8ef812 */
[----:B------:R-:W-:Y:S02]  /*4870*/  SHF.R.U32.HI R31, RZ, 0x2, R13 ;  /* 0x00000002ff1f7819 */ /* 0x000fe4000001160d */
[----:B------:R-:W-:-:S02]  /*4880*/  LOP3.LUT R66, R13, UR6, RZ, 0xc0, !PT ;  /* 0x000000060d427c12 */ /* 0x000fc4000f8ec0ff */
[----:B------:R-:W-:Y:S02]  /*4890*/  LOP3.LUT R11, R30, UR4, R11, 0xf8, !PT ;  /* 0x000000041e0b7c12 */ /* 0x000fe4000f8ef80b */
[----:B------:R-:W-:Y:S02]  /*48a0*/  LOP3.LUT R61, R8, UR5, R61, 0xf8, !PT ;  /* 0x00000005083d7c12 */ /* 0x000fe4000f8ef83d */
[----:B------:R-:W-:Y:S01]  /*48b0*/  LOP3.LUT R30, R20, UR22, R59, 0xf8, !PT ;  /* 0x00000016141e7c12 */ /* 0x000fe2000f8ef83b */
[----:B------:R-:W-:Y:S01]  /*48c0*/  IMAD.SHL.U32 R20, R10, 0x4, RZ ;  /* 0x000000040a147824 */ /* 0x000fe200078e00ff */
[----:B------:R-:W-:Y:S02]  /*48d0*/  LOP3.LUT R17, R60, UR23, R17, 0xf8, !PT ;  /* 0x000000173c117c12 */ /* 0x000fe4000f8ef811 */
[C---:B------:R-:W-:Y:S02]  /*48e0*/  SHF.L.W.U32.HI R8, R7.reuse, 0x1e, R38 ;  /* 0x0000001e07087819 */ /* 0x040fe40000010e26 */
[----:B------:R-:W-:-:S02]  /*48f0*/  LOP3.LUT R59, R7, UR7, RZ, 0xc0, !PT ;  /* 0x00000007073b7c12 */ /* 0x000fc4000f8ec0ff */
[----:B------:R-:W-:Y:S02]  /*4900*/  LOP3.LUT R31, R66, UR4, R31, 0xf8, !PT ;  /* 0x00000004421f7c12 */ /* 0x000fe4000f8ef81f */
[----:B------:R-:W-:Y:S02]  /*4910*/  SHF.L.W.U32.HI R60, R4, 0x2, R13 ;  /* 0x00000002043c7819 */ /* 0x000fe40000010e0d */
[----:B------:R-:W-:Y:S02]  /*4920*/  LOP3.LUT R64, R10, UR7, RZ, 0xc0, !PT ;  /* 0x000000070a407c12 */ /* 0x000fe4000f8ec0ff */
[----:B------:R-:W-:Y:S02]  /*4930*/  LOP3.LUT R10, R59, UR5, R8, 0xf8, !PT ;  /* 0x000000053b0a7c12 */ /* 0x000fe4000f8ef808 */
[----:B------:R-:W-:Y:S01]  /*4940*/  LOP3.LUT R8, R31, UR22, R60, 0xf8, !PT ;  /* 0x000000161f087c12 */ /* 0x000fe2000f8ef83c */
[----:B------:R-:W-:Y:S01]  /*4950*/  IMAD.SHL.U32 R31, R4, 0x4, RZ ;  /* 0x00000004041f7824 */ /* 0x000fe200078e00ff */
[----:B------:R-:W-:-:S02]  /*4960*/  SHF.R.U32.HI R59, RZ, 0x2, R41 ;  /* 0x00000002ff3b7819 */ /* 0x000fc40000011629 */
[----:B------:R-:W-:Y:S02]  /*4970*/  LOP3.LUT R4, R41, UR6, RZ, 0xc0, !PT ;  /* 0x0000000629047c12 */ /* 0x000fe4000f8ec0ff */
[----:B------:R-:W-:Y:S02]  /*4980*/  LOP3.LUT R57, R64, UR5, R57, 0xf8, !PT ;  /* 0x0000000540397c12 */ /* 0x000fe4000f8ef839 */
[----:B------:R-:W-:Y:S02]  /*4990*/  LOP3.LUT R59, R4, UR4, R59, 0xf8, !PT ;  /* 0x00000004043b7c12 */ /* 0x000fe4000f8ef83b */
[C---:B------:R-:W-:Y:S02]  /*49a0*/  SHF.L.W.U32.HI R60, R32.reuse, 0x1e, R41 ;  /* 0x0000001e203c7819 */ /* 0x040fe40000010e29 */
[----:B------:R-:W-:Y:S02]  /*49b0*/  LOP3.LUT R13, R32, UR7, RZ, 0xc0, !PT ;  /* 0x00000007200d7c12 */ /* 0x000fe4000f8ec0ff */
[----:B------:R-:W-:-:S02]  /*49c0*/  LOP3.LUT R4, R28, UR23, R31, 0xf8, !PT ;  /* 0x000000171c047c12 */ /* 0x000fc4000f8ef81f */
[----:B------:R-:W-:Y:S02]  /*49d0*/  SHF.L.W.U32.HI R28, R5, 0x2, R34 ;  /* 0x00000002051c7819 */ /* 0x000fe40000010e22 */
[----:B------:R-:W-:Y:S01]  /*49e0*/  LOP3.LUT R57, R57, UR23, R20, 0xf8, !PT ;  /* 0x0000001739397c12 */ /* 0x000fe2000f8ef814 */
[----:B------:R-:W-:Y:S01]  /*49f0*/  IMAD.SHL.U32 R20, R5, 0x4, RZ ;  /* 0x0000000405147824 */ /* 0x000fe200078e00ff */
[----:B------:R-:W-:Y:S02]  /*4a00*/  LOP3.LUT R60, R13, UR5, R60, 0xf8, !PT ;  /* 0x000000050d3c7c12 */ /* 0x000fe4000f8ef83c */
[----:B------:R-:W-:Y:S02]  /*4a10*/  SHF.R.U32.HI R13, RZ, 0x2, R43 ;  /* 0x00000002ff0d7819 */ /* 0x000fe4000001162b */
[----:B------:R-:W-:Y:S02]  /*4a20*/  LOP3.LUT R64, R43, UR6, RZ, 0xc0, !PT ;  /* 0x000000062b407c12 */ /* 0x000fe4000f8ec0ff */
[----:B------:R-:W-:-:S02]  /*4a30*/  LOP3.LUT R28, R37, UR22, R28, 0xf8, !PT ;  /* 0x00000016251c7c12 */ /* 0x000fc4000f8ef81c */
[----:B------:R-:W-:Y:S02]  /*4a40*/  SHF.R.U32.HI R37, RZ, 0x2, R49 ;  /* 0x00000002ff257819 */ /* 0x000fe40000011631 */
[----:B------:R-:W-:Y:S02]  /*4a50*/  LOP3.LUT R34, R49, UR6, RZ, 0xc0, !PT ;  /* 0x0000000631227c12 */ /* 0x000fe4000f8ec0ff */
[----:B------:R-:W-:Y:S02]  /*4a60*/  LOP3.LUT R5, R64, UR4, R13, 0xf8, !PT ;  /* 0x0000000440057c12 */ /* 0x000fe4000f8ef80d */
[----:B------:R-:W-:Y:S02]  /*4a70*/  LOP3.LUT R20, R63, UR23, R20, 0xf8, !PT ;  /* 0x000000173f147c12 */ /* 0x000fe4000f8ef814 */
[C---:B------:R-:W-:Y:S01]  /*4a80*/  SHF.L.W.U32.HI R64, R6.reuse, 0x2, R39 ;  /* 0x0000000206407819 */ /* 0x040fe20000010e27 */
[----:B------:R-:W-:Y:S01]  /*4a90*/  IMAD.SHL.U32 R6, R6, 0x4, RZ ;  /* 0x0000000406067824 */ /* 0x000fe200078e00ff */
[----:B------:R-:W-:Y:S01]  /*4aa0*/  LOP3.LUT R37, R34, UR4, R37, 0xf8, !PT ;  /* 0x0000000422257c12 */ /* 0x000fe2000f8ef825 */
[----:B------:R-:W-:Y:S01]  /*4ab0*/  IMAD.SHL.U32 R39, R7, 0x4, RZ ;  /* 0x0000000407277824 */ /* 0x000fe200078e00ff */
[----:B------:R-:W-:-:S02]  /*4ac0*/  SHF.L.W.U32.HI R63, R40, 0x1e, R49 ;  /* 0x0000001e283f7819 */ /* 0x000fc40000010e31 */
[----:B------:R-:W-:Y:S02]  /*4ad0*/  LOP3.LUT R34, R40, UR7, RZ, 0xc0, !PT ;  /* 0x0000000728227c12 */ /* 0x000fe4000f8ec0ff */
[----:B------:R-:W-:Y:S02]  /*4ae0*/  SHF.L.W.U32.HI R38, R7, 0x2, R38 ;  /* 0x0000000207267819 */ /* 0x000fe40000010e26 */
[C---:B------:R-:W-:Y:S02]  /*4af0*/  SHF.L.W.U32.HI R31, R36.reuse, 0x1e, R43 ;  /* 0x0000001e241f7819 */ /* 0x040fe40000010e2b */
[----:B------:R-:W-:Y:S02]  /*4b00*/  LOP3.LUT R66, R36, UR7, RZ, 0xc0, !PT ;  /* 0x0000000724427c12 */ /* 0x000fe4000f8ec0ff */
[----:B------:R-:W-:Y:S02]  /*4b10*/  LOP3.LUT R63, R34, UR5, R63, 0xf8, !PT ;  /* 0x00000005223f7c12 */ /* 0x000fe4000f8ef83f */
[----:B------:R-:W-:-:S02]  /*4b20*/  LOP3.LUT R11, R11, UR22, R38, 0xf8, !PT ;  /* 0x000000160b0b7c12 */ /* 0x000fc4000f8ef826 */
[----:B------:R-:W-:Y:S02]  /*4b30*/  LOP3.LUT R34, R61, UR23, R6, 0xf8, !PT ;  /* 0x000000173d227c12 */ /* 0x000fe4000f8ef806 */
[--C-:B------:R-:W-:Y:S02]  /*4b40*/  SHF.R.U32.HI R38, RZ, 0x2, R47.reuse ;  /* 0x00000002ff267819 */ /* 0x100fe4000001162f */
[----:B------:R-:W-:Y:S02]  /*4b50*/  LOP3.LUT R7, R47, UR6, RZ, 0xc0, !PT ;  /* 0x000000062f077c12 */ /* 0x000fe4000f8ec0ff */
[C---:B------:R-:W-:Y:S02]  /*4b60*/  SHF.L.W.U32.HI R6, R42.reuse, 0x1e, R47 ;  /* 0x0000001e2a067819 */ /* 0x040fe40000010e2f */
[----:B------:R-:W-:Y:S02]  /*4b70*/  LOP3.LUT R13, R42, UR7, RZ, 0xc0, !PT ;  /* 0x000000072a0d7c12 */ /* 0x000fe4000f8ec0ff */
[----:B------:R-:W-:-:S02]  /*4b80*/  LOP3.LUT R31, R66, UR5, R31, 0xf8, !PT ;  /* 0x00000005421f7c12 */ /* 0x000fc4000f8ef81f */
[----:B------:R-:W-:Y:S02]  /*4b90*/  SHF.L.W.U32.HI R66, R36, 0x2, R43 ;  /* 0x0000000224427819 */ /* 0x000fe40000010e2b */
[----:B------:R-:W-:Y:S02]  /*4ba0*/  LOP3.LUT R38, R7, UR4, R38, 0xf8, !PT ;  /* 0x0000000407267c12 */ /* 0x000fe4000f8ef826 */
[----:B------:R-:W-:Y:S02]  /*4bb0*/  LOP3.LUT R6, R13, UR5, R6, 0xf8, !PT ;  /* 0x000000050d067c12 */ /* 0x000fe4000f8ef806 */
[----:B------:R-:W-:Y:S01]  /*4bc0*/  LOP3.LUT R7, R10, UR23, R39, 0xf8, !PT ;  /* 0x000000170a077c12 */ /* 0x000fe2000f8ef827 */
[----:B------:R-:W-:Y:S01]  /*4bd0*/  IMAD.SHL.U32 R39, R32, 0x4, RZ ;  /* 0x0000000420277824 */ /* 0x000fe200078e00ff */
[----:B------:R-:W-:Y:S02]  /*4be0*/  LOP3.LUT R9, R9, UR22, R64, 0xf8, !PT ;  /* 0x0000001609097c12 */ /* 0x000fe4000f8ef840 */
[----:B------:R-:W-:-:S02]  /*4bf0*/  SHF.R.U32.HI R10, RZ, 0x2, R51 ;  /* 0x00000002ff0a7819 */ /* 0x000fc40000011633 */
[----:B------:R-:W-:Y:S02]  /*4c00*/  LOP3.LUT R13, R51, UR6, RZ, 0xc0, !PT ;  /* 0x00000006330d7c12 */ /* 0x000fe4000f8ec0ff */
[----:B------:R-:W-:Y:S02]  /*4c10*/  SHF.L.W.U32.HI R64, R32, 0x2, R41 ;  /* 0x0000000220407819 */ /* 0x000fe40000010e29 */
[----:B------:R-:W-:Y:S01]  /*4c20*/  LOP3.LUT R5, R5, UR22, R66, 0xf8, !PT ;  /* 0x0000001605057c12 */ /* 0x000fe2000f8ef842 */
[----:B------:R-:W-:Y:S01]  /*4c30*/  IMAD.SHL.U32 R66, R36, 0x4, RZ ;  /* 0x0000000424427824 */ /* 0x000fe200078e00ff */
        /* <DEDUP_REMOVED lines=8> */
[----:B------:R-:W-:Y:S02]  /*4cc0*/  SHF.R.U32.HI R39, RZ, 0x2, R48 ;  /* 0x00000002ff277819 */ /* 0x000fe40000011630 */
[----:B------:R-:W-:Y:S02]  /*4cd0*/  LOP3.LUT R64, R48, UR6, RZ, 0xc0, !PT ;  /* 0x0000000630407c12 */ /* 0x000fe4000f8ec0ff */
[----:B------:R-:W-:-:S02]  /*4ce0*/  LOP3.LUT R13, R32, UR5, R13, 0xf8, !PT ;  /* 0x00000005200d7c12 */ /* 0x000fc4000f8ef80d */
[----:B------:R-:W-:Y:S02]  /*4cf0*/  LOP3.LUT R36, R37, UR22, R36, 0xf8, !PT ;  /* 0x0000001625247c12 */ /* 0x000fe4000f8ef824 */
[----:B------:R-:W-:Y:S02]  /*4d00*/  LOP3.LUT R63, R63, UR23, R40, 0xf8, !PT ;  /* 0x000000173f3f7c12 */ /* 0x000fe4000f8ef828 */
[----:B------:R-:W-:Y:S02]  /*4d10*/  LOP3.LUT R32, R64, UR4, R39, 0xf8, !PT ;  /* 0x0000000440207c12 */ /* 0x000fe4000f8ef827 */
[----:B------:R-:W-:Y:S02]  /*4d20*/  SHF.R.U32.HI R37, RZ, 0x2, R25 ;  /* 0x00000002ff257819 */ /* 0x000fe40000011619 */
[----:B------:R-:W-:Y:S02]  /*4d30*/  LOP3.LUT R40, R25, UR6, RZ, 0xc0, !PT ;  /* 0x0000000619287c12 */ /* 0x000fe4000f8ec0ff */
[----:B------:R-:W-:-:S02]  /*4d40*/  SHF.L.W.U32.HI R39, R45, 0x1e, R48 ;  /* 0x0000001e2d277819 */ /* 0x000fc40000010e30 */
[----:B------:R-:W-:Y:S02]  /*4d50*/  LOP3.LUT R64, R45, UR7, RZ, 0xc0, !PT ;  /* 0x000000072d407c12 */ /* 0x000fe4000f8ec0ff */
[----:B------:R-:W-:Y:S02]  /*4d60*/  SHF.L.W.U32.HI R41, R42, 0x2, R47 ;  /* 0x000000022a297819 */ /* 0x000fe40000010e2f */
[----:B------:R-:W-:Y:S02]  /*4d70*/  LOP3.LUT R31, R31, UR23, R66, 0xf8, !PT ;  /* 0x000000171f1f7c12 */ /* 0x000fe4000f8ef842 */
[C---:B------:R-:W-:Y:S02]  /*4d80*/  SHF.L.W.U32.HI R43, R46.reuse, 0x1e, R53 ;  /* 0x0000001e2e2b7819 */ /* 0x040fe40000010e35 */
[----:B------:R-:W-:Y:S02]  /*4d90*/  LOP3.LUT R66, R46, UR7, RZ, 0xc0, !PT ;  /* 0x000000072e427c12 */ /* 0x000fe4000f8ec0ff */
[C---:B------:R-:W-:Y:S01]  /*4da0*/  SHF.L.W.U32.HI R67, R45.reuse, 0x2, R48 ;  /* 0x000000022d437819 */ /* 0x040fe20000010e30 */
[----:B------:R-:W-:Y:S01]  /*4db0*/  IMAD.SHL.U32 R48, R45, 0x4, RZ ;  /* 0x000000042d307824 */ /* 0x000fe200078e00ff */
[----:B------:R-:W-:-:S02]  /*4dc0*/  LOP3.LUT R47, R40, UR4, R37, 0xf8, !PT ;  /* 0x00000004282f7c12 */ /* 0x000fc4000f8ef825 */
[----:B------:R-:W-:Y:S02]  /*4dd0*/  LOP3.LUT R39, R64, UR5, R39, 0xf8, !PT ;  /* 0x0000000540277c12 */ /* 0x000fe4000f8ef827 */
[----:B------:R-:W-:Y:S02]  /*4de0*/  LOP3.LUT R37, R38, UR22, R41, 0xf8, !PT ;  /* 0x0000001626257c12 */ /* 0x000fe4000f8ef829 */
[C---:B------:R-:W-:Y:S01]  /*4df0*/  SHF.L.W.U32.HI R42, R46.reuse, 0x2, R53 ;  /* 0x000000022e2a7819 */ /* 0x040fe20000010e35 */
[----:B------:R-:W-:Y:S01]  /*4e00*/  IMAD.SHL.U32 R46, R46, 0x4, RZ ;  /* 0x000000042e2e7824 */ /* 0x000fe200078e00ff */
[----:B------:R-:W-:Y:S02]  /*4e10*/  LOP3.LUT R41, R6, UR23, R49, 0xf8, !PT ;  /* 0x0000001706297c12 */ /* 0x000fe4000f8ef831 */
[----:B------:R-:W-:Y:S02]  /*4e20*/  SHF.R.U32.HI R61, RZ, 0x2, R53 ;  /* 0x00000002ff3d7819 */ /* 0x000fe40000011635 */
[----:B------:R-:W-:-:S02]  /*4e30*/  LOP3.LUT R64, R53, UR6, RZ, 0xc0, !PT ;  /* 0x0000000635407c12 */ /* 0x000fc4000f8ec0ff */
[----:B------:R-:W-:Y:S02]  /*4e40*/  LOP3.LUT R43, R66, UR5, R43, 0xf8, !PT ;  /* 0x00000005422b7c12 */ /* 0x000fe4000f8ef82b */
[----:B------:R-:W-:Y:S02]  /*4e50*/  SHF.R.U32.HI R49, RZ, 0x2, R55 ;  /* 0x00000002ff317819 */ /* 0x000fe40000011637 */
[----:B------:R-:W-:Y:S02]  /*4e60*/  LOP3.LUT R38, R55, UR6, RZ, 0xc0, !PT ;  /* 0x0000000637267c12 */ /* 0x000fe4000f8ec0ff */
[----:B------:R-:W-:Y:S02]  /*4e70*/  LOP3.LUT R48, R39, UR23, R48, 0xf8, !PT ;  /* 0x0000001727307c12 */ /* 0x000fe4000f8ef830 */
        /* <DEDUP_REMOVED lines=8> */
[----:B------:R-:W-:Y:S02]  /*4f00*/  SHF.L.W.U32.HI R46, R50, 0x2, R25 ;  /* 0x00000002322e7819 */ /* 0x000fe40000010e19 */
[C---:B------:R-:W-:Y:S01]  /*4f10*/  SHF.L.W.U32.HI R65, R44.reuse, 0x2, R51 ;  /* 0x000000022c417819 */ /* 0x040fe20000010e33 */
[----:B------:R-:W-:Y:S01]  /*4f20*/  IMAD.SHL.U32 R44, R44, 0x4, RZ ;  /* 0x000000042c2c7824 */ /* 0x000fe200078e00ff */
[C---:B------:R-:W-:Y:S02]  /*4f30*/  SHF.L.W.U32.HI R51, R50.reuse, 0x1e, R25 ;  /* 0x0000001e32337819 */ /* 0x040fe40000010e19 */
[----:B------:R-:W-:Y:S02]  /*4f40*/  LOP3.LUT R6, R50, UR7, RZ, 0xc0, !PT ;  /* 0x0000000732067c12 */ /* 0x000fe4000f8ec0ff */
[----:B------:R-:W-:Y:S02]  /*4f50*/  LOP3.LUT R40, R39, UR4, R40, 0xf8, !PT ;  /* 0x0000000427287c12 */ /* 0x000fe4000f8ef828 */
[----:B------:R-:W-:-:S02]  /*4f60*/  LOP3.LUT R39, R61, UR22, R42, 0xf8, !PT ;  /* 0x000000163d277c12 */ /* 0x000fc4000f8ef82a */
[----:B------:R-:W-:Y:S02]  /*4f70*/  LOP3.LUT R38, R45, UR4, R38, 0xf8, !PT ;  /* 0x000000042d267c12 */ /* 0x000fe4000f8ef826 */
[----:B------:R-:W-:Y:S01]  /*4f80*/  LOP3.LUT R61, R47, UR22, R46, 0xf8, !PT ;  /* 0x000000162f3d7c12 */ /* 0x000fe2000f8ef82e */
[----:B------:R-:W-:Y:S01]  /*4f90*/  IMAD.SHL.U32 R46, R50, 0x4, RZ ;  /* 0x00000004322e7824 */ /* 0x000fe200078e00ff */
[C---:B------:R-:W-:Y:S02]  /*4fa0*/  SHF.L.W.U32.HI R45, R26.reuse, 0x1e, R35 ;  /* 0x0000001e1a2d7819 */ /* 0x040fe40000010e23 */
[----:B------:R-:W-:Y:S02]  /*4fb0*/  LOP3.LUT R42, R26, UR7, RZ, 0xc0, !PT ;  /* 0x000000071a2a7c12 */ /* 0x000fe4000f8ec0ff */
[----:B------:R-:W-:Y:S02]  /*4fc0*/  LOP3.LUT R51, R6, UR5, R51, 0xf8, !PT ;  /* 0x0000000506337c12 */ /* 0x000fe4000f8ef833 */
[----:B------:R-:W-:-:S02]  /*4fd0*/  SHF.R.U32.HI R25, RZ, 0x2, R56 ;  /* 0x00000002ff197819 */ /* 0x000fc40000011638 */
[----:B------:R-:W-:Y:S02]  /*4fe0*/  LOP3.LUT R64, R56, UR6, RZ, 0xc0, !PT ;  /* 0x0000000638407c12 */ /* 0x000fe4000f8ec0ff */
[----:B----4-:R-:W-:Y:S02]  /*4ff0*/  LOP3.LUT R47, R2, UR12, RZ, 0x3c, !PT ;  /* 0x0000000c022f7c12 */ /* 0x010fe4000f8e3cff */
[----:B------:R-:W-:Y:S02]  /*5000*/  LOP3.LUT R45, R42, UR5, R45, 0xf8, !PT ;  /* 0x000000052a2d7c12 */ /* 0x000fe4000f8ef82d */
[----:B------:R-:W-:Y:S02]  /*5010*/  LOP3.LUT R42, R64, UR4, R25, 0xf8, !PT ;  /* 0x00000004402a7c12 */ /* 0x000fe4000f8ef819 */
[----:B------:R-:W-:Y:S02]  /*5020*/  LOP3.LUT R46, R51, UR23, R46, 0xf8, !PT ;  /* 0x00000017332e7c12 */ /* 0x000fe4000f8ef82e */
[----:B------:R-:W-:-:S02]  /*5030*/  LOP3.LUT R10, R10, UR22, R65, 0xf8, !PT ;  /* 0x000000160a0a7c12 */ /* 0x000fc4000f8ef841 */
[C---:B------:R-:W-:Y:S02]  /*5040*/  SHF.L.W.U32.HI R25, R29.reuse, 0x1e, R56 ;  /* 0x0000001e1d197819 */ /* 0x040fe40000010e38 */
[----:B------:R-:W-:Y:S02]  /*5050*/  LOP3.LUT R64, R29, UR7, RZ, 0xc0, !PT ;  /* 0x000000071d407c12 */ /* 0x000fe4000f8ec0ff */
[----:B------:R-:W-:Y:S02]  /*5060*/  SHF.R.U32.HI R51, RZ, 0x2, R47 ;  /* 0x00000002ff337819 */ /* 0x000fe4000001162f */
[----:B------:R-:W-:Y:S02]  /*5070*/  LOP3.LUT R50, R47, UR6, RZ, 0xc0, !PT ;  /* 0x000000062f327c12 */ /* 0x000fe4000f8ec0ff */
[C---:B------:R-:W-:Y:S02]  /*5080*/  SHF.L.W.U32.HI R6, R52.reuse, 0x1e, R55 ;  /* 0x0000001e34067819 */ /* 0x040fe40000010e37 */
[----:B------:R-:W-:-:S02]  /*5090*/  LOP3.LUT R65, R52, UR7, RZ, 0xc0, !PT ;  /* 0x0000000734417c12 */ /* 0x000fc4000f8ec0ff */
[----:B---3--:R-:W-:Y:S02]  /*50a0*/  LOP3.LUT R0, R0, UR8, RZ, 0x3c, !PT ;  /* 0x0000000800007c12 */ /* 0x008fe4000f8e3cff */
[----:B------:R-:W-:Y:S02]  /*50b0*/  LOP3.LUT R13, R13, UR23, R44, 0xf8, !PT ;  /* 0x000000170d0d7c12 */ /* 0x000fe4000f8ef82c */
[----:B------:R-:W-:Y:S01]  /*50c0*/  LOP3.LUT R2, R64, UR5, R25, 0xf8, !PT ;  /* 0x0000000540027c12 */ /* 0x000fe2000f8ef819 */
[----:B------:R-:W-:Y:S01]  /*50d0*/  IMAD.SHL.U32 R25, R52, 0x4, RZ ;  /* 0x0000000434197824 */ /* 0x000fe200078e00ff */
[----:B------:R-:W-:Y:S02]  /*50e0*/  LOP3.LUT R51, R50, UR4, R51, 0xf8, !PT ;  /* 0x0000000432337c12 */ /* 0x000fe4000f8ef833 */
[----:B------:R-:W-:Y:S02]  /*50f0*/  LOP3.LUT R6, R65, UR5, R6, 0xf8, !PT ;  /* 0x0000000541067c12 */ /* 0x000fe4000f8ef806 */
[----:B------:R-:W-:-:S02]  /*5100*/  LOP3.LUT R44, R32, UR22, R67, 0xf8, !PT ;  /* 0x00000016202c7c12 */ /* 0x000fc4000f8ef843 */
[C---:B------:R-:W-:Y:S02]  /*5110*/  SHF.L.W.U32.HI R53, R0.reuse, 0x1e, R47 ;  /* 0x0000001e00357819 */ /* 0x040fe40000010e2f */
[----:B------:R-:W-:Y:S02]  /*5120*/  LOP3.LUT R50, R0, UR7, RZ, 0xc0, !PT ;  /* 0x0000000700327c12 */ /* 0x000fe4000f8ec0ff */
[C-C-:B------:R-:W-:Y:S02]  /*5130*/  SHF.L.W.U32.HI R32, R33.reuse, 0x1e, R54.reuse ;  /* 0x0000001e21207819 */ /* 0x140fe40000010e36 */
[C---:B------:R-:W-:Y:S02]  /*5140*/  LOP3.LUT R65, R33.reuse, UR7, RZ, 0xc0, !PT ;  /* 0x0000000721417c12 */ /* 0x040fe4000f8ec0ff */
[----:B------:R-:W-:Y:S02]  /*5150*/  SHF.L.W.U32.HI R64, R52, 0x2, R55 ;  /* 0x0000000234407819 */ /* 0x000fe40000010e37 */
[C---:B------:R-:W-:Y:S01]  /*5160*/  SHF.L.W.U32.HI R55, R33.reuse, 0x2, R54 ;  /* 0x0000000221377819 */ /* 0x040fe20000010e36 */
[----:B------:R-:W-:Y:S01]  /*5170*/  IMAD.SHL.U32 R33, R33, 0x4, RZ ;  /* 0x0000000421217824 */ /* 0x000fe200078e00ff */
[----:B------:R-:W-:-:S02]  /*5180*/  LOP3.LUT R53, R50, UR5, R53, 0xf8, !PT ;  /* 0x0000000532357c12 */ /* 0x000fc4000f8ef835 */
[----:B------:R-:W-:Y:S02]  /*5190*/  LOP3.LUT R32, R65, UR5, R32, 0xf8, !PT ;  /* 0x0000000541207c12 */ /* 0x000fe4000f8ef820 */
[----:B------:R-:W-:Y:S01]  /*51a0*/  LOP3.LUT R50, R6, UR23, R25, 0xf8, !PT ;  /* 0x0000001706327c12 */ /* 0x000fe2000f8ef819 */
[C---:B------:R-:W-:Y:S01]  /*51b0*/  IMAD.SHL.U32 R6, R26.reuse, 0x4, RZ ;  /* 0x000000041a067824 */ /* 0x040fe200078e00ff */
[----:B------:R-:W-:Y:S02]  /*51c0*/  SHF.L.W.U32.HI R35, R26, 0x2, R35 ;  /* 0x000000021a237819 */ /* 0x000fe40000010e23 */
[----:B------:R-:W-:Y:S02]  /*51d0*/  LOP3.LUT R25, R38, UR22, R55, 0xf8, !PT ;  /* 0x0000001626197c12 */ /* 0x000fe4000f8ef837 */
[----:B------:R-:W-:Y:S02]  /*51e0*/  LOP3.LUT R55, R32, UR23, R33, 0xf8, !PT ;  /* 0x0000001720377c12 */ /* 0x000fe4000f8ef821 */
[C---:B------:R-:W-:Y:S01]  /*51f0*/  SHF.L.W.U32.HI R33, R29.reuse, 0x2, R56 ;  /* 0x000000021d217819 */ /* 0x040fe20000010e38 */
[----:B------:R-:W-:Y:S01]  /*5200*/  IMAD.SHL.U32 R29, R29, 0x4, RZ ;  /* 0x000000041d1d7824 */ /* 0x000fe200078e00ff */
[----:B------:R-:W-:-:S02]  /*5210*/  LOP3.LUT R26, R40, UR22, R35, 0xf8, !PT ;  /* 0x00000016281a7c12 */ /* 0x000fc4000f8ef823 */
[----:B------:R-:W-:Y:S02]  /*5220*/  LOP3.LUT R56, R45, UR23, R6, 0xf8, !PT ;  /* 0x000000172d387c12 */ /* 0x000fe4000f8ef806 */
[----:B------:R-:W-:Y:S02]  /*5230*/  LOP3.LUT R40, R21, R26, R44, 0x96, !PT ;  /* 0x0000001a15287212 */ /* 0x000fe400078e962c */
[----:B------:R-:W-:Y:S02]  /*5240*/  LOP3.LUT R35, R23, R56, R48, 0x96, !PT ;  /* 0x0000003817237212 */ /* 0x000fe400078e9630 */
[----:B------:R-:W-:Y:S02]  /*5250*/  LOP3.LUT R54, R2, UR23, R29, 0xf8, !PT ;  /* 0x0000001702367c12 */ /* 0x000fe4000f8ef81d */
[----:B------:R-:W-:Y:S02]  /*5260*/  LOP3.LUT R2, R24, R50, R41, 0x96, !PT ;  /* 0x0000003218027212 */ /* 0x000fe400078e9629 */
[----:B------:R-:W-:-:S02]  /*5270*/  LOP3.LUT R35, R35, R60, R57, 0x96, !PT ;  /* 0x0000003c23237212 */ /* 0x000fc400078e9639 */
[----:B------:R-:W-:Y:S02]  /*5280*/  LOP3.LUT R40, R40, R59, R30, 0x96, !PT ;  /* 0x0000003b28287212 */ /* 0x000fe400078e961e */
[----:B------:R-:W-:Y:S02]  /*5290*/  LOP3.LUT R49, R49, UR22, R64, 0xf8, !PT ;  /* 0x0000001631317c12 */ /* 0x000fe4000f8ef840 */
[C---:B------:R-:W-:Y:S01]  /*52a0*/  SHF.L.W.U32.HI R52, R0.reuse, 0x2, R47 ;  /* 0x0000000200347819 */ /* 0x040fe20000010e2f */
[----:B------:R-:W-:Y:S01]  /*52b0*/  IMAD.SHL.U32 R0, R0, 0x4, RZ ;  /* 0x0000000400007824 */ /* 0x000fe200078e00ff */
[----:B------:R-:W-:Y:S02]  /*52c0*/  LOP3.LUT R33, R42, UR22, R33, 0xf8, !PT ;  /* 0x000000162a217c12 */ /* 0x000fe4000f8ef821 */
[----:B------:R-:W-:Y:S02]  /*52d0*/  LOP3.LUT R42, R2, R34, R17, 0x96, !PT ;  /* 0x00000022022a7212 */ /* 0x000fe400078e9611 */
[----:B------:R-:W-:-:S02]  /*52e0*/  SHF.L.W.U32.HI R47, R40, 0x1, R35 ;  /* 0x00000001282f7819 */ /* 0x000fc40000010e23 */
[----:B------:R-:W-:Y:S02]  /*52f0*/  LOP3.LUT R6, R58, R55, R13, 0x96, !PT ;  /* 0x000000373a067212 */ /* 0x000fe400078e960d */
[----:B------:R-:W-:Y:S02]  /*5300*/  LOP3.LUT R45, R22, R49, R37, 0x96, !PT ;  /* 0x00000031162d7212 */ /* 0x000fe400078e9625 */
[----:B------:R-:W-:Y:S02]  /*5310*/  LOP3.LUT R29, R53, UR23, R0, 0xf8, !PT ;  /* 0x00000017351d7c12 */ /* 0x000fe4000f8ef800 */
[-CC-:B------:R-:W-:Y:S02]  /*5320*/  LOP3.LUT R32, R58, R42.reuse, R47.reuse, 0x96, !PT ;  /* 0x0000002a3a207212 */ /* 0x180fe400078e962f */
[----:B------:R-:W-:Y:S02]  /*5330*/  LOP3.LUT R53, R6, R7, R62, 0x96, !PT ;  /* 0x0000000706357212 */ /* 0x000fe400078e963e */
[----:B------:R-:W-:-:S02]  /*5340*/  LOP3.LUT R0, R62, R42, R47, 0x96, !PT ;  /* 0x0000002a3e007212 */ /* 0x000fc400078e962f */
[-CC-:B------:R-:W-:Y:S02]  /*5350*/  LOP3.LUT R38, R13, R42.reuse, R47.reuse, 0x96, !PT ;  /* 0x0000002a0d267212 */ /* 0x180fe400078e962f */
[----:B------:R-:W-:Y:S02]  /*5360*/  LOP3.LUT R58, R27, R25, R10, 0x96, !PT ;  /* 0x000000191b3a7212 */ /* 0x000fe400078e960a */
[----:B------:R-:W-:Y:S02]  /*5370*/  LOP3.LUT R13, R45, R9, R14, 0x96, !PT ;  /* 0x000000092d0d7212 */ /* 0x000fe400078e960e */
[----:B------:R-:W-:Y:S02]  /*5380*/  SHF.L.W.U32.HI R62, R35, 0x1, R40 ;  /* 0x00000001233e7819 */ /* 0x000fe40000010e28 */
[-CC-:B------:R-:W-:Y:S02]  /*5390*/  LOP3.LUT R6, R7, R42.reuse, R47.reuse, 0x96, !PT ;  /* 0x0000002a07067212 */ /* 0x180fe400078e962f */
[----:B------:R-:W-:-:S02]  /*53a0*/  LOP3.LUT R2, R55, R42, R47, 0x96, !PT ;  /* 0x0000002a37027212 */ /* 0x000fc400078e962f */
[----:B------:R-:W-:Y:S02]  /*53b0*/  LOP3.LUT R58, R58, R11, R12, 0x96, !PT ;  /* 0x0000000b3a3a7212 */ /* 0x000fe400078e960c */
[----:B------:R-:W-:Y:S02]  /*53c0*/  LOP3.LUT R52, R51, UR22, R52, 0xf8, !PT ;  /* 0x0000001633347c12 */ /* 0x000fe4000f8ef834 */
[----:B------:R-:W-:Y:S02]  /*53d0*/  SHF.L.W.U32.HI R64, R13, 0x1, R42 ;  /* 0x000000010d407819 */ /* 0x000fe40000010e2a */
[----:B------:R-:W-:Y:S02]  /*53e0*/  SHF.L.W.U32.HI R55, R42, 0x1, R13 ;  /* 0x000000012a377819 */ /* 0x000fe40000010e0d */
[-CC-:B------:R-:W-:Y:S02]  /*53f0*/  LOP3.LUT R7, R12, R13.reuse, R62.reuse, 0x96, !PT ;  /* 0x0000000d0c077212 */ /* 0x180fe400078e963e */
[----:B------:R-:W-:-:S02]  /*5400*/  LOP3.LUT R45, R27, R13, R62, 0x96, !PT ;  /* 0x0000000d1b2d7212 */ /* 0x000fc400078e963e */
[-CC-:B------:R-:W-:Y:S02]  /*5410*/  LOP3.LUT R47, R10, R13.reuse, R62.reuse, 0x96, !PT ;  /* 0x0000000d0a2f7212 */ /* 0x180fe400078e963e */
[-CC-:B------:R-:W-:Y:S02]  /*5420*/  LOP3.LUT R11, R11, R13.reuse, R62.reuse, 0x96, !PT ;  /* 0x0000000d0b0b7212 */ /* 0x180fe400078e963e */
[----:B------:R-:W-:Y:S02]  /*5430*/  LOP3.LUT R51, R18, R54, R43, 0x96, !PT ;  /* 0x0000003612337212 */ /* 0x000fe400078e962b */
[----:B------:R-:W-:Y:S02]  /*5440*/  LOP3.LUT R13, R25, R13, R62, 0x96, !PT ;  /* 0x0000000d190d7212 */ /* 0x000fe400078e963e */
[----:B------:R-:W-:Y:S02]  /*5450*/  LOP3.LUT R62, R16, R33, R39, 0x96, !PT ;  /* 0x00000021103e7212 */ /* 0x000fe400078e9627 */
[----:B------:R-:W-:-:S02]  /*5460*/  LOP3.LUT R65, R29, R46, R63, 0x96, !PT ;  /* 0x0000002e1d417212 */ /* 0x000fc400078e963f */
[----:B------:R-:W-:Y:S02]  /*5470*/  LOP3.LUT R51, R51, R31, R4, 0x96, !PT ;  /* 0x0000001f33337212 */ /* 0x000fe400078e9604 */
[----:B------:R-:W-:Y:S02]  /*5480*/  LOP3.LUT R62, R62, R5, R8, 0x96, !PT ;  /* 0x000000053e3e7212 */ /* 0x000fe400078e9608 */
[----:B------:R-:W-:Y:S02]  /*5490*/  LOP3.LUT R65, R65, R20, R19, 0x96, !PT ;  /* 0x0000001441417212 */ /* 0x000fe400078e9613 */
[-CC-:B------:R-:W-:Y:S02]  /*54a0*/  LOP3.LUT R12, R19, R51.reuse, R64.reuse, 0x96, !PT ;  /* 0x00000033130c7212 */ /* 0x180fe400078e9640 */
[----:B------:R-:W-:Y:S02]  /*54b0*/  SHF.L.W.U32.HI R66, R62, 0x1, R51 ;  /* 0x000000013e427819 */ /* 0x000fe40000010e33 */
[----:B------:R-:W-:-:S02]  /*54c0*/  LOP3.LUT R19, R63, R51, R64, 0x96, !PT ;  /* 0x000000333f137212 */ /* 0x000fc400078e9640 */
[----:B------:R-:W-:Y:S02]  /*54d0*/  SHF.L.W.U32.HI R63, R51, 0x1, R62 ;  /* 0x00000001333f7819 */ /* 0x000fe40000010e3e */
[----:B------:R-:W-:Y:S02]  /*54e0*/  LOP3.LUT R42, R20, R51, R64, 0x96, !PT ;  /* 0x00000033142a7212 */ /* 0x000fe400078e9640 */
[----:B------:R-:W-:Y:S02]  /*54f0*/  LOP3.LUT R20, R48, R53, R66, 0x96, !PT ;  /* 0x0000003530147212 */ /* 0x000fe400078e9642 */
[-CC-:B------:R-:W-:Y:S02]  /*5500*/  LOP3.LUT R10, R29, R51.reuse, R64.reuse, 0x96, !PT ;  /* 0x000000331d0a7212 */ /* 0x180fe400078e9640 */
[----:B------:R-:W-:Y:S02]  /*5510*/  LOP3.LUT R25, R46, R51, R64, 0x96, !PT ;  /* 0x000000332e197212 */ /* 0x000fe400078e9640 */
[----:B------:R-:W-:-:S02]  /*5520*/  LOP3.LUT R48, R52, R61, R36, 0x96, !PT ;  /* 0x0000003d34307212 */ /* 0x000fc400078e9624 */
[-CC-:B------:R-:W-:Y:S02]  /*5530*/  LOP3.LUT R27, R44, R58.reuse, R63.reuse, 0x96, !PT ;  /* 0x0000003a2c1b7212 */ /* 0x180fe400078e963f */
[----:B------:R-:W-:Y:S02]  /*5540*/  LOP3.LUT R51, R56, R53, R66, 0x96, !PT ;  /* 0x0000003538337212 */ /* 0x000fe400078e9642 */
[-CC-:B------:R-:W-:Y:S02]  /*5550*/  LOP3.LUT R44, R26, R58.reuse, R63.reuse, 0x96, !PT ;  /* 0x0000003a1a2c7212 */ /* 0x180fe400078e963f */
[-CC-:B------:R-:W-:Y:S02]  /*5560*/  LOP3.LUT R46, R30, R58.reuse, R63.reuse, 0x96, !PT ;  /* 0x0000003a1e2e7212 */ /* 0x180fe400078e963f */
[-CC-:B------:R-:W-:Y:S02]  /*5570*/  LOP3.LUT R26, R21, R58.reuse, R63.reuse, 0x96, !PT ;  /* 0x0000003a151a7212 */ /* 0x180fe400078e963f */
[----:B------:R-:W-:-:S02]  /*5580*/  LOP3.LUT R59, R59, R58, R63, 0x96, !PT ;  /* 0x0000003a3b3b7212 */ /* 0x000fc400078e963f */
[----:B------:R-:W-:Y:S02]  /*5590*/  SHF.L.W.U32.HI R56, R58, 0x1, R53 ;  /* 0x000000013a387819 */ /* 0x000fe40000010e35 */
[-CC-:B------:R-:W-:Y:S02]  /*55a0*/  LOP3.LUT R29, R57, R53.reuse, R66.reuse, 0x96, !PT ;  /* 0x00000035391d7212 */ /* 0x180fe400078e9642 */
[-CC-:B------:R-:W-:Y:S02]  /*55b0*/  LOP3.LUT R23, R23, R53.reuse, R66.reuse, 0x96, !PT ;  /* 0x0000003517177212 */ /* 0x180fe400078e9642 */
[----:B------:R-:W-:Y:S02]  /*55c0*/  LOP3.LUT R60, R60, R53, R66, 0x96, !PT ;  /* 0x000000353c3c7212 */ /* 0x000fe400078e9642 */
[----:B------:R-:W-:Y:S02]  /*55d0*/  SHF.L.W.U32.HI R63, R53, 0x1, R58 ;  /* 0x00000001353f7819 */ /* 0x000fe40000010e3a */
[----:B------:R-:W-:-:S02]  /*55e0*/  LOP3.LUT R30, R48, R28, R15, 0x96, !PT ;  /* 0x0000001c301e7212 */ /* 0x000fc400078e960f */
[-CC-:B------:R-:W-:Y:S02]  /*55f0*/  LOP3.LUT R53, R28, R62.reuse, R55.reuse, 0x96, !PT ;  /* 0x0000003e1c357212 */ /* 0x180fe400078e9637 */
[-CC-:B------:R-:W-:Y:S02]  /*5600*/  LOP3.LUT R28, R36, R62.reuse, R55.reuse, 0x96, !PT ;  /* 0x0000003e241c7212 */ /* 0x180fe400078e9637 */
[----:B------:R-:W-:Y:S02]  /*5610*/  LOP3.LUT R21, R52, R62, R55, 0x96, !PT ;  /* 0x0000003e34157212 */ /* 0x000fe400078e9637 */
[-CC-:B------:R-:W-:Y:S02]  /*5620*/  LOP3.LUT R36, R50, R65.reuse, R56.reuse, 0x96, !PT ;  /* 0x0000004132247212 */ /* 0x180fe400078e9638 */
[-CC-:B------:R-:W-:Y:S02]  /*5630*/  LOP3.LUT R24, R24, R65.reuse, R56.reuse, 0x96, !PT ;  /* 0x0000004118187212 */ /* 0x180fe400078e9638 */
[----:B------:R-:W-:-:S02]  /*5640*/  LOP3.LUT R52, R17, R65, R56, 0x96, !PT ;  /* 0x0000004111347212 */ /* 0x000fc400078e9638 */
[-CC-:B------:R-:W-:Y:S02]  /*5650*/  LOP3.LUT R34, R34, R65.reuse, R56.reuse, 0x96, !PT ;  /* 0x0000004122227212 */ /* 0x180fe400078e9638 */
[----:B------:R-:W-:Y:S02]  /*5660*/  LOP3.LUT R50, R41, R65, R56, 0x96, !PT ;  /* 0x0000004129327212 */ /* 0x000fe400078e9638 */
[----:B------:R-:W-:Y:S02]  /*5670*/  SHF.L.W.U32.HI R56, R30, 0x1, R65 ;  /* 0x000000011e387819 */ /* 0x000fe40000010e41 */
[----:B------:R-:W-:Y:S02]  /*5680*/  SHF.L.W.U32.HI R65, R65, 0x1, R30 ;  /* 0x0000000141417819 */ /* 0x000fe40000010e1e */
[-CC-:B------:R-:W-:Y:S02]  /*5690*/  LOP3.LUT R15, R15, R62.reuse, R55.reuse, 0x96, !PT ;  /* 0x0000003e0f0f7212 */ /* 0x180fe400078e9637 */
[----:B------:R-:W-:-:S02]  /*56a0*/  LOP3.LUT R48, R61, R62, R55, 0x96, !PT ;  /* 0x0000003e3d307212 */ /* 0x000fc400078e9637 */
[-CC-:B------:R-:W-:Y:S02]  /*56b0*/  LOP3.LUT R17, R22, R30.reuse, R63.reuse, 0x96, !PT ;  /* 0x0000001e16117212 */ /* 0x180fe400078e963f */
[-CC-:B------:R-:W-:Y:S02]  /*56c0*/  LOP3.LUT R49, R49, R30.reuse, R63.reuse, 0x96, !PT ;  /* 0x0000001e31317212 */ /* 0x180fe400078e963f */
[-CC-:B------:R-:W-:Y:S02]  /*56d0*/  LOP3.LUT R57, R14, R30.reuse, R63.reuse, 0x96, !PT ;  /* 0x0000001e0e397212 */ /* 0x180fe400078e963f */
[-CC-:B------:R-:W-:Y:S02]  /*56e0*/  LOP3.LUT R9, R9, R30.reuse, R63.reuse, 0x96, !PT ;  /* 0x0000001e09097212 */ /* 0x180fe400078e963f */
        /* <DEDUP_REMOVED lines=8> */
[-CC-:B------:R-:W-:Y:S02]  /*5770*/  LOP3.LUT R30, R5, R40.reuse, R65.reuse, 0x96, !PT ;  /* 0x00000028051e7212 */ /* 0x180fe400078e9641 */
[-CC-:B------:R-:W-:Y:S02]  /*5780*/  LOP3.LUT R41, R16, R40.reuse, R65.reuse, 0x96, !PT ;  /* 0x0000002810297212 */ /* 0x180fe400078e9641 */
[----:B------:R-:W-:Y:S02]  /*5790*/  LOP3.LUT R43, R8, R40, R65, 0x96, !PT ;  /* 0x00000028082b7212 */ /* 0x000fe400078e9641 */
        /* <DEDUP_REMOVED lines=42> */
[----:B------:R-:W-:Y:S02]  /*5a40*/  LOP3.LUT R14, R10, R37, R49, 0xd2, !PT ;  /* 0x000000250a0e7212 */ /* 0x000fe400078ed231 */
[----:B------:R-:W-:Y:S02]  /*5a50*/  LOP3.LUT R41, R37, R49, R38, 0xd2, !PT ;  /* 0x0000003125297212 */ /* 0x000fe400078ed226 */
[----:B------:R-:W-:-:S02]  /*5a60*/  SHF.L.W.U32.HI R45, R57, 0x2, R52 ;  /* 0x00000002392d7819 */ /* 0x000fc40000010e34 */
[----:B------:R-:W-:Y:S01]  /*5a70*/  SHF.L.W.U32.HI R47, R52, 0x2, R57 ;  /* 0x00000002342f7819 */ /* 0x000fe20000010e39 */
[----:B------:R-:W-:Y:S01]  /*5a80*/  IMAD.SHL.U32 R60, R41, 0x4, RZ ;  /* 0x00000004293c7824 */ /* 0x000fe200078e00ff */
[----:B------:R-:W-:Y:S02]  /*5a90*/  LOP3.LUT R49, R49, R38, R19, 0xd2, !PT ;  /* 0x0000002631317212 */ /* 0x000fe400078ed213 */
[----:B------:R-:W-:Y:S02]  /*5aa0*/  SHF.L.W.U32.HI R57, R22, 0x7, R35 ;  /* 0x0000000716397819 */ /* 0x000fe40000010e23 */
[----:B------:R-:W-:Y:S02]  /*5ab0*/  LOP3.LUT R38, R38, R19, R10, 0xd2, !PT ;  /* 0x0000001326267212 */ /* 0x000fe400078ed20a */
[----:B------:R-:W-:Y:S02]  /*5ac0*/  SHF.L.W.U32.HI R58, R35, 0x7, R22 ;  /* 0x00000007233a7819 */ /* 0x000fe40000010e16 */
        /* <DEDUP_REMOVED lines=42> */
[----:B------:R-:W-:-:S02]  /*5d70*/  SHF.R.U32.HI R13, RZ, 0x2, R52 ;  /* 0x00000002ff0d7819 */ /* 0x000fc40000011634 */
[----:B------:R-:W-:Y:S02]  /*5d80*/  LOP3.LUT R0, R52, UR6, RZ, 0xc0, !PT ;  /* 0x0000000634007c12 */ /* 0x000fe4000f8ec0ff */
[C---:B------:R-:W-:Y:S02]  /*5d90*/  SHF.L.W.U32.HI R6, R41.reuse, 0x1e, R52 ;  /* 0x0000001e29067819 */ /* 0x040fe40000010e34 */
[----:B------:R-:W-:Y:S02]  /*5da0*/  LOP3.LUT R17, R41, UR7, RZ, 0xc0, !PT ;  /* 0x0000000729117c12 */ /* 0x000fe4000f8ec0ff */
[----:B------:R-:W-:Y:S02]  /*5db0*/  LOP3.LUT R43, R24, R28, R9, 0xd2, !PT ;  /* 0x0000001c182b7212 */ /* 0x000fe400078ed209 */
[----:B------:R-:W-:Y:S02]  /*5dc0*/  LOP3.LUT R9, R34, R7, R26, 0xd2, !PT ;  /* 0x0000000722097212 */ /* 0x000fe400078ed21a */
[----:B------:R-:W-:-:S02]  /*5dd0*/  LOP3.LUT R46, R33, R23, R34, 0xd2, !PT ;  /* 0x00000017212e7212 */ /* 0x000fc400078ed222 */
[----:B------:R-:W-:Y:S02]  /*5de0*/  LOP3.LUT R54, R26, R33, R23, 0xd2, !PT ;  /* 0x000000211a367212 */ /* 0x000fe400078ed217 */
[----:B------:R-:W-:Y:S02]  /*5df0*/  LOP3.LUT R58, R7, R26, R33, 0xd2, !PT ;  /* 0x0000001a073a7212 */ /* 0x000fe400078ed221 */
[----:B------:R-:W-:Y:S02]  /*5e00*/  LOP3.LUT R28, R23, R34, R7, 0xd2, !PT ;  /* 0x00000022171c7212 */ /* 0x000fe400078ed207 */
[----:B------:R-:W-:Y:S02]  /*5e10*/  LOP3.LUT R13, R0, UR4, R13, 0xf8, !PT ;  /* 0x00000004000d7c12 */ /* 0x000fe4000f8ef80d */
[----:B------:R-:W-:Y:S02]  /*5e20*/  SHF.R.U32.HI R26, RZ, 0x2, R57 ;  /* 0x00000002ff1a7819 */ /* 0x000fe40000011639 */
[----:B------:R-:W-:-:S02]  /*5e30*/  LOP3.LUT R33, R57, UR6, RZ, 0xc0, !PT ;  /* 0x0000000639217c12 */ /* 0x000fc4000f8ec0ff */
        /* <DEDUP_REMOVED lines=8> */
[----:B------:R-:W-:Y:S02]  /*5ec0*/  LOP3.LUT R0, R7, UR4, R0, 0xf8, !PT ;  /* 0x0000000407007c12 */ /* 0x000fe4000f8ef800 */
        /* <DEDUP_REMOVED lines=13> */
[C---:B------:R-:W-:Y:S01]  /*5fa0*/  SHF.L.W.U32.HI R63, R39.reuse, 0x2, R56 ;  /* 0x00000002273f7819 */ /* 0x040fe20000010e38 */
[----:B------:R-:W-:Y:S01]  /*5fb0*/  IMAD.SHL.U32 R39, R39, 0x4, RZ ;  /* 0x0000000427277824 */ /* 0x000fe200078e00ff */
[----:B------:R-:W-:Y:S01]  /*5fc0*/  SHF.L.W.U32.HI R24, R42, 0x1e, R53 ;  /* 0x0000001e2a187819 */ /* 0x000fe20000010e35 */
[----:B------:R-:W-:Y:S01]  /*5fd0*/  IMAD.SHL.U32 R56, R16, 0x4, RZ ;  /* 0x0000000410387824 */ /* 0x000fe200078e00ff */
[----:B------:R-:W-:-:S02]  /*5fe0*/  LOP3.LUT R23, R42, UR7, RZ, 0xc0, !PT ;  /* 0x000000072a177c12 */ /* 0x000fc4000f8ec0ff */
[----:B------:R-:W-:Y:S02]  /*5ff0*/  SHF.R.U32.HI R17, RZ, 0x2, R11 ;  /* 0x00000002ff117819 */ /* 0x000fe4000001160b */
[----:B------:R-:W-:Y:S02]  /*6000*/  LOP3.LUT R20, R11, UR6, RZ, 0xc0, !PT ;  /* 0x000000060b147c12 */ /* 0x000fe4000f8ec0ff */
[----:B------:R-:W-:Y:S02]  /*6010*/  LOP3.LUT R24, R23, UR5, R24, 0xf8, !PT ;  /* 0x0000000517187c12 */ /* 0x000fe4000f8ef818 */
[----:B------:R-:W-:Y:S02]  /*6020*/  LOP3.LUT R17, R20, UR4, R17, 0xf8, !PT ;  /* 0x0000000414117c12 */ /* 0x000fe4000f8ef811 */
[C---:B------:R-:W-:Y:S02]  /*6030*/  SHF.L.W.U32.HI R20, R62.reuse, 0x1e, R11 ;  /* 0x0000001e3e147819 */ /* 0x040fe40000010e0b */
[----:B------:R-:W-:-:S02]  /*6040*/  LOP3.LUT R23, R62, UR7, RZ, 0xc0, !PT ;  /* 0x000000073e177c12 */ /* 0x000fc4000f8ec0ff */
[----:B------:R-:W-:Y:S02]  /*6050*/  SHF.L.W.U32.HI R57, R16, 0x2, R57 ;  /* 0x0000000210397819 */ /* 0x000fe40000010e39 */
[----:B------:R-:W-:Y:S02]  /*6060*/  LOP3.LUT R6, R6, UR23, R39, 0xf8, !PT ;  /* 0x0000001706067c12 */ /* 0x000fe4000f8ef827 */
[----:B------:R-:W-:Y:S02]  /*6070*/  SHF.R.U32.HI R39, RZ, 0x2, R66 ;  /* 0x00000002ff277819 */ /* 0x000fe40000011642 */
[----:B------:R-:W-:Y:S02]  /*6080*/  LOP3.LUT R16, R66, UR6, RZ, 0xc0, !PT ;  /* 0x0000000642107c12 */ /* 0x000fe4000f8ec0ff */
[----:B------:R-:W-:Y:S01]  /*6090*/  LOP3.LUT R13, R13, UR22, R52, 0xf8, !PT ;  /* 0x000000160d0d7c12 */ /* 0x000fe2000f8ef834 */
[----:B------:R-:W-:Y:S01]  /*60a0*/  IMAD.SHL.U32 R52, R59, 0x4, RZ ;  /* 0x000000043b347824 */ /* 0x000fe200078e00ff */
[----:B------:R-:W-:-:S02]  /*60b0*/  LOP3.LUT R20, R23, UR5, R20, 0xf8, !PT ;  /* 0x0000000517147c12 */ /* 0x000fc4000f8ef814 */
[----:B------:R-:W-:Y:S02]  /*60c0*/  LOP3.LUT R26, R26, UR22, R57, 0xf8, !PT ;  /* 0x000000161a1a7c12 */ /* 0x000fe4000f8ef839 */
[C---:B------:R-:W-:Y:S02]  /*60d0*/  SHF.L.W.U32.HI R23, R61.reuse, 0x1e, R66 ;  /* 0x0000001e3d177819 */ /* 0x040fe40000010e42 */
[----:B------:R-:W-:Y:S02]  /*60e0*/  LOP3.LUT R34, R61, UR7, RZ, 0xc0, !PT ;  /* 0x000000073d227c12 */ /* 0x000fe4000f8ec0ff */
[----:B------:R-:W-:Y:S02]  /*60f0*/  LOP3.LUT R39, R16, UR4, R39, 0xf8, !PT ;  /* 0x0000000410277c12 */ /* 0x000fe4000f8ef827 */
[----:B------:R-:W-:Y:S02]  /*6100*/  LOP3.LUT R56, R33, UR23, R56, 0xf8, !PT ;  /* 0x0000001721387c12 */ /* 0x000fe4000f8ef838 */
[----:B------:R-:W-:-:S02]  /*6110*/  SHF.R.U32.HI R57, RZ, 0x2, R28 ;  /* 0x00000002ff397819 */ /* 0x000fc4000001161c */
[----:B------:R-:W-:Y:S02]  /*6120*/  LOP3.LUT R16, R28, UR6, RZ, 0xc0, !PT ;  /* 0x000000061c107c12 */ /* 0x000fe4000f8ec0ff */
[----:B------:R-:W-:Y:S01]  /*6130*/  SHF.L.W.U32.HI R33, R59, 0x2, R64 ;  /* 0x000000023b217819 */ /* 0x000fe20000010e40 */
[----:B------:R-:W-:Y:S01]  /*6140*/  IMAD.SHL.U32 R59, R42, 0x4, RZ ;  /* 0x000000042a3b7824 */ /* 0x000fe200078e00ff */
        /* <DEDUP_REMOVED lines=8> */
[----:B------:R-:W-:Y:S02]  /*61d0*/  LOP3.LUT R34, R7, UR5, R34, 0xf8, !PT ;  /* 0x0000000507227c12 */ /* 0x000fe4000f8ef822 */
[----:B------:R-:W-:-:S02]  /*61e0*/  SHF.L.W.U32.HI R64, R42, 0x2, R53 ;  /* 0x000000022a407819 */ /* 0x000fc40000010e35 */
[----:B------:R-:W-:Y:S02]  /*61f0*/  LOP3.LUT R7, R33, UR4, R16, 0xf8, !PT ;  /* 0x0000000421077c12 */ /* 0x000fe4000f8ef810 */
[C---:B------:R-:W-:Y:S02]  /*6200*/  SHF.L.W.U32.HI R16, R2.reuse, 0x1e, R9 ;  /* 0x0000001e02107819 */ /* 0x040fe40000010e09 */
[----:B------:R-:W-:Y:S02]  /*6210*/  LOP3.LUT R53, R2, UR7, RZ, 0xc0, !PT ;  /* 0x0000000702357c12 */ /* 0x000fe4000f8ec0ff */
[----:B------:R-:W-:Y:S02]  /*6220*/  LOP3.LUT R33, R22, UR13, RZ, 0x3c, !PT ;  /* 0x0000000d16217c12 */ /* 0x000fe4000f8e3cff */
[----:B------:R-:W-:Y:S02]  /*6230*/  LOP3.LUT R16, R53, UR5, R16, 0xf8, !PT ;  /* 0x0000000535107c12 */ /* 0x000fe4000f8ef810 */
[----:B------:R-:W-:-:S02]  /*6240*/  SHF.R.U32.HI R22, RZ, 0x2, R33 ;  /* 0x00000002ff167819 */ /* 0x000fc40000011621 */
[----:B------:R-:W-:Y:S02]  /*6250*/  LOP3.LUT R53, R33, UR6, RZ, 0xc0, !PT ;  /* 0x0000000621357c12 */ /* 0x000fe4000f8ec0ff */
[C---:B------:R-:W-:Y:S01]  /*6260*/  SHF.L.W.U32.HI R42, R62.reuse, 0x2, R11 ;  /* 0x000000023e2a7819 */ /* 0x040fe20000010e0b */
[----:B------:R-:W-:Y:S01]  /*6270*/  IMAD.SHL.U32 R11, R62, 0x4, RZ ;  /* 0x000000043e0b7824 */ /* 0x000fe200078e00ff */
[----:B------:R-:W-:Y:S02]  /*6280*/  LOP3.LUT R14, R14, UR9, RZ, 0x3c, !PT ;  /* 0x000000090e0e7c12 */ /* 0x000fe4000f8e3cff */
[----:B------:R-:W-:Y:S02]  /*6290*/  LOP3.LUT R24, R24, UR23, R59, 0xf8, !PT ;  /* 0x0000001718187c12 */ /* 0x000fe4000f8ef83b */
[----:B------:R-:W-:Y:S02]  /*62a0*/  LOP3.LUT R22, R53, UR4, R22, 0xf8, !PT ;  /* 0x0000000435167c12 */ /* 0x000fe4000f8ef816 */
[----:B------:R-:W-:Y:S01]  /*62b0*/  LOP3.LUT R59, R17, UR22, R42, 0xf8, !PT ;  /* 0x00000016113b7c12 */ /* 0x000fe2000f8ef82a */
[----:B------:R-:W-:Y:S01]  /*62c0*/  IMAD.SHL.U32 R17, R15, 0x4, RZ ;  /* 0x000000040f117824 */ /* 0x000fe200078e00ff */
[----:B------:R-:W-:-:S02]  /*62d0*/  SHF.L.W.U32.HI R53, R14, 0x1e, R33 ;  /* 0x0000001e0e357819 */ /* 0x000fc40000010e21 */
[----:B------:R-:W-:Y:S02]  /*62e0*/  LOP3.LUT R42, R14, UR7, RZ, 0xc0, !PT ;  /* 0x000000070e2a7c12 */ /* 0x000fe4000f8ec0ff */
[----:B------:R-:W-:Y:S02]  /*62f0*/  SHF.L.W.U32.HI R66, R61, 0x2, R66 ;  /* 0x000000023d427819 */ /* 0x000fe40000010e42 */
[----:B------:R-:W-:Y:S02]  /*6300*/  LOP3.LUT R53, R42, UR5, R53, 0xf8, !PT ;  /* 0x000000052a357c12 */ /* 0x000fe4000f8ef835 */
[----:B------:R-:W-:Y:S01]  /*6310*/  LOP3.LUT R42, R39, UR22, R66, 0xf8, !PT ;  /* 0x00000016272a7c12 */ /* 0x000fe2000f8ef842 */
[----:B------:R-:W-:Y:S01]  /*6320*/  IMAD.SHL.U32 R66, R61, 0x4, RZ ;  /* 0x000000043d427824 */ /* 0x000fe200078e00ff */
[----:B------:R-:W-:Y:S02]  /*6330*/  SHF.R.U32.HI R39, RZ, 0x2, R4 ;  /* 0x00000002ff277819 */ /* 0x000fe40000011604 */
[----:B------:R-:W-:-:S02]  /*6340*/  LOP3.LUT R62, R4, UR6, RZ, 0xc0, !PT ;  /* 0x00000006043e7c12 */ /* 0x000fc4000f8ec0ff */
[----:B------:R-:W-:Y:S02]  /*6350*/  LOP3.LUT R20, R20, UR23, R11, 0xf8, !PT ;  /* 0x0000001714147c12 */ /* 0x000fe4000f8ef80b */
[----:B------:R-:W-:Y:S02]  /*6360*/  LOP3.LUT R39, R62, UR4, R39, 0xf8, !PT ;  /* 0x000000043e277c12 */ /* 0x000fe4000f8ef827 */
[----:B------:R-:W-:Y:S02]  /*6370*/  SHF.R.U32.HI R11, RZ, 0x2, R19 ;  /* 0x00000002ff0b7819 */ /* 0x000fe40000011613 */
[----:B------:R-:W-:Y:S02]  /*6380*/  LOP3.LUT R62, R19, UR6, RZ, 0xc0, !PT ;  /* 0x00000006133e7c12 */ /* 0x000fe4000f8ec0ff */
[----:B------:R-:W-:Y:S02]  /*6390*/  SHF.L.W.U32.HI R28, R15, 0x2, R28 ;  /* 0x000000020f1c7819 */ /* 0x000fe40000010e1c */
[----:B------:R-:W-:-:S02]  /*63a0*/  LOP3.LUT R17, R34, UR23, R17, 0xf8, !PT ;  /* 0x0000001722117c12 */ /* 0x000fc4000f8ef811 */
[----:B------:R-:W-:Y:S02]  /*63b0*/  LOP3.LUT R15, R62, UR4, R11, 0xf8, !PT ;  /* 0x000000043e0f7c12 */ /* 0x000fe4000f8ef80b */
[----:B------:R-:W-:Y:S02]  /*63c0*/  SHF.L.W.U32.HI R34, R2, 0x2, R9 ;  /* 0x0000000202227819 */ /* 0x000fe40000010e09 */
[----:B------:R-:W-:Y:S02]  /*63d0*/  LOP3.LUT R41, R41, UR22, R64, 0xf8, !PT ;  /* 0x0000001629297c12 */ /* 0x000fe4000f8ef840 */
[C---:B------:R-:W-:Y:S02]  /*63e0*/  SHF.L.W.U32.HI R62, R38.reuse, 0x1e, R19 ;  /* 0x0000001e263e7819 */ /* 0x040fe40000010e13 */
[----:B------:R-:W-:Y:S02]  /*63f0*/  LOP3.LUT R9, R38, UR7, RZ, 0xc0, !PT ;  /* 0x0000000726097c12 */ /* 0x000fe4000f8ec0ff */
[----:B------:R-:W-:-:S02]  /*6400*/  SHF.L.W.U32.HI R61, R49, 0x1e, R4 ;  /* 0x0000001e313d7819 */ /* 0x000fc40000010e04 */
[----:B------:R-:W-:Y:S02]  /*6410*/  LOP3.LUT R64, R49, UR7, RZ, 0xc0, !PT ;  /* 0x0000000731407c12 */ /* 0x000fe4000f8ec0ff */
[----:B------:R-:W-:Y:S02]  /*6420*/  LOP3.LUT R57, R57, UR22, R28, 0xf8, !PT ;  /* 0x0000001639397c12 */ /* 0x000fe4000f8ef81c */
[----:B------:R-:W-:Y:S02]  /*6430*/  SHF.R.U32.HI R28, RZ, 0x2, R21 ;  /* 0x00000002ff1c7819 */ /* 0x000fe40000011615 */
[----:B------:R-:W-:Y:S02]  /*6440*/  LOP3.LUT R11, R21, UR6, RZ, 0xc0, !PT ;  /* 0x00000006150b7c12 */ /* 0x000fe4000f8ec0ff */
[----:B------:R-:W-:Y:S02]  /*6450*/  LOP3.LUT R62, R9, UR5, R62, 0xf8, !PT ;  /* 0x00000005093e7c12 */ /* 0x000fe4000f8ef83e */
[----:B------:R-:W-:-:S02]  /*6460*/  LOP3.LUT R61, R64, UR5, R61, 0xf8, !PT ;  /* 0x00000005403d7c12 */ /* 0x000fc4000f8ef83d */
[----:B------:R-:W-:Y:S01]  /*6470*/  LOP3.LUT R9, R7, UR22, R34, 0xf8, !PT ;  /* 0x0000001607097c12 */ /* 0x000fe2000f8ef822 */
[----:B------:R-:W-:Y:S01]  /*6480*/  IMAD.SHL.U32 R34, R49, 0x4, RZ ;  /* 0x0000000431227824 */ /* 0x000fe200078e00ff */
[C---:B------:R-:W-:Y:S02]  /*6490*/  SHF.L.W.U32.HI R64, R10.reuse, 0x1e, R21 ;  /* 0x0000001e0a407819 */ /* 0x040fe40000010e15 */
[----:B------:R-:W-:Y:S02]  /*64a0*/  LOP3.LUT R7, R10, UR7, RZ, 0xc0, !PT ;  /* 0x000000070a077c12 */ /* 0x000fe4000f8ec0ff */
        /* <DEDUP_REMOVED lines=13> */
[----:B------:R-:W-:Y:S02]  /*6580*/  SHF.R.U32.HI R33, RZ, 0x2, R32 ;  /* 0x00000002ff217819 */ /* 0x000fe40000011620 */
[----:B------:R-:W-:Y:S02]  /*6590*/  LOP3.LUT R16, R32, UR6, RZ, 0xc0, !PT ;  /* 0x0000000620107c12 */ /* 0x000fe4000f8ec0ff */
[----:B------:R-:W-:Y:S02]  /*65a0*/  SHF.L.W.U32.HI R4, R49, 0x2, R4 ;  /* 0x0000000231047819 */ /* 0x000fe40000010e04 */
[----:B------:R-:W-:-:S02]  /*65b0*/  LOP3.LUT R49, R53, UR4, R14, 0xf8, !PT ;  /* 0x0000000435317c12 */ /* 0x000fc4000f8ef80e */
[----:B------:R-:W-:Y:S02]  /*65c0*/  LOP3.LUT R33, R16, UR4, R33, 0xf8, !PT ;  /* 0x0000000410217c12 */ /* 0x000fe4000f8ef821 */
[----:B------:R-:W-:Y:S02]  /*65d0*/  SHF.L.W.U32.HI R14, R38, 0x2, R19 ;  /* 0x00000002260e7819 */ /* 0x000fe40000010e13 */
[C---:B------:R-:W-:Y:S02]  /*65e0*/  SHF.L.W.U32.HI R19, R40.reuse, 0x1e, R51 ;  /* 0x0000001e28137819 */ /* 0x040fe40000010e33 */
[----:B------:R-:W-:Y:S02]  /*65f0*/  LOP3.LUT R16, R40, UR7, RZ, 0xc0, !PT ;  /* 0x0000000728107c12 */ /* 0x000fe4000f8ec0ff */
[----:B------:R-:W-:Y:S02]  /*6600*/  LOP3.LUT R4, R39, UR22, R4, 0xf8, !PT ;  /* 0x0000001627047c12 */ /* 0x000fe4000f8ef804 */
[----:B------:R-:W-:-:S02]  /*6610*/  LOP3.LUT R19, R16, UR5, R19, 0xf8, !PT ;  /* 0x0000000510137c12 */ /* 0x000fc4000f8ef813 */
[----:B------:R-:W-:Y:S01]  /*6620*/  LOP3.LUT R14, R15, UR22, R14, 0xf8, !PT ;  /* 0x000000160f0e7c12 */ /* 0x000fe2000f8ef80e */
[----:B------:R-:W-:Y:S01]  /*6630*/  IMAD.SHL.U32 R15, R38, 0x4, RZ ;  /* 0x00000004260f7824 */ /* 0x000fe200078e00ff */
[C---:B------:R-:W-:Y:S02]  /*6640*/  SHF.L.W.U32.HI R16, R36.reuse, 0x1e, R47 ;  /* 0x0000001e24107819 */ /* 0x040fe40000010e2f */
[----:B------:R-:W-:Y:S02]  /*6650*/  LOP3.LUT R39, R36, UR7, RZ, 0xc0, !PT ;  /* 0x0000000724277c12 */ /* 0x000fe4000f8ec0ff */
[----:B------:R-:W-:Y:S02]  /*6660*/  SHF.L.W.U32.HI R53, R10, 0x2, R21 ;  /* 0x000000020a357819 */ /* 0x000fe40000010e15 */
[----:B------:R-:W-:Y:S02]  /*6670*/  LOP3.LUT R21, R39, UR5, R16, 0xf8, !PT ;  /* 0x0000000527157c12 */ /* 0x000fe4000f8ef810 */
[----:B------:R-:W-:Y:S01]  /*6680*/  LOP3.LUT R16, R62, UR23, R15, 0xf8, !PT ;  /* 0x000000173e107c12 */ /* 0x000fe2000f8ef80f */
[----:B------:R-:W-:Y:S01]  /*6690*/  IMAD.SHL.U32 R15, R10, 0x4, RZ ;  /* 0x000000040a0f7824 */ /* 0x000fe200078e00ff */
[----:B------:R-:W-:-:S02]  /*66a0*/  LOP3.LUT R23, R23, UR23, R66, 0xf8, !PT ;  /* 0x0000001717177c12 */ /* 0x000fc4000f8ef842 */
[----:B------:R-:W-:Y:S02]  /*66b0*/  LOP3.LUT R34, R61, UR23, R34, 0xf8, !PT ;  /* 0x000000173d227c12 */ /* 0x000fe4000f8ef822 */
[----:B------:R-:W-:Y:S02]  /*66c0*/  SHF.R.U32.HI R61, RZ, 0x2, R47 ;  /* 0x00000002ff3d7819 */ /* 0x000fe4000001162f */
[----:B------:R-:W-:Y:S02]  /*66d0*/  LOP3.LUT R66, R47, UR6, RZ, 0xc0, !PT ;  /* 0x000000062f427c12 */ /* 0x000fe4000f8ec0ff */
[----:B------:R-:W-:Y:S02]  /*66e0*/  SHF.R.U32.HI R65, RZ, 0x2, R55 ;  /* 0x00000002ff417819 */ /* 0x000fe40000011637 */
[----:B------:R-:W-:Y:S02]  /*66f0*/  LOP3.LUT R10, R55, UR6, RZ, 0xc0, !PT ;  /* 0x00000006370a7c12 */ /* 0x000fe4000f8ec0ff */
[----:B------:R-:W-:-:S02]  /*6700*/  SHF.L.W.U32.HI R32, R5, 0x2, R32 ;  /* 0x0000000205207819 */ /* 0x000fc40000010e20 */
[----:B------:R-:W-:Y:S01]  /*6710*/  LOP3.LUT R64, R64, UR23, R15, 0xf8, !PT ;  /* 0x0000001740407c12 */ /* 0x000fe2000f8ef80f */
[----:B------:R-:W-:Y:S01]  /*6720*/  IMAD.SHL.U32 R15, R5, 0x4, RZ ;  /* 0x00000004050f7824 */ /* 0x000fe200078e00ff */
        /* <DEDUP_REMOVED lines=10> */
[C---:B------:R-:W-:Y:S01]  /*67d0*/  SHF.L.W.U32.HI R22, R40.reuse, 0x2, R51 ;  /* 0x0000000228167819 */ /* 0x040fe20000010e33 */
[----:B------:R-:W-:Y:S01]  /*67e0*/  IMAD.SHL.U32 R40, R40, 0x4, RZ ;  /* 0x0000000428287824 */ /* 0x000fe200078e00ff */
[----:B------:R-:W-:-:S02]  /*67f0*/  LOP3.LUT R66, R33, UR5, R66, 0xf8, !PT ;  /* 0x0000000521427c12 */ /* 0x000fc4000f8ef842 */
[--C-:B------:R-:W-:Y:S02]  /*6800*/  SHF.R.U32.HI R51, RZ, 0x2, R29.reuse ;  /* 0x00000002ff337819 */ /* 0x100fe4000001161d */
[----:B------:R-:W-:Y:S02]  /*6810*/  LOP3.LUT R10, R29, UR6, RZ, 0xc0, !PT ;  /* 0x000000061d0a7c12 */ /* 0x000fe4000f8ec0ff */
[C---:B------:R-:W-:Y:S02]  /*6820*/  SHF.L.W.U32.HI R38, R44.reuse, 0x1e, R29 ;  /* 0x0000001e2c267819 */ /* 0x040fe40000010e1d */
[----:B------:R-:W-:Y:S02]  /*6830*/  LOP3.LUT R33, R44, UR7, RZ, 0xc0, !PT ;  /* 0x000000072c217c12 */ /* 0x000fe4000f8ec0ff */
[----:B------:R-:W-:Y:S02]  /*6840*/  LOP3.LUT R51, R10, UR4, R51, 0xf8, !PT ;  /* 0x000000040a337c12 */ /* 0x000fe4000f8ef833 */
[----:B------:R-:W-:-:S02]  /*6850*/  LOP3.LUT R38, R33, UR5, R38, 0xf8, !PT ;  /* 0x0000000521267c12 */ /* 0x000fc4000f8ef826 */
[C---:B------:R-:W-:Y:S01]  /*6860*/  SHF.L.W.U32.HI R10, R36.reuse, 0x2, R47 ;  /* 0x00000002240a7819 */ /* 0x040fe20000010e2f */
[----:B------:R-:W-:Y:S01]  /*6870*/  IMAD.SHL.U32 R36, R36, 0x4, RZ ;  /* 0x0000000424247824 */ /* 0x000fe200078e00ff */
[C---:B------:R-:W-:Y:S02]  /*6880*/  SHF.L.W.U32.HI R32, R18.reuse, 0x1e, R31 ;  /* 0x0000001e12207819 */ /* 0x040fe40000010e1f */
[----:B------:R-:W-:Y:S02]  /*6890*/  LOP3.LUT R33, R18, UR7, RZ, 0xc0, !PT ;  /* 0x0000000712217c12 */ /* 0x000fe4000f8ec0ff */
[----:B------:R-:W-:Y:S02]  /*68a0*/  LOP3.LUT R53, R28, UR22, R53, 0xf8, !PT ;  /* 0x000000161c357c12 */ /* 0x000fe4000f8ef835 */
[C---:B------:R-:W-:Y:S02]  /*68b0*/  SHF.L.W.U32.HI R28, R48.reuse, 0x1e, R55 ;  /* 0x0000001e301c7819 */ /* 0x040fe40000010e37 */
[----:B------:R-:W-:-:S02]  /*68c0*/  LOP3.LUT R39, R48, UR7, RZ, 0xc0, !PT ;  /* 0x0000000730277c12 */ /* 0x000fc4000f8ec0ff */
[----:B------:R-:W-:Y:S01]  /*68d0*/  LOP3.LUT R32, R33, UR5, R32, 0xf8, !PT ;  /* 0x0000000521207c12 */ /* 0x000fe2000f8ef820 */
[----:B------:R-:W-:Y:S01]  /*68e0*/  IMAD.SHL.U32 R33, R48, 0x4, RZ ;  /* 0x0000000430217824 */ /* 0x000fe200078e00ff */
[----:B------:R-:W-:Y:S02]  /*68f0*/  LOP3.LUT R28, R39, UR5, R28, 0xf8, !PT ;  /* 0x00000005271c7c12 */ /* 0x000fe4000f8ef81c */
[----:B------:R-:W-:Y:S02]  /*6900*/  LOP3.LUT R47, R21, UR23, R36, 0xf8, !PT ;  /* 0x00000017152f7c12 */ /* 0x000fe4000f8ef824 */
[----:B------:R-:W-:Y:S02]  /*6910*/  SHF.R.U32.HI R62, RZ, 0x2, R27 ;  /* 0x00000002ff3e7819 */ /* 0x000fe4000001161b */
[----:B------:R-:W-:Y:S02]  /*6920*/  LOP3.LUT R21, R27, UR6, RZ, 0xc0, !PT ;  /* 0x000000061b157c12 */ /* 0x000fe4000f8ec0ff */
[----:B------:R-:W-:-:S02]  /*6930*/  LOP3.LUT R19, R19, UR23, R40, 0xf8, !PT ;  /* 0x0000001713137c12 */ /* 0x000fc4000f8ef828 */
[----:B------:R-:W-:Y:S02]  /*6940*/  LOP3.LUT R28, R28, UR23, R33, 0xf8, !PT ;  /* 0x000000171c1c7c12 */ /* 0x000fe4000f8ef821 */
[C---:B------:R-:W-:Y:S01]  /*6950*/  SHF.L.W.U32.HI R40, R25.reuse, 0x2, R8 ;  /* 0x0000000219287819 */ /* 0x040fe20000010e08 */
[----:B------:R-:W-:Y:S01]  /*6960*/  IMAD.SHL.U32 R25, R25, 0x4, RZ ;  /* 0x0000000419197824 */ /* 0x000fe200078e00ff */
[----:B------:R-:W-:Y:S02]  /*6970*/  LOP3.LUT R39, R49, UR22, R22, 0xf8, !PT ;  /* 0x0000001631277c12 */ /* 0x000fe4000f8ef816 */
[----:B------:R-:W-:Y:S02]  /*6980*/  LOP3.LUT R62, R21, UR4, R62, 0xf8, !PT ;  /* 0x00000004153e7c12 */ /* 0x000fe4000f8ef83e */
[----:B------:R-:W-:Y:S02]  /*6990*/  SHF.R.U32.HI R8, RZ, 0x2, R37 ;  /* 0x00000002ff087819 */ /* 0x000fe40000011625 */
[----:B------:R-:W-:-:S02]  /*69a0*/  LOP3.LUT R33, R37, UR6, RZ, 0xc0, !PT ;  /* 0x0000000625217c12 */ /* 0x000fc4000f8ec0ff */
[----:B------:R-:W-:Y:S02]  /*69b0*/  SHF.R.U32.HI R49, RZ, 0x2, R31 ;  /* 0x00000002ff317819 */ /* 0x000fe4000001161f */
[----:B------:R-:W-:Y:S02]  /*69c0*/  LOP3.LUT R22, R31, UR6, RZ, 0xc0, !PT ;  /* 0x000000061f167c12 */ /* 0x000fe4000f8ec0ff */
[C---:B------:R-:W-:Y:S02]  /*69d0*/  SHF.L.W.U32.HI R36, R50.reuse, 0x1e, R27 ;  /* 0x0000001e32247819 */ /* 0x040fe40000010e1b */
[----:B------:R-:W-:Y:S02]  /*69e0*/  LOP3.LUT R21, R50, UR7, RZ, 0xc0, !PT ;  /* 0x0000000732157c12 */ /* 0x000fe4000f8ec0ff */
[----:B------:R-:W-:Y:S02]  /*69f0*/  LOP3.LUT R8, R33, UR4, R8, 0xf8, !PT ;  /* 0x0000000421087c12 */ /* 0x000fe4000f8ef808 */
[----:B------:R-:W-:-:S02]  /*6a00*/  LOP3.LUT R49, R22, UR4, R49, 0xf8, !PT ;  /* 0x0000000416317c12 */ /* 0x000fc4000f8ef831 */
[----:B------:R-:W-:Y:S02]  /*6a10*/  LOP3.LUT R36, R21, UR5, R36, 0xf8, !PT ;  /* 0x0000000515247c12 */ /* 0x000fe4000f8ef824 */
[----:B------:R-:W-:Y:S02]  /*6a20*/  LOP3.LUT R33, R63, UR22, R40, 0xf8, !PT ;  /* 0x000000163f217c12 */ /* 0x000fe4000f8ef828 */
[----:B------:R-:W-:Y:S01]  /*6a30*/  SHF.L.W.U32.HI R22, R48, 0x2, R55 ;  /* 0x0000000230167819 */ /* 0x000fe20000010e37 */
[----:B------:R-:W-:Y:S01]  /*6a40*/  IMAD.SHL.U32 R55, R44, 0x4, RZ ;  /* 0x000000042c377824 */ /* 0x000fe200078e00ff */
[C---:B------:R-:W-:Y:S02]  /*6a50*/  SHF.L.W.U32.HI R40, R30.reuse, 0x1e, R37 ;  /* 0x0000001e1e287819 */ /* 0x040fe40000010e25 */
[----:B------:R-:W-:Y:S02]  /*6a60*/  LOP3.LUT R21, R30, UR7, RZ, 0xc0, !PT ;  /* 0x000000071e157c12 */ /* 0x000fe4000f8ec0ff */
[----:B------:R-:W-:-:S02]  /*6a70*/  SHF.L.W.U32.HI R48, R44, 0x2, R29 ;  /* 0x000000022c307819 */ /* 0x000fc40000010e1d */
[----:B------:R-:W-:Y:S02]  /*6a80*/  LOP3.LUT R40, R21, UR5, R40, 0xf8, !PT ;  /* 0x0000000515287c12 */ /* 0x000fe4000f8ef828 */
[----:B------:R-:W-:Y:S02]  /*6a90*/  LOP3.LUT R21, R51, UR22, R48, 0xf8, !PT ;  /* 0x0000001633157c12 */ /* 0x000fe4000f8ef830 */
[C---:B------:R-:W-:Y:S02]  /*6aa0*/  SHF.L.W.U32.HI R51, R43.reuse, 0x1e, R54 ;  /* 0x0000001e2b337819 */ /* 0x040fe40000010e36 */
[----:B------:R-:W-:Y:S02]  /*6ab0*/  LOP3.LUT R44, R43, UR7, RZ, 0xc0, !PT ;  /* 0x000000072b2c7c12 */ /* 0x000fe4000f8ec0ff */
[----:B------:R-:W-:Y:S02]  /*6ac0*/  LOP3.LUT R29, R66, UR23, R25, 0xf8, !PT ;  /* 0x00000017421d7c12 */ /* 0x000fe4000f8ef819 */
[----:B------:R-:W-:-:S02]  /*6ad0*/  LOP3.LUT R51, R44, UR5, R51, 0xf8, !PT ;  /* 0x000000052c337c12 */ /* 0x000fc4000f8ef833 */
[----:B------:R-:W-:Y:S02]  /*6ae0*/  SHF.R.U32.HI R48, RZ, 0x2, R54 ;  /* 0x00000002ff307819 */ /* 0x000fe40000011636 */
[----:B------:R-:W-:Y:S02]  /*6af0*/  LOP3.LUT R25, R54, UR6, RZ, 0xc0, !PT ;  /* 0x0000000636197c12 */ /* 0x000fe4000f8ec0ff */
[C---:B------:R-:W-:Y:S01]  /*6b00*/  SHF.L.W.U32.HI R44, R18.reuse, 0x2, R31 ;  /* 0x00000002122c7819 */ /* 0x040fe20000010e1f */
[----:B------:R-:W-:Y:S01]  /*6b10*/  IMAD.SHL.U32 R31, R18, 0x4, RZ ;  /* 0x00000004121f7824 */ /* 0x000fe200078e00ff */
[----:B------:R-:W-:Y:S02]  /*6b20*/  LOP3.LUT R48, R25, UR4, R48, 0xf8, !PT ;  /* 0x0000000419307c12 */ /* 0x000fe4000f8ef830 */
[----:B------:R-:W-:Y:S02]  /*6b30*/  LOP3.LUT R25, R38, UR23, R55, 0xf8, !PT ;  /* 0x0000001726197c12 */ /* 0x000fe4000f8ef837 */
[----:B------:R-:W-:-:S02]  /*6b40*/  LOP3.LUT R18, R49, UR22, R44, 0xf8, !PT ;  /* 0x0000001631127c12 */ /* 0x000fc4000f8ef82c */
[----:B------:R-:W-:Y:S02]  /*6b50*/  LOP3.LUT R49, R32, UR23, R31, 0xf8, !PT ;  /* 0x0000001720317c12 */ /* 0x000fe4000f8ef81f */
[----:B------:R-:W-:Y:S02]  /*6b60*/  SHF.L.W.U32.HI R55, R50, 0x2, R27 ;  /* 0x0000000232377819 */ /* 0x000fe40000010e1b */
[C---:B------:R-:W-:Y:S02]  /*6b70*/  SHF.L.W.U32.HI R27, R35.reuse, 0x1e, R46 ;  /* 0x0000001e231b7819 */ /* 0x040fe40000010e2e */
[----:B------:R-:W-:Y:S02]  /*6b80*/  LOP3.LUT R32, R35, UR7, RZ, 0xc0, !PT ;  /* 0x0000000723207c12 */ /* 0x000fe4000f8ec0ff */
[----:B------:R-:W-:Y:S02]  /*6b90*/  LOP3.LUT R62, R62, UR22, R55, 0xf8, !PT ;  /* 0x000000163e3e7c12 */ /* 0x000fe4000f8ef837 */
[----:B------:R-:W-:-:S02]  /*6ba0*/  LOP3.LUT R27, R32, UR5, R27, 0xf8, !PT ;  /* 0x00000005201b7c12 */ /* 0x000fc4000f8ef81b */
[C---:B------:R-:W-:Y:S02]  /*6bb0*/  SHF.L.W.U32.HI R32, R45.reuse, 0x1e, R58 ;  /* 0x0000001e2d207819 */ /* 0x040fe40000010e3a */
[----:B------:R-:W-:Y:S02]  /*6bc0*/  LOP3.LUT R55, R45, UR7, RZ, 0xc0, !PT ;  /* 0x000000072d377c12 */ /* 0x000fe4000f8ec0ff */
[----:B------:R-:W-:Y:S01]  /*6bd0*/  LOP3.LUT R10, R61, UR22, R10, 0xf8, !PT ;  /* 0x000000163d0a7c12 */ /* 0x000fe2000f8ef80a */
[----:B------:R-:W-:Y:S01]  /*6be0*/  IMAD.SHL.U32 R61, R50, 0x4, RZ ;  /* 0x00000004323d7824 */ /* 0x000fe200078e00ff */
[C---:B------:R-:W-:Y:S01]  /*6bf0*/  SHF.L.W.U32.HI R37, R30.reuse, 0x2, R37 ;  /* 0x000000021e257819 */ /* 0x040fe20000010e25 */
[----:B------:R-:W-:Y:S01]  /*6c00*/  IMAD.SHL.U32 R50, R43, 0x4, RZ ;  /* 0x000000042b327824 */ /* 0x000fe200078e00ff */
[----:B------:R-:W-:Y:S01]  /*6c10*/  LOP3.LUT R32, R55, UR5, R32, 0xf8, !PT ;  /* 0x0000000537207c12 */ /* 0x000fe2000f8ef820 */
[----:B------:R-:W-:Y:S01]  /*6c20*/  IMAD.SHL.U32 R55, R30, 0x4, RZ ;  /* 0x000000041e377824 */ /* 0x000fe200078e00ff */
[----:B------:R-:W-:-:S02]  /*6c30*/  SHF.R.U32.HI R63, RZ, 0x2, R46 ;  /* 0x00000002ff3f7819 */ /* 0x000fc4000001162e */
[----:B------:R-:W-:Y:S02]  /*6c40*/  LOP3.LUT R38, R46, UR6, RZ, 0xc0, !PT ;  /* 0x000000062e267c12 */ /* 0x000fe4000f8ec0ff */
[----:B------:R-:W-:Y:S02]  /*6c50*/  LOP3.LUT R36, R36, UR23, R61, 0xf8, !PT ;  /* 0x0000001724247c12 */ /* 0x000fe4000f8ef83d */
[----:B------:R-:W-:Y:S01]  /*6c60*/  LOP3.LUT R44, R8, UR22, R37, 0xf8, !PT ;  /* 0x00000016082c7c12 */ /* 0x000fe2000f8ef825 */
[----:B------:R-:W-:Y:S01]  /*6c70*/  IMAD.SHL.U32 R8, R35, 0x4, RZ ;  /* 0x0000000423087824 */ /* 0x000fe200078e00ff */
[----:B------:R-:W-:Y:S02]  /*6c80*/  LOP3.LUT R63, R38, UR4, R63, 0xf8, !PT ;  /* 0x00000004263f7c12 */ /* 0x000fe4000f8ef83f */
[----:B------:R-:W-:Y:S02]  /*6c90*/  SHF.L.W.U32.HI R37, R43, 0x2, R54 ;  /* 0x000000022b257819 */ /* 0x000fe40000010e36 */
[----:B------:R-:W-:-:S02]  /*6ca0*/  SHF.R.U32.HI R31, RZ, 0x2, R58 ;  /* 0x00000002ff1f7819 */ /* 0x000fc4000001163a */
[----:B------:R-:W-:Y:S02]  /*6cb0*/  LOP3.LUT R38, R58, UR6, RZ, 0xc0, !PT ;  /* 0x000000063a267c12 */ /* 0x000fe4000f8ec0ff */
[----:B------:R-:W-:Y:S02]  /*6cc0*/  LOP3.LUT R54, R40, UR23, R55, 0xf8, !PT ;  /* 0x0000001728367c12 */ /* 0x000fe4000f8ef837 */
[C---:B------:R-:W-:Y:S01]  /*6cd0*/  SHF.L.W.U32.HI R30, R45.reuse, 0x2, R58 ;  /* 0x000000022d1e7819 */ /* 0x040fe20000010e3a */
[----:B------:R-:W-:Y:S01]  /*6ce0*/  IMAD.SHL.U32 R45, R45, 0x4, RZ ;  /* 0x000000042d2d7824 */ /* 0x000fe200078e00ff */
[----:B------:R-:W-:Y:S02]  /*6cf0*/  LOP3.LUT R50, R51, UR23, R50, 0xf8, !PT ;  /* 0x0000001733327c12 */ /* 0x000fe4000f8ef832 */
[----:B------:R-:W-:Y:S02]  /*6d00*/  LOP3.LUT R58, R34, R17, R36, 0x96, !PT ;  /* 0x00000011223a7212 */ /* 0x000fe400078e9624 */
[----:B------:R-:W-:-:S02]  /*6d10*/  LOP3.LUT R55, R4, R57, R62, 0x96, !PT ;  /* 0x0000003904377212 */ /* 0x000fc400078e963e */
[----:B------:R-:W-:Y:S02]  /*6d20*/  LOP3.LUT R8, R27, UR23, R8, 0xf8, !PT ;  /* 0x000000171b087c12 */ /* 0x000fe4000f8ef808 */
[----:B------:R-:W-:Y:S02]  /*6d30*/  LOP3.LUT R27, R7, R50, R20, 0x96, !PT ;  /* 0x00000032071b7212 */ /* 0x000fe400078e9614 */
[----:B------:R-:W-:Y:S02]  /*6d40*/  LOP3.LUT R58, R58, R24, R47, 0x96, !PT ;  /* 0x000000183a3a7212 */ /* 0x000fe400078e962f */
[----:B------:R-:W-:Y:S02]  /*6d50*/  LOP3.LUT R55, R55, R41, R10, 0x96, !PT ;  /* 0x0000002937377212 */ /* 0x000fe400078e960a */
[----:B------:R-:W-:Y:S02]  /*6d60*/  LOP3.LUT R31, R38, UR4, R31, 0xf8, !PT ;  /* 0x00000004261f7c12 */ /* 0x000fe4000f8ef81f */
[----:B------:R-:W-:-:S02]  /*6d70*/  LOP3.LUT R43, R48, UR22, R37, 0xf8, !PT ;  /* 0x00000016302b7c12 */ /* 0x000fc4000f8ef825 */
[----:B------:R-:W-:Y:S02]  /*6d80*/  SHF.L.W.U32.HI R46, R35, 0x2, R46 ;  /* 0x00000002232e7819 */ /* 0x000fe40000010e2e */
[----:B------:R-:W-:Y:S02]  /*6d90*/  LOP3.LUT R35, R27, R28, R15, 0x96, !PT ;  /* 0x0000001c1b237212 */ /* 0x000fe400078e960f */
[----:B------:R-:W-:Y:S02]  /*6da0*/  SHF.L.W.U32.HI R38, R55, 0x1, R58 ;  /* 0x0000000137267819 */ /* 0x000fe40000010e3a */
[----:B------:R-:W-:Y:S02]  /*6db0*/  LOP3.LUT R22, R65, UR22, R22, 0xf8, !PT ;  /* 0x0000001641167c12 */ /* 0x000fe4000f8ef816 */
[----:B------:R-:W-:Y:S02]  /*6dc0*/  LOP3.LUT R30, R31, UR22, R30, 0xf8, !PT ;  /* 0x000000161f1e7c12 */ /* 0x000fe4000f8ef81e */
[----:B------:R-:W-:-:S02]  /*6dd0*/  LOP3.LUT R66, R2, R43, R59, 0x96, !PT ;  /* 0x0000002b02427212 */ /* 0x000fc400078e963b */
[----:B------:R-:W-:Y:S02]  /*6de0*/  LOP3.LUT R31, R60, R8, R49, 0x96, !PT ;  /* 0x000000083c1f7212 */ /* 0x000fe400078e9631 */
[----:B------:R-:W-:Y:S02]  /*6df0*/  LOP3.LUT R40, R8, R35, R38, 0x96, !PT ;  /* 0x0000002308287212 */ /* 0x000fe400078e9626 */
[----:B------:R-:W-:Y:S02]  /*6e00*/  LOP3.LUT R32, R32, UR23, R45, 0xf8, !PT ;  /* 0x0000001720207c12 */ /* 0x000fe4000f8ef82d */
[----:B------:R-:W-:Y:S02]  /*6e10*/  LOP3.LUT R8, R16, R11, R54, 0x96, !PT ;  /* 0x0000000b10087212 */ /* 0x000fe400078e9636 */
[----:B------:R-:W-:Y:S02]  /*6e20*/  LOP3.LUT R66, R66, R22, R5, 0x96, !PT ;  /* 0x0000001642427212 */ /* 0x000fe400078e9605 */
[----:B------:R-:W-:-:S02]  /*6e30*/  LOP3.LUT R45, R31, R52, R19, 0x96, !PT ;  /* 0x000000341f2d7212 */ /* 0x000fc400078e9613 */
[-CC-:B------:R-:W-:Y:S02]  /*6e40*/  LOP3.LUT R31, R19, R35.reuse, R38.reuse, 0x96, !PT ;  /* 0x00000023131f7212 */ /* 0x180fe400078e9626 */
[----:B------:R-:W-:Y:S02]  /*6e50*/  LOP3.LUT R37, R60, R35, R38, 0x96, !PT ;  /* 0x000000233c257212 */ /* 0x000fe400078e9626 */
[----:B------:R-:W-:Y:S02]  /*6e60*/  LOP3.LUT R19, R14, R9, R44, 0x96, !PT ;  /* 0x000000090e137212 */ /* 0x000fe400078e962c */
[----:B------:R-:W-:Y:S02]  /*6e70*/  LOP3.LUT R61, R64, R32, R23, 0x96, !PT ;  /* 0x00000020403d7212 */ /* 0x000fe400078e9617 */
[----:B------:R-:W-:Y:S02]  /*6e80*/  LOP3.LUT R65, R8, R29, R6, 0x96, !PT ;  /* 0x0000001d08417212 */ /* 0x000fe400078e9606 */
[----:B------:R-:W-:-:S02]  /*6e90*/  SHF.L.W.U32.HI R60, R66, 0x1, R35 ;  /* 0x00000001423c7819 */ /* 0x000fc40000010e23 */
[----:B------:R-:W-:Y:S02]  /*6ea0*/  LOP3.LUT R63, R63, UR22, R46, 0xf8, !PT ;  /* 0x000000163f3f7c12 */ /* 0x000fe4000f8ef82e */
[-CC-:B------:R-:W-:Y:S02]  /*6eb0*/  LOP3.LUT R27, R52, R35.reuse, R38.reuse, 0x96, !PT ;  /* 0x00000023341b7212 */ /* 0x180fe400078e9626 */
[----:B------:R-:W-:Y:S02]  /*6ec0*/  LOP3.LUT R49, R49, R35, R38, 0x96, !PT ;  /* 0x0000002331317212 */ /* 0x000fe400078e9626 */
[----:B------:R-:W-:Y:S02]  /*6ed0*/  LOP3.LUT R48, R19, R33, R0, 0x96, !PT ;  /* 0x0000002113307212 */ /* 0x000fe400078e9600 */
[----:B------:R-:W-:Y:S02]  /*6ee0*/  SHF.L.W.U32.HI R51, R35, 0x1, R66 ;  /* 0x0000000123337819 */ /* 0x000fe40000010e42 */
[----:B------:R-:W-:-:S02]  /*6ef0*/  LOP3.LUT R61, R61, R25, R56, 0x96, !PT ;  /* 0x000000193d3d7212 */ /* 0x000fc400078e9638 */
[----:B------:R-:W-:Y:S02]  /*6f00*/  LOP3.LUT R38, R25, R65, R60, 0x96, !PT ;  /* 0x0000004119267212 */ /* 0x000fe400078e963c */
[----:B------:R-:W-:Y:S02]  /*6f10*/  LOP3.LUT R52, R53, R30, R42, 0x96, !PT ;  /* 0x0000001e35347212 */ /* 0x000fe400078e962a */
[----:B------:R-:W-:Y:S02]  /*6f20*/  LOP3.LUT R25, R13, R63, R18, 0x96, !PT ;  /* 0x0000003f0d197212 */ /* 0x000fe400078e9612 */
[-CC-:B------:R-:W-:Y:S02]  /*6f30*/  LOP3.LUT R19, R23, R65.reuse, R60.reuse, 0x96, !PT ;  /* 0x0000004117137212 */ /* 0x180fe400078e963c */
[----:B------:R-:W-:Y:S02]  /*6f40*/  LOP3.LUT R46, R64, R65, R60, 0x96, !PT ;  /* 0x00000041402e7212 */ /* 0x000fe400078e963c */
[----:B------:R-:W-:-:S02]  /*6f50*/  LOP3.LUT R23, R30, R48, R51, 0x96, !PT ;  /* 0x000000301e177212 */ /* 0x000fc400078e9633 */
[-CC-:B------:R-:W-:Y:S02]  /*6f60*/  LOP3.LUT R8, R32, R65.reuse, R60.reuse, 0x96, !PT ;  /* 0x0000004120087212 */ /* 0x180fe400078e963c */
[----:B------:R-:W-:Y:S02]  /*6f70*/  LOP3.LUT R56, R56, R65, R60, 0x96, !PT ;  /* 0x0000004138387212 */ /* 0x000fe400078e963c */
[-C--:B------:R-:W-:Y:S02]  /*6f80*/  LOP3.LUT R30, R42, R48.reuse, R51, 0x96, !PT ;  /* 0x000000302a1e7212 */ /* 0x080fe400078e9633 */
[----:B------:R-:W-:Y:S02]  /*6f90*/  SHF.L.W.U32.HI R64, R48, 0x1, R65 ;  /* 0x0000000130407819 */ /* 0x000fe40000010e41 */
[----:B------:R-:W-:Y:S02]  /*6fa0*/  LOP3.LUT R52, R52, R21, R26, 0x96, !PT ;  /* 0x0000001534347212 */ /* 0x000fe400078e961a */
[----:B------:R-:W-:-:S02]  /*6fb0*/  LOP3.LUT R35, R53, R48, R51, 0x96, !PT ;  /* 0x0000003035237212 */ /* 0x000fc400078e9633 */
[----:B------:R-:W-:Y:S02]  /*6fc0*/  SHF.L.W.U32.HI R65, R65, 0x1, R48 ;  /* 0x0000000141417819 */ /* 0x000fe40000010e30 */
[----:B------:R-:W-:Y:S02]  /*6fd0*/  LOP3.LUT R42, R25, R12, R39, 0x96, !PT ;  /* 0x0000000c192a7212 */ /* 0x000fe400078e9627 */
[-C--:B------:R-:W-:Y:S02]  /*6fe0*/  LOP3.LUT R21, R21, R48.reuse, R51, 0x96, !PT ;  /* 0x0000003015157212 */ /* 0x080fe400078e9633 */
[----:B------:R-:W-:Y:S02]  /*6ff0*/  SHF.L.W.U32.HI R53, R58, 0x1, R55 ;  /* 0x000000013a357819 */ /* 0x000fe40000010e37 */
[----:B------:R-:W-:Y:S02]  /*7000*/  LOP3.LUT R51, R26, R48, R51, 0x96, !PT ;  /* 0x000000301a337212 */ /* 0x000fe400078e9633 */
[----:B------:R-:W-:-:S02]  /*7010*/  LOP3.LUT R26, R47, R45, R64, 0x96, !PT ;  /* 0x0000002d2f1a7212 */ /* 0x000fc400078e9640 */
[-CC-:B------:R-:W-:Y:S02]  /*7020*/  LOP3.LUT R60, R36, R45.reuse, R64.reuse, 0x96, !PT ;  /* 0x0000002d243c7212 */ /* 0x180fe400078e9640 */
[----:B------:R-:W-:Y:S02]  /*7030*/  LOP3.LUT R47, R4, R42, R65, 0x96, !PT ;  /* 0x0000002a042f7212 */ /* 0x000fe400078e9641 */
[----:B------:R-:W-:Y:S02]  /*7040*/  SHF.L.W.U32.HI R67, R52, 0x1, R61 ;  /* 0x0000000134437819 */ /* 0x000fe40000010e3d */
[----:B------:R-:W-:Y:S02]  /*7050*/  LOP3.LUT R36, R17, R45, R64, 0x96, !PT ;  /* 0x0000002d11247212 */ /* 0x000fe400078e9640 */
[----:B------:R-:W-:Y:S02]  /*7060*/  LOP3.LUT R4, R12, R66, R53, 0x96, !PT ;  /* 0x000000420c047212 */ /* 0x000fe400078e9635 */
[----:B------:R-:W-:-:S02]  /*7070*/  LOP3.LUT R25, R10, R42, R65, 0x96, !PT ;  /* 0x0000002a0a197212 */ /* 0x000fc400078e9641 */
[-CC-:B------:R-:W-:Y:S02]  /*7080*/  LOP3.LUT R17, R62, R42.reuse, R65.reuse, 0x96, !PT ;  /* 0x0000002a3e117212 */ /* 0x180fe400078e9641 */
[-CC-:B------:R-:W-:Y:S02]  /*7090*/  LOP3.LUT R41, R41, R42.reuse, R65.reuse, 0x96, !PT ;  /* 0x0000002a29297212 */ /* 0x180fe400078e9641 */
[----:B------:R-:W-:Y:S02]  /*70a0*/  LOP3.LUT R57, R57, R42, R65, 0x96, !PT ;  /* 0x0000002a39397212 */ /* 0x000fe400078e9641 */
[----:B------:R-:W-:Y:S02]  /*70b0*/  SHF.L.W.U32.HI R12, R61, 0x1, R52 ;  /* 0x000000013d0c7819 */ /* 0x000fe40000010e34 */
[-CC-:B------:R-:W-:Y:S02]  /*70c0*/  LOP3.LUT R32, R34, R45.reuse, R64.reuse, 0x96, !PT ;  /* 0x0000002d22207212 */ /* 0x180fe400078e9640 */
[----:B------:R-:W-:-:S02]  /*70d0*/  LOP3.LUT R48, R24, R45, R64, 0x96, !PT ;  /* 0x0000002d18307212 */ /* 0x000fc400078e9640 */
[----:B------:R-:W-:Y:S02]  /*70e0*/  SHF.L.W.U32.HI R62, R42, 0x1, R45 ;  /* 0x000000012a3e7819 */ /* 0x000fe40000010e2d */
[----:B------:R-:W-:Y:S02]  /*70f0*/  SHF.L.W.U32.HI R65, R45, 0x1, R42 ;  /* 0x000000012d417819 */ /* 0x000fe40000010e2a */
[-CC-:B------:R-:W-:Y:S02]  /*7100*/  LOP3.LUT R10, R13, R66.reuse, R53.reuse, 0x96, !PT ;  /* 0x000000420d0a7212 */ /* 0x180fe400078e9635 */
[-CC-:B------:R-:W-:Y:S02]  /*7110*/  LOP3.LUT R63, R63, R66.reuse, R53.reuse, 0x96, !PT ;  /* 0x000000423f3f7212 */ /* 0x180fe400078e9635 */
        /* <DEDUP_REMOVED lines=14> */
[----:B------:R-:W-:Y:S02]  /*7200*/  LOP3.LUT R20, R20, R61, R62, 0x96, !PT ;  /* 0x0000003d14147212 */ /* 0x000fe400078e963e */
[-CC-:B------:R-:W-:Y:S02]  /*7210*/  LOP3.LUT R43, R43, R52.reuse, R65.reuse, 0x96, !PT ;  /* 0x000000342b2b7212 */ /* 0x180fe400078e9641 */
[----:B------:R-:W-:Y:S02]  /*7220*/  LOP3.LUT R61, R5, R52, R65, 0x96, !PT ;  /* 0x00000034053d7212 */ /* 0x000fe400078e9641 */
[-CC-:B------:R-:W-:Y:S02]  /*7230*/  LOP3.LUT R58, R9, R55.reuse, R12.reuse, 0x96, !PT ;  /* 0x00000037093a7212 */ /* 0x180fe400078e960c */
[----:B------:R-:W-:Y:S02]  /*7240*/  SHF.L.W.U32.HI R5, R32, 0x1e, R47 ;  /* 0x0000001e20057819 */ /* 0x000fe40000010e2f */
        /* <DEDUP_REMOVED lines=35> */
[----:B------:R-:W-:Y:S02]  /*7480*/  LOP3.LUT R24, R11, R55, R14, 0xd2, !PT ;  /* 0x000000370b187212 */ /* 0x000fe400078ed20e */
[----:B------:R-:W-:-:S02]  /*7490*/  LOP3.LUT R8, R55, R14, R17, 0xd2, !PT ;  /* 0x0000000e37087212 */ /* 0x000fc400078ed211 */
[----:B------:R-:W-:Y:S02]  /*74a0*/  LOP3.LUT R4, R14, R17, R0, 0xd2, !PT ;  /* 0x000000110e047212 */ /* 0x000fe400078ed200 */
[----:B------:R-:W-:Y:S02]  /*74b0*/  SHF.L.W.U32.HI R15, R33, 0x9, R22 ;  /* 0x00000009210f7819 */ /* 0x000fe40000010e16 */
[----:B------:R-:W-:Y:S02]  /*74c0*/  SHF.L.W.U32.HI R54, R53, 0x17, R58 ;  /* 0x0000001735367819 */ /* 0x000fe40000010e3a */
[----:B------:R-:W-:Y:S02]  /*74d0*/  SHF.L.W.U32.HI R42, R10, 0x1, R37 ;  /* 0x000000010a2a7819 */ /* 0x000fe40000010e25 */
[----:B------:R-:W-:Y:S02]  /*74e0*/  LOP3.LUT R14, R9, R12, R13, 0xd2, !PT ;  /* 0x0000000c090e7212 */ /* 0x000fe400078ed20d */
[----:B------:R-:W-:-:S02]  /*74f0*/  LOP3.LUT R29, R12, R13, R7, 0xd2, !PT ;  /* 0x0000000d0c1d7212 */ /* 0x000fc400078ed207 */
[----:B------:R-:W-:Y:S02]  /*7500*/  SHF.L.W.U32.HI R2, R34, 0x2, R31 ;  /* 0x0000000222027819 */ /* 0x000fe40000010e1f */
[----:B------:R-:W-:Y:S02]  /*7510*/  SHF.L.W.U32.HI R37, R37, 0x1, R10 ;  /* 0x0000000125257819 */ /* 0x000fe40000010e0a */
[----:B------:R-:W-:Y:S02]  /*7520*/  LOP3.LUT R13, R13, R7, R56, 0xd2, !PT ;  /* 0x000000070d0d7212 */ /* 0x000fe400078ed238 */
[----:B------:R-:W-:Y:S02]  /*7530*/  LOP3.LUT R10, R0, R11, R55, 0xd2, !PT ;  /* 0x0000000b000a7212 */ /* 0x000fe400078ed237 */
[----:B------:R-:W-:Y:S02]  /*7540*/  LOP3.LUT R7, R7, R56, R9, 0xd2, !PT ;  /* 0x0000003807077212 */ /* 0x000fe400078ed209 */
[----:B------:R-:W-:-:S02]  /*7550*/  SHF.L.W.U32.HI R22, R22, 0x9, R33 ;  /* 0x0000000916167819 */ /* 0x000fc40000010e21 */
[----:B------:R-:W-:Y:S02]  /*7560*/  LOP3.LUT R0, R17, R0, R11, 0xd2, !PT ;  /* 0x0000000011007212 */ /* 0x000fe400078ed20b */
[----:B------:R-:W-:Y:S02]  /*7570*/  LOP3.LUT R9, R56, R9, R12, 0xd2, !PT ;  /* 0x0000000938097212 */ /* 0x000fe400078ed20c */
[----:B------:R-:W-:Y:S02]  /*7580*/  SHF.L.W.U32.HI R33, R58, 0x17, R53 ;  /* 0x000000173a217819 */ /* 0x000fe40000010e35 */
[----:B------:R-:W-:Y:S02]  /*7590*/  LOP3.LUT R12, R5, R54, R6, 0xd2, !PT ;  /* 0x00000036050c7212 */ /* 0x000fe400078ed206 */
[----:B------:R-:W-:Y:S02]  /*75a0*/  LOP3.LUT R17, R54, R6, R15, 0xd2, !PT ;  /* 0x0000000636117212 */ /* 0x000fe400078ed20f */
[----:B------:R-:W-:-:S02]  /*75b0*/  SHF.L.W.U32.HI R31, R31, 0x2, R34 ;  /* 0x000000021f1f7819 */ /* 0x000fc40000010e22 */
[----:B------:R-:W-:Y:S02]  /*75c0*/  LOP3.LUT R6, R6, R15, R2, 0xd2, !PT ;  /* 0x0000000f06067212 */ /* 0x000fe400078ed202 */
[----:B------:R-:W-:Y:S02]  /*75d0*/  LOP3.LUT R15, R15, R2, R5, 0xd2, !PT ;  /* 0x000000020f0f7212 */ /* 0x000fe400078ed205 */
[----:B------:R-:W-:Y:S02]  /*75e0*/  LOP3.LUT R5, R2, R5, R54, 0xd2, !PT ;  /* 0x0000000502057212 */ /* 0x000fe400078ed236 */
[----:B------:R-:W-:Y:S02]  /*75f0*/  SHF.L.W.U32.HI R53, R41, 0xf, R48 ;  /* 0x0000000f29357819 */ /* 0x000fe40000010e30 */
[----:B------:R-:W-:Y:S02]  /*7600*/  SHF.L.W.U32.HI R34, R18, 0xa, R49 ;  /* 0x0000000a12227819 */ /* 0x000fe40000010e31 */
[----:B------:R-:W-:-:S02]  /*7610*/  LOP3.LUT R11, R32, R33, R19, 0xd2, !PT ;  /* 0x00000021200b7212 */ /* 0x000fc400078ed213 */
[----:B------:R-:W-:Y:S02]  /*7620*/  LOP3.LUT R2, R33, R19, R22, 0xd2, !PT ;  /* 0x0000001321027212 */ /* 0x000fe400078ed216 */
[----:B------:R-:W-:Y:S02]  /*7630*/  LOP3.LUT R19, R19, R22, R31, 0xd2, !PT ;  /* 0x0000001613137212 */ /* 0x000fe400078ed21f */
[----:B------:R-:W-:Y:S02]  /*7640*/  LOP3.LUT R22, R22, R31, R32, 0xd2, !PT ;  /* 0x0000001f16167212 */ /* 0x000fe400078ed220 */
[----:B------:R-:W-:Y:S02]  /*7650*/  LOP3.LUT R32, R31, R32, R33, 0xd2, !PT ;  /* 0x000000201f207212 */ /* 0x000fe400078ed221 */
[----:B------:R-:W-:Y:S02]  /*7660*/  SHF.L.W.U32.HI R48, R48, 0xf, R41 ;  /* 0x0000000f30307819 */ /* 0x000fe40000010e29 */
[----:B------:R-:W-:-:S02]  /*7670*/  SHF.L.W.U32.HI R49, R49, 0xa, R18 ;  /* 0x0000000a31317819 */ /* 0x000fc40000010e12 */
        /* <DEDUP_REMOVED lines=31> */
[--C-:B------:R-:W-:Y:S02]  /*7870*/  SHF.R.U32.HI R18, RZ, 0x2, R29.reuse ;  /* 0x00000002ff127819 */ /* 0x100fe4000001161d */
[----:B------:R-:W-:Y:S02]  /*7880*/  LOP3.LUT R57, R29, UR6, RZ, 0xc0, !PT ;  /* 0x000000061d397c12 */ /* 0x000fe4000f8ec0ff */
[C---:B------:R-:W-:Y:S02]  /*7890*/  SHF.L.W.U32.HI R30, R24.reuse, 0x1e, R29 ;  /* 0x0000001e181e7819 */ /* 0x040fe40000010e1d */
[----:B------:R-:W-:Y:S02]  /*78a0*/  LOP3.LUT R59, R24, UR7, RZ, 0xc0, !PT ;  /* 0x00000007183b7c12 */ /* 0x000fe4000f8ec0ff */
[----:B------:R-:W-:-:S02]  /*78b0*/  LOP3.LUT R20, R20, R27, R26, 0xd2, !PT ;  /* 0x0000001b14147212 */ /* 0x000fc400078ed21a */
[----:B------:R-:W-:Y:S02]  /*78c0*/  LOP3.LUT R56, R27, R26, R16, 0xd2, !PT ;  /* 0x0000001a1b387212 */ /* 0x000fe400078ed210 */
[----:B------:R-:W-:Y:S02]  /*78d0*/  LOP3.LUT R58, R26, R16, R23, 0xd2, !PT ;  /* 0x000000101a3a7212 */ /* 0x000fe400078ed217 */
[----:B------:R-:W-:Y:S02]  /*78e0*/  SHF.R.U32.HI R23, RZ, 0x2, R13 ;  /* 0x00000002ff177819 */ /* 0x000fe4000001160d */
[----:B------:R-:W-:Y:S02]  /*78f0*/  LOP3.LUT R26, R13, UR6, RZ, 0xc0, !PT ;  /* 0x000000060d1a7c12 */ /* 0x000fe4000f8ec0ff */
[----:B------:R-:W-:Y:S02]  /*7900*/  LOP3.LUT R18, R57, UR4, R18, 0xf8, !PT ;  /* 0x0000000439127c12 */ /* 0x000fe4000f8ef812 */
[----:B------:R-:W-:-:S02]  /*7910*/  LOP3.LUT R16, R59, UR5, R30, 0xf8, !PT ;  /* 0x000000053b107c12 */ /* 0x000fc4000f8ef81e */
[C---:B------:R-:W-:Y:S02]  /*7920*/  SHF.L.W.U32.HI R57, R8.reuse, 0x1e, R13 ;  /* 0x0000001e08397819 */ /* 0x040fe40000010e0d */
[----:B------:R-:W-:Y:S02]  /*7930*/  LOP3.LUT R30, R8, UR7, RZ, 0xc0, !PT ;  /* 0x00000007081e7c12 */ /* 0x000fe4000f8ec0ff */
[----:B------:R-:W-:Y:S02]  /*7940*/  LOP3.LUT R23, R26, UR4, R23, 0xf8, !PT ;  /* 0x000000041a177c12 */ /* 0x000fe4000f8ef817 */
[--C-:B------:R-:W-:Y:S02]  /*7950*/  SHF.R.U32.HI R61, RZ, 0x2, R7.reuse ;  /* 0x00000002ff3d7819 */ /* 0x100fe40000011607 */
[----:B------:R-:W-:Y:S02]  /*7960*/  LOP3.LUT R60, R7, UR6, RZ, 0xc0, !PT ;  /* 0x00000006073c7c12 */ /* 0x000fe4000f8ec0ff */
[----:B------:R-:W-:-:S02]  /*7970*/  SHF.L.W.U32.HI R59, R4, 0x1e, R7 ;  /* 0x0000001e043b7819 */ /* 0x000fc40000010e07 */
        /* <DEDUP_REMOVED lines=8> */
[----:B------:R-:W-:Y:S02]  /*7a00*/  LOP3.LUT R26, R63, UR5, R26, 0xf8, !PT ;  /* 0x000000053f1a7c12 */ /* 0x000fe4000f8ef81a */
[----:B------:R-:W-:Y:S02]  /*7a10*/  SHF.R.U32.HI R60, RZ, 0x2, R11 ;  /* 0x00000002ff3c7819 */ /* 0x000fe4000001160b */
[----:B------:R-:W-:Y:S02]  /*7a20*/  LOP3.LUT R63, R11, UR6, RZ, 0xc0, !PT ;  /* 0x000000060b3f7c12 */ /* 0x000fe4000f8ec0ff */
[C---:B------:R-:W-:Y:S01]  /*7a30*/  SHF.L.W.U32.HI R62, R8.reuse, 0x2, R13 ;  /* 0x00000002083e7819 */ /* 0x040fe20000010e0d */
[----:B------:R-:W-:Y:S01]  /*7a40*/  IMAD.SHL.U32 R8, R8, 0x4, RZ ;  /* 0x0000000408087824 */ /* 0x000fe200078e00ff */
[----:B------:R-:W-:Y:S01]  /*7a50*/  LOP3.LUT R30, R27, UR4, R30, 0xf8, !PT ;  /* 0x000000041b1e7c12 */ /* 0x000fe2000f8ef81e */
[C---:B------:R-:W-:Y:S01]  /*7a60*/  IMAD.SHL.U32 R27, R24.reuse, 0x4, RZ ;  /* 0x00000004181b7824 */ /* 0x040fe200078e00ff */
[----:B------:R-:W-:-:S02]  /*7a70*/  SHF.L.W.U32.HI R29, R24, 0x2, R29 ;  /* 0x00000002181d7819 */ /* 0x000fc40000010e1d */
[----:B------:R-:W-:Y:S01]  /*7a80*/  LOP3.LUT R24, R63, UR4, R60, 0xf8, !PT ;  /* 0x000000043f187c12 */ /* 0x000fe2000f8ef83c */
[----:B------:R-:W-:Y:S01]  /*7a90*/  IMAD.SHL.U32 R63, R0, 0x4, RZ ;  /* 0x00000004003f7824 */ /* 0x000fe200078e00ff */
[----:B------:R-:W-:Y:S02]  /*7aa0*/  LOP3.LUT R23, R23, UR22, R62, 0xf8, !PT ;  /* 0x0000001617177c12 */ /* 0x000fe4000f8ef83e */
[C---:B------:R-:W-:Y:S02]  /*7ab0*/  SHF.L.W.U32.HI R60, R12.reuse, 0x1e, R11 ;  /* 0x0000001e0c3c7819 */ /* 0x040fe40000010e0b */
[----:B------:R-:W-:Y:S02]  /*7ac0*/  LOP3.LUT R13, R12, UR7, RZ, 0xc0, !PT ;  /* 0x000000070c0d7c12 */ /* 0x000fe4000f8ec0ff */
[C---:B------:R-:W-:Y:S01]  /*7ad0*/  SHF.L.W.U32.HI R62, R4.reuse, 0x2, R7 ;  /* 0x00000002043e7819 */ /* 0x040fe20000010e07 */
[----:B------:R-:W-:Y:S01]  /*7ae0*/  IMAD.SHL.U32 R4, R4, 0x4, RZ ;  /* 0x0000000404047824 */ /* 0x000fe200078e00ff */
[----:B------:R-:W-:-:S02]  /*7af0*/  LOP3.LUT R60, R13, UR5, R60, 0xf8, !PT ;  /* 0x000000050d3c7c12 */ /* 0x000fc4000f8ef83c */
[----:B------:R-:W-:Y:S02]  /*7b00*/  LOP3.LUT R7, R61, UR22, R62, 0xf8, !PT ;  /* 0x000000163d077c12 */ /* 0x000fe4000f8ef83e */
        /* <DEDUP_REMOVED lines=12> */
[----:B------:R-:W-:Y:S02]  /*7bd0*/  LOP3.LUT R4, R26, UR23, R63, 0xf8, !PT ;  /* 0x000000171a047c12 */ /* 0x000fe4000f8ef83f */
[----:B------:R-:W-:Y:S02]  /*7be0*/  LOP3.LUT R0, R30, UR22, R9, 0xf8, !PT ;  /* 0x000000161e007c12 */ /* 0x000fe4000f8ef809 */
[C---:B------:R-:W-:Y:S02]  /*7bf0*/  SHF.L.W.U32.HI R63, R15.reuse, 0x1e, R22 ;  /* 0x0000001e0f3f7819 */ /* 0x040fe40000010e16 */
[----:B------:R-:W-:Y:S02]  /*7c00*/  LOP3.LUT R8, R15, UR7, RZ, 0xc0, !PT ;  /* 0x000000070f087c12 */ /* 0x000fe4000f8ec0ff */
[----:B------:R-:W-:-:S02]  /*7c10*/  SHF.L.W.U32.HI R11, R12, 0x2, R11 ;  /* 0x000000020c0b7819 */ /* 0x000fc40000010e0b */
[----:B------:R-:W-:Y:S02]  /*7c20*/  SHF.R.U32.HI R26, RZ, 0x2, R32 ;  /* 0x00000002ff1a7819 */ /* 0x000fe40000011620 */
[----:B------:R-:W-:Y:S02]  /*7c30*/  LOP3.LUT R9, R32, UR6, RZ, 0xc0, !PT ;  /* 0x0000000620097c12 */ /* 0x000fe4000f8ec0ff */
[----:B------:R-:W-:Y:S02]  /*7c40*/  LOP3.LUT R16, R16, UR23, R27, 0xf8, !PT ;  /* 0x0000001710107c12 */ /* 0x000fe4000f8ef81b */
[----:B------:R-:W-:Y:S02]  /*7c50*/  SHF.R.U32.HI R27, RZ, 0x2, R2 ;  /* 0x00000002ff1b7819 */ /* 0x000fe40000011602 */
[----:B------:R-:W-:Y:S02]  /*7c60*/  LOP3.LUT R64, R2, UR6, RZ, 0xc0, !PT ;  /* 0x0000000602407c12 */ /* 0x000fe4000f8ec0ff */
[----:B------:R-:W-:-:S02]  /*7c70*/  LOP3.LUT R63, R8, UR5, R63, 0xf8, !PT ;  /* 0x00000005083f7c12 */ /* 0x000fc4000f8ef83f */
[----:B------:R-:W-:Y:S01]  /*7c80*/  LOP3.LUT R26, R9, UR4, R26, 0xf8, !PT ;  /* 0x00000004091a7c12 */ /* 0x000fe2000f8ef81a */
[----:B------:R-:W-:Y:S01]  /*7c90*/  IMAD.SHL.U32 R9, R12, 0x4, RZ ;  /* 0x000000040c097824 */ /* 0x000fe200078e00ff */
[----:B------:R-:W-:Y:S01]  /*7ca0*/  LOP3.LUT R8, R24, UR22, R11, 0xf8, !PT ;  /* 0x0000001618087c12 */ /* 0x000fe2000f8ef80b */
[----:B------:R-:W-:Y:S01]  /*7cb0*/  IMAD.SHL.U32 R12, R17, 0x4, RZ ;  /* 0x00000004110c7824 */ /* 0x000fe200078e00ff */
[C---:B------:R-:W-:Y:S02]  /*7cc0*/  SHF.L.W.U32.HI R11, R5.reuse, 0x1e, R32 ;  /* 0x0000001e050b7819 */ /* 0x040fe40000010e20 */
[----:B------:R-:W-:Y:S02]  /*7cd0*/  LOP3.LUT R24, R5, UR7, RZ, 0xc0, !PT ;  /* 0x0000000705187c12 */ /* 0x000fe4000f8ec0ff */
[----:B------:R-:W-:Y:S02]  /*7ce0*/  LOP3.LUT R18, R18, UR22, R29, 0xf8, !PT ;  /* 0x0000001612127c12 */ /* 0x000fe4000f8ef81d */
[----:B------:R-:W-:-:S02]  /*7cf0*/  LOP3.LUT R27, R64, UR4, R27, 0xf8, !PT ;  /* 0x00000004401b7c12 */ /* 0x000fc4000f8ef81b */
[C-C-:B------:R-:W-:Y:S02]  /*7d00*/  SHF.L.W.U32.HI R29, R17.reuse, 0x1e, R2.reuse ;  /* 0x0000001e111d7819 */ /* 0x140fe40000010e02 */
[C---:B------:R-:W-:Y:S02]  /*7d10*/  LOP3.LUT R64, R17.reuse, UR7, RZ, 0xc0, !PT ;  /* 0x0000000711407c12 */ /* 0x040fe4000f8ec0ff */
[----:B------:R-:W-:Y:S02]  /*7d20*/  LOP3.LUT R11, R24, UR5, R11, 0xf8, !PT ;  /* 0x00000005180b7c12 */ /* 0x000fe4000f8ef80b */
[----:B------:R-:W-:Y:S02]  /*7d30*/  LOP3.LUT R24, R60, UR23, R9, 0xf8, !PT ;  /* 0x000000173c187c12 */ /* 0x000fe4000f8ef809 */
[----:B------:R-:W-:Y:S02]  /*7d40*/  LOP3.LUT R29, R64, UR5, R29, 0xf8, !PT ;  /* 0x00000005401d7c12 */ /* 0x000fe4000f8ef81d */
[----:B------:R-:W-:-:S02]  /*7d50*/  SHF.L.W.U32.HI R2, R17, 0x2, R2 ;  /* 0x0000000211027819 */ /* 0x000fc40000010e02 */
[--C-:B------:R-:W-:Y:S02]  /*7d60*/  SHF.R.U32.HI R60, RZ, 0x2, R52.reuse ;  /* 0x00000002ff3c7819 */ /* 0x100fe40000011634 */
[----:B------:R-:W-:Y:S02]  /*7d70*/  LOP3.LUT R9, R52, UR6, RZ, 0xc0, !PT ;  /* 0x0000000634097c12 */ /* 0x000fe4000f8ec0ff */
[C---:B------:R-:W-:Y:S02]  /*7d80*/  SHF.L.W.U32.HI R64, R33.reuse, 0x1e, R52 ;  /* 0x0000001e21407819 */ /* 0x040fe40000010e34 */
[----:B------:R-:W-:Y:S02]  /*7d90*/  LOP3.LUT R17, R33, UR7, RZ, 0xc0, !PT ;  /* 0x0000000721117c12 */ /* 0x000fe4000f8ec0ff */
[----:B------:R-:W-:Y:S02]  /*7da0*/  LOP3.LUT R60, R9, UR4, R60, 0xf8, !PT ;  /* 0x00000004093c7c12 */ /* 0x000fe4000f8ef83c */
        /* <DEDUP_REMOVED lines=8> */
[----:B------:R-:W-:Y:S02]  /*7e30*/  LOP3.LUT R12, R61, UR23, R6, 0xf8, !PT ;  /* 0x000000173d0c7c12 */ /* 0x000fe4000f8ef806 */
[----:B------:R-:W-:Y:S02]  /*7e40*/  SHF.L.W.U32.HI R6, R15, 0x2, R22 ;  /* 0x000000020f067819 */ /* 0x000fe40000010e16 */
[----:B------:R-:W-:Y:S02]  /*7e50*/  SHF.R.U32.HI R22, RZ, 0x2, R49 ;  /* 0x00000002ff167819 */ /* 0x000fe40000011631 */
[----:B------:R-:W-:Y:S02]  /*7e60*/  LOP3.LUT R29, R49, UR6, RZ, 0xc0, !PT ;  /* 0x00000006311d7c12 */ /* 0x000fe4000f8ec0ff */
[C---:B------:R-:W-:Y:S02]  /*7e70*/  SHF.L.W.U32.HI R30, R31.reuse, 0x1e, R54 ;  /* 0x0000001e1f1e7819 */ /* 0x040fe40000010e36 */
[----:B------:R-:W-:-:S02]  /*7e80*/  LOP3.LUT R27, R31, UR7, RZ, 0xc0, !PT ;  /* 0x000000071f1b7c12 */ /* 0x000fc4000f8ec0ff */
[----:B------:R-:W-:Y:S02]  /*7e90*/  LOP3.LUT R22, R29, UR4, R22, 0xf8, !PT ;  /* 0x000000041d167c12 */ /* 0x000fe4000f8ef816 */
[----:B------:R-:W-:Y:S01]  /*7ea0*/  LOP3.LUT R19, R62, UR22, R19, 0xf8, !PT ;  /* 0x000000163e137c12 */ /* 0x000fe2000f8ef813 */
[----:B------:R-:W-:Y:S01]  /*7eb0*/  IMAD.SHL.U32 R62, R15, 0x4, RZ ;  /* 0x000000040f3e7824 */ /* 0x000fe200078e00ff */
[----:B------:R-:W-:Y:S02]  /*7ec0*/  LOP3.LUT R30, R27, UR5, R30, 0xf8, !PT ;  /* 0x000000051b1e7c12 */ /* 0x000fe4000f8ef81e */
[----:B------:R-:W-:Y:S02]  /*7ed0*/  LOP3.LUT R29, R59, UR22, R6, 0xf8, !PT ;  /* 0x000000163b1d7c12 */ /* 0x000fe4000f8ef806 */
[C---:B------:R-:W-:Y:S02]  /*7ee0*/  SHF.L.W.U32.HI R6, R34.reuse, 0x1e, R49 ;  /* 0x0000001e22067819 */ /* 0x040fe40000010e31 */
[----:B------:R-:W-:-:S02]  /*7ef0*/  LOP3.LUT R27, R34, UR7, RZ, 0xc0, !PT ;  /* 0x00000007221b7c12 */ /* 0x000fc4000f8ec0ff */
[----:B------:R-:W-:Y:S02]  /*7f00*/  SHF.L.W.U32.HI R59, R5, 0x2, R32 ;  /* 0x00000002053b7819 */ /* 0x000fe40000010e20 */
[----:B------:R-:W-:Y:S02]  /*7f10*/  LOP3.LUT R15, R27, UR5, R6, 0xf8, !PT ;  /* 0x000000051b0f7c12 */ /* 0x000fe4000f8ef806 */
[----:B------:R-:W-:Y:S01]  /*7f20*/  LOP3.LUT R27, R63, UR23, R62, 0xf8, !PT ;  /* 0x000000173f1b7c12 */ /* 0x000fe2000f8ef83e */
[----:B------:R-:W-:Y:S01]  /*7f30*/  IMAD.SHL.U32 R62, R5, 0x4, RZ ;  /* 0x00000004053e7824 */ /* 0x000fe200078e00ff */
[----:B------:R-:W-:Y:S01]  /*7f40*/  LOP3.LUT R6, R26, UR22, R59, 0xf8, !PT ;  /* 0x000000161a067c12 */ /* 0x000fe2000f8ef83b */
[----:B------:R-:W-:Y:S01]  /*7f50*/  IMAD.SHL.U32 R63, R33, 0x4, RZ ;  /* 0x00000004213f7824 */ /* 0x000fe200078e00ff */
[C---:B------:R-:W-:Y:S02]  /*7f60*/  SHF.L.W.U32.HI R32, R53.reuse, 0x1e, R48 ;  /* 0x0000001e35207819 */ /* 0x040fe40000010e30 */
[----:B------:R-:W-:-:S02]  /*7f70*/  LOP3.LUT R5, R53, UR7, RZ, 0xc0, !PT ;  /* 0x0000000735057c12 */ /* 0x000fc4000f8ec0ff */
[----:B------:R-:W-:Y:S02]  /*7f80*/  SHF.R.U32.HI R61, RZ, 0x2, R48 ;  /* 0x00000002ff3d7819 */ /* 0x000fe40000011630 */
[----:B------:R-:W-:Y:S02]  /*7f90*/  LOP3.LUT R26, R48, UR6, RZ, 0xc0, !PT ;  /* 0x00000006301a7c12 */ /* 0x000fe4000f8ec0ff */
[----:B------:R-:W-:Y:S02]  /*7fa0*/  SHF.L.W.U32.HI R59, R33, 0x2, R52 ;  /* 0x00000002213b7819 */ /* 0x000fe40000010e34 */
[----:B------:R-:W-:Y:S02]  /*7fb0*/  LOP3.LUT R32, R5, UR5, R32, 0xf8, !PT ;  /* 0x0000000505207c12 */ /* 0x000fe4000f8ef820 */
[----:B------:R-:W-:Y:S02]  /*7fc0*/  LOP3.LUT R61, R26, UR4, R61, 0xf8, !PT ;  /* 0x000000041a3d7c12 */ /* 0x000fe4000f8ef83d */
[----:B------:R-:W-:-:S02]  /*7fd0*/  LOP3.LUT R5, R11, UR23, R62, 0xf8, !PT ;  /* 0x000000170b057c12 */ /* 0x000fc4000f8ef83e */
[----:B------:R-:W-:Y:S02]  /*7fe0*/  SHF.R.U32.HI R11, RZ, 0x2, R45 ;  /* 0x00000002ff0b7819 */ /* 0x000fe4000001162d */
[----:B------:R-:W-:Y:S02]  /*7ff0*/  LOP3.LUT R26, R45, UR6, RZ, 0xc0, !PT ;  /* 0x000000062d1a7c12 */ /* 0x000fe4000f8ec0ff */
[----:B------:R-:W-:Y:S02]  /*8000*/  LOP3.LUT R33, R60, UR22, R59, 0xf8, !PT ;  /* 0x000000163c217c12 */ /* 0x000fe4000f8ef83b */
[----:B------:R-:W-:Y:S02]  /*8010*/  LOP3.LUT R59, R64, UR23, R63, 0xf8, !PT ;  /* 0x00000017403b7c12 */ /* 0x000fe4000f8ef83f */
[----:B------:R-:W-:Y:S02]  /*8020*/  SHF.L.W.U32.HI R52, R31, 0x2, R54 ;  /* 0x000000021f347819 */ /* 0x000fe40000010e36 */
[----:B------:R-:W-:-:S02]  /*8030*/  SHF.R.U32.HI R54, RZ, 0x2, R42 ;  /* 0x00000002ff367819 */ /* 0x000fc4000001162a */
[----:B------:R-:W-:Y:S02]  /*8040*/  LOP3.LUT R63, R42, UR6, RZ, 0xc0, !PT ;  /* 0x000000062a3f7c12 */ /* 0x000fe4000f8ec0ff */
[----:B------:R-:W-:Y:S02]  /*8050*/  LOP3.LUT R11, R26, UR4, R11, 0xf8, !PT ;  /* 0x000000041a0b7c12 */ /* 0x000fe4000f8ef80b */
[C---:B------:R-:W-:Y:S02]  /*8060*/  SHF.L.W.U32.HI R26, R50.reuse, 0x1e, R45 ;  /* 0x0000001e321a7819 */ /* 0x040fe40000010e2d */
[----:B------:R-:W-:Y:S02]  /*8070*/  LOP3.LUT R65, R50, UR7, RZ, 0xc0, !PT ;  /* 0x0000000732417c12 */ /* 0x000fe4000f8ec0ff */
[----:B------:R-:W-:Y:S02]  /*8080*/  LOP3.LUT R54, R63, UR4, R54, 0xf8, !PT ;  /* 0x000000043f367c12 */ /* 0x000fe4000f8ef836 */
        /* <DEDUP_REMOVED lines=15> */
[----:B------:R-:W-:Y:S01]  /*8180*/  LOP3.LUT R30, R30, UR23, R65, 0xf8, !PT ;  /* 0x000000171e1e7c12 */ /* 0x000fe2000f8ef841 */
[----:B------:R-:W-:Y:S01]  /*8190*/  IMAD.SHL.U32 R65, R53, 0x4, RZ ;  /* 0x0000000435417824 */ /* 0x000fe200078e00ff */
[----:B------:R-:W-:Y:S02]  /*81a0*/  SHF.R.U32.HI R34, RZ, 0x2, R39 ;  /* 0x00000002ff227819 */ /* 0x000fe40000011627 */
[----:B------:R-:W-:Y:S02]  /*81b0*/  LOP3.LUT R49, R39, UR6, RZ, 0xc0, !PT ;  /* 0x0000000627317c12 */ /* 0x000fe4000f8ec0ff */
[----:B------:R-:W-:Y:S02]  /*81c0*/  SHF.L.W.U32.HI R48, R53, 0x2, R48 ;  /* 0x0000000235307819 */ /* 0x000fe40000010e30 */
[----:B------:R-:W-:Y:S02]  /*81d0*/  LOP3.LUT R53, R49, UR4, R34, 0xf8, !PT ;  /* 0x0000000431357c12 */ /* 0x000fe4000f8ef822 */
[----:B------:R-:W-:Y:S01]  /*81e0*/  LOP3.LUT R34, R61, UR22, R48, 0xf8, !PT ;  /* 0x000000163d227c12 */ /* 0x000fe2000f8ef830 */
[----:B------:R-:W-:Y:S01]  /*81f0*/  IMAD.SHL.U32 R61, R50, 0x4, RZ ;  /* 0x00000004323d7824 */ /* 0x000fe200078e00ff */
[----:B------:R-:W-:-:S02]  /*8200*/  LOP3.LUT R15, R15, UR23, R52, 0xf8, !PT ;  /* 0x000000170f0f7c12 */ /* 0x000fc4000f8ef834 */
[----:B------:R-:W-:Y:S02]  /*8210*/  LOP3.LUT R48, R32, UR23, R65, 0xf8, !PT ;  /* 0x0000001720307c12 */ /* 0x000fe4000f8ef841 */
[----:B------:R-:W-:Y:S01]  /*8220*/  SHF.L.W.U32.HI R32, R50, 0x2, R45 ;  /* 0x0000000232207819 */ /* 0x000fe20000010e2d */
[----:B------:R-:W-:Y:S01]  /*8230*/  IMAD.SHL.U32 R50, R47, 0x4, RZ ;  /* 0x000000042f327824 */ /* 0x000fe200078e00ff */
[----:B------:R-:W-:Y:S02]  /*8240*/  SHF.R.U32.HI R52, RZ, 0x2, R38 ;  /* 0x00000002ff347819 */ /* 0x000fe40000011626 */
[----:B------:R-:W-:Y:S02]  /*8250*/  LOP3.LUT R49, R38, UR6, RZ, 0xc0, !PT ;  /* 0x0000000626317c12 */ /* 0x000fe4000f8ec0ff */
[C---:B------:R-:W-:Y:S02]  /*8260*/  SHF.L.W.U32.HI R62, R44.reuse, 0x1e, R39 ;  /* 0x0000001e2c3e7819 */ /* 0x040fe40000010e27 */
[----:B------:R-:W-:-:S02]  /*8270*/  LOP3.LUT R45, R44, UR7, RZ, 0xc0, !PT ;  /* 0x000000072c2d7c12 */ /* 0x000fc4000f8ec0ff */
[----:B------:R-:W-:Y:S02]  /*8280*/  LOP3.LUT R52, R49, UR4, R52, 0xf8, !PT ;  /* 0x0000000431347c12 */ /* 0x000fe4000f8ef834 */
[----:B------:R-:W-:Y:S02]  /*8290*/  LOP3.LUT R11, R11, UR22, R32, 0xf8, !PT ;  /* 0x000000160b0b7c12 */ /* 0x000fe4000f8ef820 */
[----:B------:R-:W-:Y:S02]  /*82a0*/  LOP3.LUT R62, R45, UR5, R62, 0xf8, !PT ;  /* 0x000000052d3e7c12 */ /* 0x000fe4000f8ef83e */
[C---:B------:R-:W-:Y:S02]  /*82b0*/  SHF.L.W.U32.HI R32, R43.reuse, 0x1e, R38 ;  /* 0x0000001e2b207819 */ /* 0x040fe40000010e26 */
[----:B------:R-:W-:Y:S02]  /*82c0*/  LOP3.LUT R49, R43, UR7, RZ, 0xc0, !PT ;  /* 0x000000072b317c12 */ /* 0x000fe4000f8ec0ff */
[----:B------:R-:W-:-:S02]  /*82d0*/  SHF.L.W.U32.HI R45, R47, 0x2, R42 ;  /* 0x000000022f2d7819 */ /* 0x000fc40000010e2a */
[----:B------:R-:W-:Y:S02]  /*82e0*/  LOP3.LUT R42, R49, UR5, R32, 0xf8, !PT ;  /* 0x00000005312a7c12 */ /* 0x000fe4000f8ef820 */
[----:B------:R-:W-:Y:S02]  /*82f0*/  LOP3.LUT R32, R54, UR22, R45, 0xf8, !PT ;  /* 0x0000001636207c12 */ /* 0x000fe4000f8ef82d */
[----:B------:R-:W-:Y:S02]  /*8300*/  SHF.R.U32.HI R54, RZ, 0x2, R35 ;  /* 0x00000002ff367819 */ /* 0x000fe40000011623 */
[----:B------:R-:W-:Y:S02]  /*8310*/  LOP3.LUT R45, R35, UR6, RZ, 0xc0, !PT ;  /* 0x00000006232d7c12 */ /* 0x000fe4000f8ec0ff */
[----:B------:R-:W-:Y:S02]  /*8320*/  LOP3.LUT R26, R26, UR23, R61, 0xf8, !PT ;  /* 0x000000171a1a7c12 */ /* 0x000fe4000f8ef83d */
[----:B------:R-:W-:Y:S01]  /*8330*/  LOP3.LUT R54, R45, UR4, R54, 0xf8, !PT ;  /* 0x000000042d367c12 */ /* 0x000fe2000f8ef836 */
[----:B------:R-:W-:Y:S01]  /*8340*/  IMAD.SHL.U32 R45, R46, 0x4, RZ ;  /* 0x000000042e2d7824 */ /* 0x000fe200078e00ff */
[----:B------:R-:W-:-:S02]  /*8350*/  LOP3.LUT R31, R31, UR23, R50, 0xf8, !PT ;  /* 0x000000171f1f7c12 */ /* 0x000fc4000f8ef832 */
[----:B------:R-:W-:Y:S02]  /*8360*/  SHF.R.U32.HI R61, RZ, 0x2, R28 ;  /* 0x00000002ff3d7819 */ /* 0x000fe4000001161c */
[----:B------:R-:W-:Y:S02]  /*8370*/  LOP3.LUT R50, R28, UR6, RZ, 0xc0, !PT ;  /* 0x000000061c327c12 */ /* 0x000fe4000f8ec0ff */
[C---:B------:R-:W-:Y:S02]  /*8380*/  SHF.L.W.U32.HI R49, R40.reuse, 0x1e, R35 ;  /* 0x0000001e28317819 */ /* 0x040fe40000010e23 */
[----:B------:R-:W-:Y:S02]  /*8390*/  LOP3.LUT R64, R40, UR7, RZ, 0xc0, !PT ;  /* 0x0000000728407c12 */ /* 0x000fe4000f8ec0ff */
[----:B------:R-:W-:Y:S02]  /*83a0*/  LOP3.LUT R61, R50, UR4, R61, 0xf8, !PT ;  /* 0x00000004323d7c12 */ /* 0x000fe4000f8ef83d */
[----:B------:R-:W-:-:S02]  /*83b0*/  LOP3.LUT R49, R64, UR5, R49, 0xf8, !PT ;  /* 0x0000000540317c12 */ /* 0x000fc4000f8ef831 */
[----:B------:R-:W-:Y:S02]  /*83c0*/  LOP3.LUT R45, R60, UR23, R45, 0xf8, !PT ;  /* 0x000000173c2d7c12 */ /* 0x000fe4000f8ef82d */
[----:B------:R-:W-:Y:S02]  /*83d0*/  SHF.L.W.U32.HI R50, R44, 0x2, R39 ;  /* 0x000000022c327819 */ /* 0x000fe40000010e27 */
[----:B------:R-:W-:Y:S02]  /*83e0*/  SHF.L.W.U32.HI R64, R46, 0x2, R41 ;  /* 0x000000022e407819 */ /* 0x000fe40000010e29 */
[C---:B------:R-:W-:Y:S02]  /*83f0*/  SHF.L.W.U32.HI R60, R37.reuse, 0x1e, R28 ;  /* 0x0000001e253c7819 */ /* 0x040fe40000010e1c */
[----:B------:R-:W-:Y:S02]  /*8400*/  LOP3.LUT R39, R37, UR7, RZ, 0xc0, !PT ;  /* 0x0000000725277c12 */ /* 0x000fe4000f8ec0ff */
[----:B------:R-:W-:-:S02]  /*8410*/  SHF.R.U32.HI R46, RZ, 0x2, R55 ;  /* 0x00000002ff2e7819 */ /* 0x000fc40000011637 */
[----:B------:R-:W-:Y:S02]  /*8420*/  LOP3.LUT R47, R55, UR6, RZ, 0xc0, !PT ;  /* 0x00000006372f7c12 */ /* 0x000fe4000f8ec0ff */
[----:B------:R-:W-:Y:S02]  /*8430*/  LOP3.LUT R60, R39, UR5, R60, 0xf8, !PT ;  /* 0x00000005273c7c12 */ /* 0x000fe4000f8ef83c */
[----:B------:R-:W-:Y:S02]  /*8440*/  LOP3.LUT R39, R47, UR4, R46, 0xf8, !PT ;  /* 0x000000042f277c12 */ /* 0x000fe4000f8ef82e */
[----:B------:R-:W-:Y:S01]  /*8450*/  LOP3.LUT R46, R53, UR22, R50, 0xf8, !PT ;  /* 0x00000016352e7c12 */ /* 0x000fe2000f8ef832 */
[----:B------:R-:W-:Y:S01]  /*8460*/  IMAD.SHL.U32 R53, R44, 0x4, RZ ;  /* 0x000000042c357824 */ /* 0x000fe200078e00ff */
        /* <DEDUP_REMOVED lines=20> */
[----:B------:R-:W-:Y:S02]  /*85b0*/  LOP3.LUT R42, R42, UR23, R53, 0xf8, !PT ;  /* 0x000000172a2a7c12 */ /* 0x000fe4000f8ef835 */
[----:B------:R-:W-:-:S02]  /*85c0*/  LOP3.LUT R35, R54, UR22, R35, 0xf8, !PT ;  /* 0x0000001636237c12 */ /* 0x000fc4000f8ef823 */
[C---:B------:R-:W-:Y:S02]  /*85d0*/  SHF.L.W.U32.HI R49, R25.reuse, 0x1e, R56 ;  /* 0x0000001e19317819 */ /* 0x040fe40000010e38 */
[----:B------:R-:W-:Y:S02]  /*85e0*/  LOP3.LUT R52, R25, UR7, RZ, 0xc0, !PT ;  /* 0x0000000719347c12 */ /* 0x000fe4000f8ec0ff */
[C---:B------:R-:W-:Y:S01]  /*85f0*/  SHF.L.W.U32.HI R28, R37.reuse, 0x2, R28 ;  /* 0x00000002251c7819 */ /* 0x040fe20000010e1c */
[----:B------:R-:W-:Y:S01]  /*8600*/  IMAD.SHL.U32 R37, R37, 0x4, RZ ;  /* 0x0000000425257824 */ /* 0x000fe200078e00ff */
[----:B------:R-:W-:Y:S02]  /*8610*/  SHF.R.U32.HI R53, RZ, 0x2, R58 ;  /* 0x00000002ff357819 */ /* 0x000fe4000001163a */
[----:B------:R-:W-:Y:S02]  /*8620*/  LOP3.LUT R54, R58, UR6, RZ, 0xc0, !PT ;  /* 0x000000063a367c12 */ /* 0x000fe4000f8ec0ff */
[----:B------:R-:W-:-:S02]  /*8630*/  LOP3.LUT R49, R52, UR5, R49, 0xf8, !PT ;  /* 0x0000000534317c12 */ /* 0x000fc4000f8ef831 */
[----:B------:R-:W-:Y:S02]  /*8640*/  LOP3.LUT R52, R54, UR4, R53, 0xf8, !PT ;  /* 0x0000000436347c12 */ /* 0x000fe4000f8ef835 */
[----:B------:R-:W-:Y:S02]  /*8650*/  LOP3.LUT R61, R61, UR22, R28, 0xf8, !PT ;  /* 0x000000163d3d7c12 */ /* 0x000fe4000f8ef81c */
[C---:B------:R-:W-:Y:S02]  /*8660*/  SHF.L.W.U32.HI R63, R21.reuse, 0x1e, R58 ;  /* 0x0000001e153f7819 */ /* 0x040fe40000010e3a */
[----:B------:R-:W-:Y:S02]  /*8670*/  LOP3.LUT R28, R21, UR7, RZ, 0xc0, !PT ;  /* 0x00000007151c7c12 */ /* 0x000fe4000f8ec0ff */
[----:B------:R-:W-:Y:S02]  /*8680*/  LOP3.LUT R53, R14, UR14, RZ, 0x3c, !PT ;  /* 0x0000000e0e357c12 */ /* 0x000fe4000f8e3cff */
[----:B------:R-:W-:-:S02]  /*8690*/  LOP3.LUT R60, R60, UR23, R37, 0xf8, !PT ;  /* 0x000000173c3c7c12 */ /* 0x000fc4000f8ef825 */
[----:B------:R-:W-:Y:S02]  /*86a0*/  LOP3.LUT R63, R28, UR5, R63, 0xf8, !PT ;  /* 0x000000051c3f7c12 */ /* 0x000fe4000f8ef83f */
[----:B------:R-:W-:Y:S02]  /*86b0*/  SHF.R.U32.HI R14, RZ, 0x2, R53 ;  /* 0x00000002ff0e7819 */ /* 0x000fe40000011635 */
[----:B------:R-:W-:Y:S02]  /*86c0*/  LOP3.LUT R37, R53, UR6, RZ, 0xc0, !PT ;  /* 0x0000000635257c12 */ /* 0x000fe4000f8ec0ff */
[C---:B------:R-:W-:Y:S01]  /*86d0*/  SHF.L.W.U32.HI R28, R36.reuse, 0x2, R55 ;  /* 0x00000002241c7819 */ /* 0x040fe20000010e37 */
[----:B------:R-:W-:Y:S01]  /*86e0*/  IMAD.SHL.U32 R55, R36, 0x4, RZ ;  /* 0x0000000424377824 */ /* 0x000fe200078e00ff */
[----:B------:R-:W-:Y:S02]  /*86f0*/  LOP3.LUT R10, R10, UR10, RZ, 0x3c, !PT ;  /* 0x0000000a0a0a7c12 */ /* 0x000fe4000f8e3cff */
[----:B------:R-:W-:-:S02]  /*8700*/  LOP3.LUT R14, R37, UR4, R14, 0xf8, !PT ;  /* 0x00000004250e7c12 */ /* 0x000fc4000f8ef80e */
[----:B------:R-:W-:Y:S02]  /*8710*/  LOP3.LUT R37, R39, UR22, R28, 0xf8, !PT ;  /* 0x0000001627257c12 */ /* 0x000fe4000f8ef81c */
[C---:B------:R-:W-:Y:S02]  /*8720*/  SHF.L.W.U32.HI R28, R10.reuse, 0x1e, R53 ;  /* 0x0000001e0a1c7819 */ /* 0x040fe40000010e35 */
[----:B------:R-:W-:Y:S02]  /*8730*/  LOP3.LUT R39, R10, UR7, RZ, 0xc0, !PT ;  /* 0x000000070a277c12 */ /* 0x000fe4000f8ec0ff */
[----:B------:R-:W-:Y:S02]  /*8740*/  SHF.L.W.U32.HI R20, R51, 0x2, R20 ;  /* 0x0000000233147819 */ /* 0x000fe40000010e14 */
[----:B------:R-:W-:Y:S01]  /*8750*/  LOP3.LUT R36, R39, UR5, R28, 0xf8, !PT ;  /* 0x0000000527247c12 */ /* 0x000fe2000f8ef81c */
[----:B------:R-:W-:Y:S01]  /*8760*/  IMAD.SHL.U32 R39, R51, 0x4, RZ ;  /* 0x0000000433277824 */ /* 0x000fe200078e00ff */
[----:B------:R-:W-:-:S02]  /*8770*/  LOP3.LUT R20, R47, UR22, R20, 0xf8, !PT ;  /* 0x000000162f147c12 */ /* 0x000fc4000f8ef814 */
[C---:B------:R-:W-:Y:S02]  /*8780*/  SHF.L.W.U32.HI R47, R25.reuse, 0x2, R56 ;  /* 0x00000002192f7819 */ /* 0x040fe40000010e38 */
[----:B------:R-:W-:Y:S01]  /*8790*/  LOP3.LUT R39, R38, UR23, R39, 0xf8, !PT ;  /* 0x0000001726277c12 */ /* 0x000fe2000f8ef827 */
[----:B------:R-:W-:Y:S01]  /*87a0*/  IMAD.SHL.U32 R38, R25, 0x4, RZ ;  /* 0x0000000419267824 */ /* 0x000fe200078e00ff */
[C---:B------:R-:W-:Y:S02]  /*87b0*/  SHF.L.W.U32.HI R25, R21.reuse, 0x2, R58 ;  /* 0x0000000215197819 */ /* 0x040fe40000010e3a */
[----:B------:R-:W-:Y:S01]  /*87c0*/  LOP3.LUT R28, R40, UR22, R47, 0xf8, !PT ;  /* 0x00000016281c7c12 */ /* 0x000fe2000f8ef82f */
[----:B------:R-:W-:Y:S01]  /*87d0*/  IMAD.SHL.U32 R40, R21, 0x4, RZ ;  /* 0x0000000415287824 */ /* 0x000fe200078e00ff */
[----:B------:R-:W-:Y:S02]  /*87e0*/  LOP3.LUT R58, R49, UR23, R38, 0xf8, !PT ;  /* 0x00000017313a7c12 */ /* 0x000fe4000f8ef826 */
[----:B------:R-:W-:-:S02]  /*87f0*/  SHF.L.W.U32.HI R53, R10, 0x2, R53 ;  /* 0x000000020a357819 */ /* 0x000fc40000010e35 */
[----:B------:R-:W-:Y:S02]  /*8800*/  LOP3.LUT R50, R50, UR23, R55, 0xf8, !PT ;  /* 0x0000001732327c12 */ /* 0x000fe4000f8ef837 */
[----:B------:R-:W-:Y:S02]  /*8810*/  LOP3.LUT R54, R13, R58, R42, 0x96, !PT ;  /* 0x0000003a0d367212 */ /* 0x000fe400078e962a */
[----:B------:R-:W-:Y:S02]  /*8820*/  LOP3.LUT R49, R7, R28, R44, 0x96, !PT ;  /* 0x0000001c07317212 */ /* 0x000fe400078e962c */
[----:B------:R-:W-:Y:S02]  /*8830*/  LOP3.LUT R53, R14, UR22, R53, 0xf8, !PT ;  /* 0x000000160e357c12 */ /* 0x000fe4000f8ef835 */
[----:B------:R-:W-:Y:S02]  /*8840*/  LOP3.LUT R14, R16, R50, R45, 0x96, !PT ;  /* 0x00000032100e7212 */ /* 0x000fe400078e962d */
[----:B------:R-:W-:-:S02]  /*8850*/  LOP3.LUT R54, R54, R48, R27, 0x96, !PT ;  /* 0x0000003036367212 */ /* 0x000fc400078e961b */
[----:B------:R-:W-:Y:S02]  /*8860*/  LOP3.LUT R49, R49, R34, R29, 0x96, !PT ;  /* 0x0000002231317212 */ /* 0x000fe400078e961d */
[----:B------:R-:W-:Y:S01]  /*8870*/  LOP3.LUT R52, R52, UR22, R25, 0xf8, !PT ;  /* 0x0000001634347c12 */ /* 0x000fe2000f8ef819 */
[----:B------:R-:W-:Y:S01]  /*8880*/  IMAD.SHL.U32 R25, R10, 0x4, RZ ;  /* 0x000000040a197824 */ /* 0x000fe200078e00ff */
[----:B------:R-:W-:Y:S02]  /*8890*/  LOP3.LUT R21, R18, R37, R41, 0x96, !PT ;  /* 0x0000002512157212 */ /* 0x000fe400078e9629 */
[----:B------:R-:W-:Y:S02]  /*88a0*/  LOP3.LUT R63, R63, UR23, R40, 0xf8, !PT ;  /* 0x000000173f3f7c12 */ /* 0x000fe4000f8ef828 */
[----:B------:R-:W-:Y:S02]  /*88b0*/  LOP3.LUT R56, R14, R30, R9, 0x96, !PT ;  /* 0x0000001e0e387212 */ /* 0x000fe400078e9609 */
[----:B------:R-:W-:-:S02]  /*88c0*/  SHF.L.W.U32.HI R47, R49, 0x1, R54 ;  /* 0x00000001312f7819 */ /* 0x000fc40000010e36 */
[----:B------:R-:W-:Y:S02]  /*88d0*/  LOP3.LUT R55, R57, R39, R62, 0x96, !PT ;  /* 0x0000002739377212 */ /* 0x000fe400078e963e */
[----:B------:R-:W-:Y:S02]  /*88e0*/  LOP3.LUT R25, R36, UR23, R25, 0xf8, !PT ;  /* 0x0000001724197c12 */ /* 0x000fe4000f8ef819 */
[----:B------:R-:W-:Y:S02]  /*88f0*/  LOP3.LUT R21, R21, R17, R2, 0x96, !PT ;  /* 0x0000001115157212 */ /* 0x000fe400078e9602 */
[----:B------:R-:W-:Y:S02]  /*8900*/  SHF.L.W.U32.HI R64, R54, 0x1, R49 ;  /* 0x0000000136407819 */ /* 0x000fe40000010e31 */
[----:B------:R-:W-:Y:S02]  /*8910*/  LOP3.LUT R36, R62, R56, R47, 0x96, !PT ;  /* 0x000000383e247212 */ /* 0x000fe400078e962f */
[----:B------:R-:W-:-:S02]  /*8920*/  LOP3.LUT R40, R4, R63, R43, 0x96, !PT ;  /* 0x0000003f04287212 */ /* 0x000fc400078e962b */
[----:B------:R-:W-:Y:S02]  /*8930*/  LOP3.LUT R67, R0, R52, R35, 0x96, !PT ;  /* 0x0000003400437212 */ /* 0x000fe400078e9623 */
[----:B------:R-:W-:Y:S02]  /*8940*/  LOP3.LUT R55, R55, R15, R12, 0x96, !PT ;  /* 0x0000000f37377212 */ /* 0x000fe400078e960c */
[--C-:B------:R-:W-:Y:S02]  /*8950*/  LOP3.LUT R10, R12, R56, R47.reuse, 0x96, !PT ;  /* 0x000000380c0a7212 */ /* 0x100fe400078e962f */
[----:B------:R-:W-:Y:S02]  /*8960*/  LOP3.LUT R62, R23, R20, R46, 0x96, !PT ;  /* 0x00000014173e7212 */ /* 0x000fe400078e962e */
[-CC-:B------:R-:W-:Y:S02]  /*8970*/  LOP3.LUT R38, R57, R56.reuse, R47.reuse, 0x96, !PT ;  /* 0x0000003839267212 */ /* 0x180fe400078e962f */
[----:B------:R-:W-:-:S02]  /*8980*/  LOP3.LUT R12, R15, R56, R47, 0x96, !PT ;  /* 0x000000380f0c7212 */ /* 0x000fc400078e962f */
[----:B------:R-:W-:Y:S02]  /*8990*/  LOP3.LUT R14, R39, R56, R47, 0x96, !PT ;  /* 0x00000038270e7212 */ /* 0x000fe400078e962f */
[----:B------:R-:W-:Y:S02]  /*89a0*/  LOP3.LUT R47, R46, R21, R64, 0x96, !PT ;  /* 0x000000152e2f7212 */ /* 0x000fe400078e9640 */
[----:B------:R-:W-:Y:S02]  /*89b0*/  LOP3.LUT R46, R40, R26, R5, 0x96, !PT ;  /* 0x0000001a282e7212 */ /* 0x000fe400078e9605 */
[----:B------:R-:W-:Y:S02]  /*89c0*/  LOP3.LUT R67, R67, R11, R6, 0x96, !PT ;  /* 0x0000000b43437212 */ /* 0x000fe400078e9606 */
[----:B------:R-:W-:Y:S02]  /*89d0*/  LOP3.LUT R62, R62, R22, R19, 0x96, !PT ;  /* 0x000000163e3e7212 */ /* 0x000fe400078e9613 */
[----:B------:R-:W-:-:S02]  /*89e0*/  SHF.L.W.U32.HI R51, R21, 0x1, R56 ;  /* 0x0000000115337819 */ /* 0x000fc40000010e38 */
[-CC-:B------:R-:W-:Y:S02]  /*89f0*/  LOP3.LUT R15, R19, R21.reuse, R64.reuse, 0x96, !PT ;  /* 0x00000015130f7212 */ /* 0x180fe400078e9640 */
[----:B------:R-:W-:Y:S02]  /*8a00*/  SHF.L.W.U32.HI R56, R56, 0x1, R21 ;  /* 0x0000000138387819 */ /* 0x000fe40000010e15 */
[-CC-:B------:R-:W-:Y:S02]  /*8a10*/  LOP3.LUT R39, R23, R21.reuse, R64.reuse, 0x96, !PT ;  /* 0x0000001517277212 */ /* 0x180fe400078e9640 */
[-CC-:B------:R-:W-:Y:S02]  /*8a20*/  LOP3.LUT R19, R22, R21.reuse, R64.reuse, 0x96, !PT ;  /* 0x0000001516137212 */ /* 0x180fe400078e9640 */
[----:B------:R-:W-:Y:S02]  /*8a30*/  LOP3.LUT R21, R20, R21, R64, 0x96, !PT ;  /* 0x0000001514157212 */ /* 0x000fe400078e9640 */
[----:B------:R-:W-:-:S02]  /*8a40*/  LOP3.LUT R65, R25, R60, R31, 0x96, !PT ;  /* 0x0000003c19417212 */ /* 0x000fc400078e961f */
[----:B------:R-:W-:Y:S02]  /*8a50*/  SHF.L.W.U32.HI R64, R67, 0x1, R46 ;  /* 0x0000000143407819 */ /* 0x000fe40000010e2e */
[----:B------:R-:W-:Y:S02]  /*8a60*/  LOP3.LUT R65, R65, R59, R24, 0x96, !PT ;  /* 0x0000003b41417212 */ /* 0x000fe400078e9618 */
[----:B------:R-:W-:Y:S02]  /*8a70*/  LOP3.LUT R22, R24, R46, R51, 0x96, !PT ;  /* 0x0000002e18167212 */ /* 0x000fe400078e9633 */
[----:B------:R-:W-:Y:S02]  /*8a80*/  SHF.L.W.U32.HI R57, R46, 0x1, R67 ;  /* 0x000000012e397819 */ /* 0x000fe40000010e43 */
[-CC-:B------:R-:W-:Y:S02]  /*8a90*/  LOP3.LUT R24, R42, R55.reuse, R64.reuse, 0x96, !PT ;  /* 0x000000372a187212 */ /* 0x180fe400078e9640 */
[----:B------:R-:W-:-:S02]  /*8aa0*/  LOP3.LUT R42, R48, R55, R64, 0x96, !PT ;  /* 0x00000037302a7212 */ /* 0x000fc400078e9640 */
[-CC-:B------:R-:W-:Y:S02]  /*8ab0*/  LOP3.LUT R20, R25, R46.reuse, R51.reuse, 0x96, !PT ;  /* 0x0000002e19147212 */ /* 0x180fe400078e9633 */
[-CC-:B------:R-:W-:Y:S02]  /*8ac0*/  LOP3.LUT R23, R31, R46.reuse, R51.reuse, 0x96, !PT ;  /* 0x0000002e1f177212 */ /* 0x180fe400078e9633 */
[----:B------:R-:W-:Y:S02]  /*8ad0*/  LOP3.LUT R48, R53, R61, R32, 0x96, !PT ;  /* 0x0000003d35307212 */ /* 0x000fe400078e9620 */
[-CC-:B------:R-:W-:Y:S02]  /*8ae0*/  LOP3.LUT R25, R60, R46.reuse, R51.reuse, 0x96, !PT ;  /* 0x0000002e3c197212 */ /* 0x180fe400078e9633 */
[----:B------:R-:W-:Y:S02]  /*8af0*/  LOP3.LUT R31, R27, R55, R64, 0x96, !PT ;  /* 0x000000371b1f7212 */ /* 0x000fe400078e9640 */
[----:B------:R-:W-:-:S02]  /*8b00*/  LOP3.LUT R40, R59, R46, R51, 0x96, !PT ;  /* 0x0000002e3b287212 */ /* 0x000fc400078e9633 */
[-C--:B------:R-:W-:Y:S02]  /*8b10*/  LOP3.LUT R27, R44, R62.reuse, R57, 0x96, !PT ;  /* 0x0000003e2c1b7212 */ /* 0x080fe400078e9639 */
[----:B------:R-:W-:Y:S02]  /*8b20*/  SHF.L.W.U32.HI R60, R62, 0x1, R55 ;  /* 0x000000013e3c7819 */ /* 0x000fe40000010e37 */
[-CC-:B------:R-:W-:Y:S02]  /*8b30*/  LOP3.LUT R51, R58, R55.reuse, R64.reuse, 0x96, !PT ;  /* 0x000000373a337212 */ /* 0x180fe400078e9640 */
[----:B------:R-:W-:Y:S02]  /*8b40*/  LOP3.LUT R13, R13, R55, R64, 0x96, !PT ;  /* 0x000000370d0d7212 */ /* 0x000fe400078e9640 */
[-CC-:B------:R-:W-:Y:S02]  /*8b50*/  LOP3.LUT R44, R28, R62.reuse, R57.reuse, 0x96, !PT ;  /* 0x0000003e1c2c7212 */ /* 0x180fe400078e9639 */
[----:B------:R-:W-:-:S02]  /*8b60*/  LOP3.LUT R46, R29, R62, R57, 0x96, !PT ;  /* 0x0000003e1d2e7212 */ /* 0x000fc400078e9639 */
[-CC-:B------:R-:W-:Y:S02]  /*8b70*/  LOP3.LUT R28, R7, R62.reuse, R57.reuse, 0x96, !PT ;  /* 0x0000003e071c7212 */ /* 0x180fe400078e9639 */
[----:B------:R-:W-:Y:S02]  /*8b80*/  SHF.L.W.U32.HI R55, R55, 0x1, R62 ;  /* 0x0000000137377819 */ /* 0x000fe40000010e3e */
[----:B------:R-:W-:Y:S02]  /*8b90*/  LOP3.LUT R58, R48, R33, R8, 0x96, !PT ;  /* 0x00000021303a7212 */ /* 0x000fe400078e9608 */
[----:B------:R-:W-:Y:S02]  /*8ba0*/  LOP3.LUT R57, R34, R62, R57, 0x96, !PT ;  /* 0x0000003e22397212 */ /* 0x000fe400078e9639 */
[-CC-:B------:R-:W-:Y:S02]  /*8bb0*/  LOP3.LUT R7, R53, R67.reuse, R56.reuse, 0x96, !PT ;  /* 0x0000004335077212 */ /* 0x180fe400078e9638 */
        /* <DEDUP_REMOVED lines=8> */
[-CC-:B------:R-:W-:Y:S02]  /*8c40*/  LOP3.LUT R59, R37, R58.reuse, R55.reuse, 0x96, !PT ;  /* 0x0000003a253b7212 */ /* 0x180fe400078e9637 */
[-CC-:B------:R-:W-:Y:S02]  /*8c50*/  LOP3.LUT R45, R2, R58.reuse, R55.reuse, 0x96, !PT ;  /* 0x0000003a022d7212 */ /* 0x180fe400078e9637 */
[-C--:B------:R-:W-:Y:S02]  /*8c60*/  LOP3.LUT R17, R17, R58.reuse, R55, 0x96, !PT ;  /* 0x0000003a11117212 */ /* 0x080fe400078e9637 */
[----:B------:R-:W-:Y:S02]  /*8c70*/  SHF.L.W.U32.HI R33, R58, 0x1, R65 ;  /* 0x000000013a217819 */ /* 0x000fe40000010e41 */
[----:B------:R-:W-:-:S02]  /*8c80*/  LOP3.LUT R55, R41, R58, R55, 0x96, !PT ;  /* 0x0000003a29377212 */ /* 0x000fc400078e9637 */
[----:B------:R-:W-:Y:S02]  /*8c90*/  SHF.L.W.U32.HI R58, R65, 0x1, R58 ;  /* 0x00000001413a7819 */ /* 0x000fe40000010e3a */
[-CC-:B------:R-:W-:Y:S02]  /*8ca0*/  LOP3.LUT R2, R63, R54.reuse, R33.reuse, 0x96, !PT ;  /* 0x000000363f027212 */ /* 0x180fe400078e9621 */
[-CC-:B------:R-:W-:Y:S02]  /*8cb0*/  LOP3.LUT R18, R43, R54.reuse, R33.reuse, 0x96, !PT ;  /* 0x000000362b127212 */ /* 0x180fe400078e9621 */
[-CC-:B------:R-:W-:Y:S02]  /*8cc0*/  LOP3.LUT R26, R26, R54.reuse, R33.reuse, 0x96, !PT ;  /* 0x000000361a1a7212 */ /* 0x180fe400078e9621 */
[-CC-:B------:R-:W-:Y:S02]  /*8cd0*/  LOP3.LUT R4, R4, R54.reuse, R33.reuse, 0x96, !PT ;  /* 0x0000003604047212 */ /* 0x180fe400078e9621 */
[----:B------:R-:W-:-:S02]  /*8ce0*/  LOP3.LUT R32, R5, R54, R33, 0x96, !PT ;  /* 0x0000003605207212 */ /* 0x000fc400078e9621 */
[-CC-:B------:R-:W-:Y:S02]  /*8cf0*/  LOP3.LUT R33, R35, R49.reuse, R58.reuse, 0x96, !PT ;  /* 0x0000003123217212 */ /* 0x180fe400078e963a */
[----:B------:R-:W-:Y:S02]  /*8d00*/  LOP3.LUT R41, R0, R49, R58, 0x96, !PT ;  /* 0x0000003100297212 */ /* 0x000fe400078e963a */
        /* <DEDUP_REMOVED lines=18> */
[-CC-:B------:R-:W-:Y:S02]  /*8e30*/  LOP3.LUT R16, R16, R65.reuse, R60.reuse, 0x96, !PT ;  /* 0x0000004110107212 */ /* 0x180fe400078e963c */
[----:B------:R-:W-:Y:S02]  /*8e40*/  LOP3.LUT R30, R30, R65, R60, 0x96, !PT ;  /* 0x000000411e1e7212 */ /* 0x000fe400078e963c */
        /* <DEDUP_REMOVED lines=8> */
[----:B------:R-:W-:Y:S02]  /*8ed0*/  LOP3.LUT R49, R6, R49, R58, 0x96, !PT ;  /* 0x0000003106317212 */ /* 0x000fe400078e963a */
        /* <DEDUP_REMOVED lines=45> */
[----:B------:R-:W-:Y:S01]  /*91b0*/  LOP3.LUT R23, R38, R51, R59, 0xd2, !PT ;  /* 0x0000003326177212 */ /* 0x000fe200078ed23b */
[----:B------:R-:W-:Y:S01]  /*91c0*/  IMAD.SHL.U32 R59, R41, 0x4, RZ ;  /* 0x00000004293b7824 */ /* 0x000fe200078e00ff */
        /* <DEDUP_REMOVED lines=33> */
[----:B------:R-:W-:Y:S02]  /*93e0*/  LOP3.LUT R24, R15, UR4, R24, 0xf8, !PT ;  /* 0x000000040f187c12 */ /* 0x000fe4000f8ef818 */
[----:B------:R-:W-:Y:S02]  /*93f0*/  LOP3.LUT R30, R30, UR5, R17, 0xf8, !PT ;  /* 0x000000051e1e7c12 */ /* 0x000fe4000f8ef811 */
[--C-:B------:R-:W-:Y:S02]  /*9400*/  SHF.R.U32.HI R2, RZ, 0x2, R63.reuse ;  /* 0x00000002ff027819 */ /* 0x100fe4000001163f */
[----:B------:R-:W-:Y:S02]  /*9410*/  LOP3.LUT R13, R63, UR6, RZ, 0xc0, !PT ;  /* 0x000000063f0d7c12 */ /* 0x000fe4000f8ec0ff */
[----:B------:R-:W-:-:S02]  /*9420*/  SHF.L.W.U32.HI R28, R6, 0x1e, R63 ;  /* 0x0000001e061c7819 */ /* 0x000fc40000010e3f */
[----:B------:R-:W-:Y:S02]  /*9430*/  LOP3.LUT R15, R6, UR7, RZ, 0xc0, !PT ;  /* 0x00000007060f7c12 */ /* 0x000fe4000f8ec0ff */
[--C-:B------:R-:W-:Y:S02]  /*9440*/  SHF.R.U32.HI R33, RZ, 0x2, R61.reuse ;  /* 0x00000002ff217819 */ /* 0x100fe4000001163d */
[----:B------:R-:W-:Y:S02]  /*9450*/  LOP3.LUT R10, R61, UR6, RZ, 0xc0, !PT ;  /* 0x000000063d0a7c12 */ /* 0x000fe4000f8ec0ff */
[C---:B------:R-:W-:Y:S02]  /*9460*/  SHF.L.W.U32.HI R17, R0.reuse, 0x1e, R61 ;  /* 0x0000001e00117819 */ /* 0x040fe40000010e3d */
[----:B------:R-:W-:Y:S02]  /*9470*/  LOP3.LUT R54, R0, UR7, RZ, 0xc0, !PT ;  /* 0x0000000700367c12 */ /* 0x000fe4000f8ec0ff */
[----:B------:R-:W-:-:S02]  /*9480*/  LOP3.LUT R2, R13, UR4, R2, 0xf8, !PT ;  /* 0x000000040d027c12 */ /* 0x000fc4000f8ef802 */
[----:B------:R-:W-:Y:S02]  /*9490*/  LOP3.LUT R28, R15, UR5, R28, 0xf8, !PT ;  /* 0x000000050f1c7c12 */ /* 0x000fe4000f8ef81c */
[----:B------:R-:W-:Y:S02]  /*94a0*/  LOP3.LUT R33, R10, UR4, R33, 0xf8, !PT ;  /* 0x000000040a217c12 */ /* 0x000fe4000f8ef821 */
[----:B------:R-:W-:Y:S02]  /*94b0*/  LOP3.LUT R17, R54, UR5, R17, 0xf8, !PT ;  /* 0x0000000536117c12 */ /* 0x000fe4000f8ef811 */
[--C-:B------:R-:W-:Y:S02]  /*94c0*/  SHF.R.U32.HI R10, RZ, 0x2, R51.reuse ;  /* 0x00000002ff0a7819 */ /* 0x100fe40000011633 */
[----:B------:R-:W-:Y:S02]  /*94d0*/  LOP3.LUT R13, R51, UR6, RZ, 0xc0, !PT ;  /* 0x00000006330d7c12 */ /* 0x000fe4000f8ec0ff */
[----:B------:R-:W-:-:S02]  /*94e0*/  SHF.L.W.U32.HI R54, R42, 0x1e, R51 ;  /* 0x0000001e2a367819 */ /* 0x000fc40000010e33 */
[----:B------:R-:W-:Y:S02]  /*94f0*/  LOP3.LUT R15, R42, UR7, RZ, 0xc0, !PT ;  /* 0x000000072a0f7c12 */ /* 0x000fe4000f8ec0ff */
[----:B------:R-:W-:Y:S02]  /*9500*/  LOP3.LUT R10, R13, UR4, R10, 0xf8, !PT ;  /* 0x000000040d0a7c12 */ /* 0x000fe4000f8ef80a */
[----:B------:R-:W-:Y:S02]  /*9510*/  LOP3.LUT R54, R15, UR5, R54, 0xf8, !PT ;  /* 0x000000050f367c12 */ /* 0x000fe4000f8ef836 */
[----:B------:R-:W-:Y:S02]  /*9520*/  SHF.R.U32.HI R15, RZ, 0x2, R60 ;  /* 0x00000002ff0f7819 */ /* 0x000fe4000001163c */
[----:B------:R-:W-:Y:S02]  /*9530*/  LOP3.LUT R56, R60, UR6, RZ, 0xc0, !PT ;  /* 0x000000063c387c12 */ /* 0x000fe4000f8ec0ff */
[----:B------:R-:W-:-:S02]  /*9540*/  SHF.L.W.U32.HI R13, R41, 0x2, R52 ;  /* 0x00000002290d7819 */ /* 0x000fc40000010e34 */
[----:B------:R-:W-:Y:S02]  /*9550*/  LOP3.LUT R41, R56, UR4, R15, 0xf8, !PT ;  /* 0x0000000438297c12 */ /* 0x000fe4000f8ef80f */
[----:B------:R-:W-:Y:S02]  /*9560*/  LOP3.LUT R24, R24, UR22, R13, 0xf8, !PT ;  /* 0x0000001618187c12 */ /* 0x000fe4000f8ef80d */
[----:B------:R-:W-:Y:S02]  /*9570*/  LOP3.LUT R59, R30, UR23, R59, 0xf8, !PT ;  /* 0x000000171e3b7c12 */ /* 0x000fe4000f8ef83b */
[C---:B------:R-:W-:Y:S02]  /*9580*/  SHF.L.W.U32.HI R15, R7.reuse, 0x1e, R60 ;  /* 0x0000001e070f7819 */ /* 0x040fe40000010e3c */
[----:B------:R-:W-:Y:S02]  /*9590*/  LOP3.LUT R30, R7, UR7, RZ, 0xc0, !PT ;  /* 0x00000007071e7c12 */ /* 0x000fe4000f8ec0ff */
[----:B------:R-:W-:-:S02]  /*95a0*/  SHF.R.U32.HI R56, RZ, 0x2, R19 ;  /* 0x00000002ff387819 */ /* 0x000fc40000011613 */
[----:B------:R-:W-:Y:S02]  /*95b0*/  LOP3.LUT R13, R19, UR6, RZ, 0xc0, !PT ;  /* 0x00000006130d7c12 */ /* 0x000fe4000f8ec0ff */
[----:B------:R-:W-:Y:S02]  /*95c0*/  LOP3.LUT R15, R30, UR5, R15, 0xf8, !PT ;  /* 0x000000051e0f7c12 */ /* 0x000fe4000f8ef80f */
[----:B------:R-:W-:Y:S02]  /*95d0*/  LOP3.LUT R56, R13, UR4, R56, 0xf8, !PT ;  /* 0x000000040d387c12 */ /* 0x000fe4000f8ef838 */
[C---:B------:R-:W-:Y:S02]  /*95e0*/  SHF.L.W.U32.HI R13, R62.reuse, 0x1e, R19 ;  /* 0x0000001e3e0d7819 */ /* 0x040fe40000010e13 */
[----:B------:R-:W-:Y:S02]  /*95f0*/  LOP3.LUT R30, R62, UR7, RZ, 0xc0, !PT ;  /* 0x000000073e1e7c12 */ /* 0x000fe4000f8ec0ff */
[C---:B------:R-:W-:Y:S01]  /*9600*/  SHF.L.W.U32.HI R52, R0.reuse, 0x2, R61 ;  /* 0x0000000200347819 */ /* 0x040fe20000010e3d */
[----:B------:R-:W-:Y:S01]  /*9610*/  IMAD.SHL.U32 R0, R0, 0x4, RZ ;  /* 0x0000000400007824 */ /* 0x000fe200078e00ff */
[----:B------:R-:W-:-:S02]  /*9620*/  SHF.L.W.U32.HI R63, R6, 0x2, R63 ;  /* 0x00000002063f7819 */ /* 0x000fc40000010e3f */
        /* <DEDUP_REMOVED lines=8> */
[----:B------:R-:W-:Y:S01]  /*96b0*/  LOP3.LUT R52, R61, UR5, R52, 0xf8, !PT ;  /* 0x000000053d347c12 */ /* 0x000fe2000f8ef834 */
[----:B------:R-:W-:Y:S01]  /*96c0*/  IMAD.SHL.U32 R61, R42, 0x4, RZ ;  /* 0x000000042a3d7824 */ /* 0x000fe200078e00ff */
[----:B------:R-:W-:Y:S02]  /*96d0*/  LOP3.LUT R17, R17, UR23, R0, 0xf8, !PT ;  /* 0x0000001711117c12 */ /* 0x000fe4000f8ef800 */
[----:B------:R-:W-:Y:S02]  /*96e0*/  SHF.R.U32.HI R29, RZ, 0x2, R27 ;  /* 0x00000002ff1d7819 */ /* 0x000fe4000001161b */
[----:B------:R-:W-:-:S02]  /*96f0*/  LOP3.LUT R0, R27, UR6, RZ, 0xc0, !PT ;  /* 0x000000061b007c12 */ /* 0x000fc4000f8ec0ff */
[----:B------:R-:W-:Y:S02]  /*9700*/  SHF.L.W.U32.HI R51, R42, 0x2, R51 ;  /* 0x000000022a337819 */ /* 0x000fe40000010e33 */
[----:B------:R-:W-:Y:S02]  /*9710*/  LOP3.LUT R29, R0, UR4, R29, 0xf8, !PT ;  /* 0x00000004001d7c12 */ /* 0x000fe4000f8ef81d */
[----:B------:R-:W-:Y:S02]  /*9720*/  LOP3.LUT R0, R10, UR22, R51, 0xf8, !PT ;  /* 0x000000160a007c12 */ /* 0x000fe4000f8ef833 */
[----:B------:R-:W-:Y:S02]  /*9730*/  LOP3.LUT R54, R54, UR23, R61, 0xf8, !PT ;  /* 0x0000001736367c12 */ /* 0x000fe4000f8ef83d */
[----:B------:R-:W-:Y:S02]  /*9740*/  SHF.R.U32.HI R10, RZ, 0x2, R9 ;  /* 0x00000002ff0a7819 */ /* 0x000fe40000011609 */
[----:B------:R-:W-:-:S02]  /*9750*/  LOP3.LUT R61, R9, UR6, RZ, 0xc0, !PT ;  /* 0x00000006093d7c12 */ /* 0x000fc4000f8ec0ff */
[C---:B------:R-:W-:Y:S02]  /*9760*/  SHF.L.W.U32.HI R28, R16.reuse, 0x1e, R27 ;  /* 0x0000001e101c7819 */ /* 0x040fe40000010e1b */
[----:B------:R-:W-:Y:S02]  /*9770*/  LOP3.LUT R51, R16, UR7, RZ, 0xc0, !PT ;  /* 0x0000000710337c12 */ /* 0x000fe4000f8ec0ff */
[----:B------:R-:W-:Y:S02]  /*9780*/  SHF.L.W.U32.HI R60, R7, 0x2, R60 ;  /* 0x00000002073c7819 */ /* 0x000fe40000010e3c */
[----:B------:R-:W-:Y:S02]  /*9790*/  LOP3.LUT R10, R61, UR4, R10, 0xf8, !PT ;  /* 0x000000043d0a7c12 */ /* 0x000fe4000f8ef80a */
[----:B------:R-:W-:Y:S02]  /*97a0*/  LOP3.LUT R28, R51, UR5, R28, 0xf8, !PT ;  /* 0x00000005331c7c12 */ /* 0x000fe4000f8ef81c */
[----:B------:R-:W-:-:S02]  /*97b0*/  SHF.L.W.U32.HI R42, R14, 0x1e, R9 ;  /* 0x0000001e0e2a7819 */ /* 0x000fc40000010e09 */
[----:B------:R-:W-:Y:S02]  /*97c0*/  LOP3.LUT R61, R14, UR7, RZ, 0xc0, !PT ;  /* 0x000000070e3d7c12 */ /* 0x000fe4000f8ec0ff */
[----:B------:R-:W-:Y:S01]  /*97d0*/  LOP3.LUT R51, R32, UR15, RZ, 0x3c, !PT ;  /* 0x0000000f20337c12 */ /* 0x000fe2000f8e3cff */
[----:B------:R-:W0:Y:S01]  /*97e0*/  LDCU.128 UR12, c[0x3][0x140] ;  /* 0x00c02800ff0c77ac */ /* 0x000e220008000c00 */
[----:B------:R-:W-:Y:S01]  /*97f0*/  LOP3.LUT R41, R41, UR22, R60, 0xf8, !PT ;  /* 0x0000001629297c12 */ /* 0x000fe2000f8ef83c */
[----:B------:R-:W-:Y:S01]  /*9800*/  IMAD.SHL.U32 R60, R7, 0x4, RZ ;  /* 0x00000004073c7824 */ /* 0x000fe200078e00ff */
[----:B------:R-:W-:Y:S02]  /*9810*/  LOP3.LUT R7, R61, UR5, R42, 0xf8, !PT ;  /* 0x000000053d077c12 */ /* 0x000fe4000f8ef82a */
[----:B------:R-:W-:Y:S02]  /*9820*/  SHF.R.U32.HI R32, RZ, 0x2, R51 ;  /* 0x00000002ff207819 */ /* 0x000fe40000011633 */
[----:B------:R-:W-:-:S02]  /*9830*/  LOP3.LUT R61, R51, UR6, RZ, 0xc0, !PT ;  /* 0x00000006333d7c12 */ /* 0x000fc4000f8ec0ff */
[C---:B------:R-:W-:Y:S01]  /*9840*/  SHF.L.W.U32.HI R19, R62.reuse, 0x2, R19 ;  /* 0x000000023e137819 */ /* 0x040fe20000010e13 */
[----:B------:R-:W-:Y:S01]  /*9850*/  IMAD.SHL.U32 R62, R62, 0x4, RZ ;  /* 0x000000043e3e7824 */ /* 0x000fe200078e00ff */
[----:B------:R-:W-:Y:S01]  /*9860*/  LOP3.LUT R4, R4, UR11, RZ, 0x3c, !PT ;  /* 0x0000000b04047c12 */ /* 0x000fe2000f8e3cff */
[----:B------:R-:W1:Y:S01]  /*9870*/  LDCU.128 UR8, c[0x3][0xe0] ;  /* 0x00c01c00ff0877ac */ /* 0x000e620008000c00 */
[----:B------:R-:W-:Y:S02]  /*9880*/  LOP3.LUT R15, R15, UR23, R60, 0xf8, !PT ;  /* 0x000000170f0f7c12 */ /* 0x000fe4000f8ef83c */
[----:B------:R-:W-:Y:S02]  /*9890*/  LOP3.LUT R32, R61, UR4, R32, 0xf8, !PT ;  /* 0x000000043d207c12 */ /* 0x000fe4000f8ef820 */
[----:B------:R-:W-:Y:S02]  /*98a0*/  LOP3.LUT R56, R56, UR22, R19, 0xf8, !PT ;  /* 0x0000001638387c12 */ /* 0x000fe4000f8ef813 */
        /* <DEDUP_REMOVED lines=11> */
[C---:B------:R-:W-:Y:S01]  /*9960*/  SHF.L.W.U32.HI R64, R16.reuse, 0x2, R27 ;  /* 0x0000000210407819 */ /* 0x040fe20000010e1b */
[----:B------:R-:W-:Y:S01]  /*9970*/  IMAD.SHL.U32 R27, R16, 0x4, RZ ;  /* 0x00000004101b7824 */ /* 0x000fe200078e00ff */
[----:B------:R-:W-:Y:S02]  /*9980*/  LOP3.LUT R30, R13, UR4, R30, 0xf8, !PT ;  /* 0x000000040d1e7c12 */ /* 0x000fe4000f8ef81e */
[----:B------:R-:W-:-:S02]  /*9990*/  LOP3.LUT R45, R62, UR5, R45, 0xf8, !PT ;  /* 0x000000053e2d7c12 */ /* 0x000fc4000f8ef82d */
[----:B------:R-:W-:Y:S02]  /*99a0*/  SHF.R.U32.HI R13, RZ, 0x2, R5 ;  /* 0x00000002ff0d7819 */ /* 0x000fe40000011605 */
[----:B------:R-:W-:Y:S02]  /*99b0*/  LOP3.LUT R62, R5, UR6, RZ, 0xc0, !PT ;  /* 0x00000006053e7c12 */ /* 0x000fe4000f8ec0ff */
[----:B------:R-:W-:Y:S02]  /*99c0*/  LOP3.LUT R52, R52, UR23, R61, 0xf8, !PT ;  /* 0x0000001734347c12 */ /* 0x000fe4000f8ef83d */
[----:B------:R-:W-:Y:S02]  /*99d0*/  LOP3.LUT R28, R28, UR23, R27, 0xf8, !PT ;  /* 0x000000171c1c7c12 */ /* 0x000fe4000f8ef81b */
[----:B------:R-:W-:Y:S02]  /*99e0*/  LOP3.LUT R13, R62, UR4, R13, 0xf8, !PT ;  /* 0x000000043e0d7c12 */ /* 0x000fe4000f8ef80d */
[C---:B------:R-:W-:Y:S01]  /*99f0*/  SHF.L.W.U32.HI R61, R14.reuse, 0x2, R9 ;  /* 0x000000020e3d7819 */ /* 0x040fe20000010e09 */
[----:B------:R-:W-:Y:S01]  /*9a00*/  IMAD.SHL.U32 R14, R14, 0x4, RZ ;  /* 0x000000040e0e7824 */ /* 0x000fe200078e00ff */
        /* <DEDUP_REMOVED lines=10> */
[----:B------:R-:W-:Y:S02]  /*9ab0*/  LOP3.LUT R61, R10, UR5, R61, 0xf8, !PT ;  /* 0x000000050a3d7c12 */ /* 0x000fe4000f8ef83d */
[----:B------:R-:W-:Y:S02]  /*9ac0*/  LOP3.LUT R2, R2, UR22, R63, 0xf8, !PT ;  /* 0x0000001602027c12 */ /* 0x000fe4000f8ef83f */
[----:B------:R-:W-:-:S02]  /*9ad0*/  LOP3.LUT R10, R7, UR23, R14, 0xf8, !PT ;  /* 0x00000017070a7c12 */ /* 0x000fc4000f8ef80e */
[----:B------:R-:W-:Y:S01]  /*9ae0*/  LOP3.LUT R7, R32, UR22, R51, 0xf8, !PT ;  /* 0x0000001620077c12 */ /* 0x000fe2000f8ef833 */
[----:B------:R-:W-:Y:S01]  /*9af0*/  IMAD.SHL.U32 R51, R4, 0x4, RZ ;  /* 0x0000000404337824 */ /* 0x000fe200078e00ff */
[----:B------:R-:W-:Y:S02]  /*9b00*/  SHF.R.U32.HI R62, RZ, 0x2, R23 ;  /* 0x00000002ff3e7819 */ /* 0x000fe40000011617 */
[----:B------:R-:W-:Y:S02]  /*9b10*/  LOP3.LUT R63, R23, UR6, RZ, 0xc0, !PT ;  /* 0x00000006173f7c12 */ /* 0x000fe4000f8ec0ff */
[----:B------:R-:W-:Y:S02]  /*9b20*/  SHF.R.U32.HI R14, RZ, 0x2, R18 ;  /* 0x00000002ff0e7819 */ /* 0x000fe40000011612 */
[----:B------:R-:W-:Y:S02]  /*9b30*/  LOP3.LUT R62, R63, UR4, R62, 0xf8, !PT ;  /* 0x000000043f3e7c12 */ /* 0x000fe4000f8ef83e */
[----:B------:R-:W-:-:S02]  /*9b40*/  LOP3.LUT R63, R18, UR6, RZ, 0xc0, !PT ;  /* 0x00000006123f7c12 */ /* 0x000fc4000f8ec0ff */
[----:B------:R-:W-:Y:S02]  /*9b50*/  LOP3.LUT R4, R60, UR23, R51, 0xf8, !PT ;  /* 0x000000173c047c12 */ /* 0x000fe4000f8ef833 */
[C---:B------:R-:W-:Y:S01]  /*9b60*/  SHF.L.W.U32.HI R51, R43.reuse, 0x2, R8 ;  /* 0x000000022b337819 */ /* 0x040fe20000010e08 */
[----:B------:R-:W-:Y:S01]  /*9b70*/  IMAD.SHL.U32 R8, R43, 0x4, RZ ;  /* 0x000000042b087824 */ /* 0x000fe200078e00ff */
[----:B------:R-:W-:Y:S02]  /*9b80*/  LOP3.LUT R43, R63, UR4, R14, 0xf8, !PT ;  /* 0x000000043f2b7c12 */ /* 0x000fe4000f8ef80e */
[----:B------:R-:W-:Y:S02]  /*9b90*/  LOP3.LUT R29, R29, UR22, R64, 0xf8, !PT ;  /* 0x000000161d1d7c12 */ /* 0x000fe4000f8ef840 */
[----:B------:R-:W-:Y:S02]  /*9ba0*/  SHF.L.W.U32.HI R14, R36, 0x2, R5 ;  /* 0x00000002240e7819 */ /* 0x000fe40000010e05 */
[----:B------:R-:W-:-:S02]  /*9bb0*/  SHF.L.W.U32.HI R64, R47, 0x1e, R18 ;  /* 0x0000001e2f407819 */ /* 0x000fc40000010e12 */
[----:B------:R-:W-:Y:S02]  /*9bc0*/  LOP3.LUT R5, R47, UR7, RZ, 0xc0, !PT ;  /* 0x000000072f057c12 */ /* 0x000fe4000f8ec0ff */
[----:B------:R-:W-:Y:S02]  /*9bd0*/  LOP3.LUT R30, R30, UR22, R51, 0xf8, !PT ;  /* 0x000000161e1e7c12 */ /* 0x000fe4000f8ef833 */
[----:B------:R-:W-:Y:S01]  /*9be0*/  LOP3.LUT R51, R45, UR23, R8, 0xf8, !PT ;  /* 0x000000172d337c12 */ /* 0x000fe2000f8ef808 */
[----:B------:R-:W-:Y:S01]  /*9bf0*/  IMAD.SHL.U32 R8, R36, 0x4, RZ ;  /* 0x0000000424087824 */ /* 0x000fe200078e00ff */
[----:B------:R-:W-:Y:S02]  /*9c00*/  LOP3.LUT R64, R5, UR5, R64, 0xf8, !PT ;  /* 0x0000000505407c12 */ /* 0x000fe4000f8ef840 */
[----:B------:R-:W-:Y:S02]  /*9c10*/  LOP3.LUT R14, R13, UR22, R14, 0xf8, !PT ;  /* 0x000000160d0e7c12 */ /* 0x000fe4000f8ef80e */
[----:B------:R-:W-:-:S02]  /*9c20*/  SHF.L.W.U32.HI R13, R39, 0x1e, R40 ;  /* 0x0000001e270d7819 */ /* 0x000fc40000010e28 */
[----:B------:R-:W-:Y:S02]  /*9c30*/  LOP3.LUT R66, R39, UR7, RZ, 0xc0, !PT ;  /* 0x0000000727427c12 */ /* 0x000fe4000f8ec0ff */
[C---:B------:R-:W-:Y:S01]  /*9c40*/  SHF.L.W.U32.HI R5, R20.reuse, 0x2, R11 ;  /* 0x0000000214057819 */ /* 0x040fe20000010e0b */
[----:B------:R-:W-:Y:S01]  /*9c50*/  IMAD.SHL.U32 R20, R20, 0x4, RZ ;  /* 0x0000000414147824 */ /* 0x000fe200078e00ff */
[----:B------:R-:W-:Y:S02]  /*9c60*/  LOP3.LUT R36, R66, UR5, R13, 0xf8, !PT ;  /* 0x0000000542247c12 */ /* 0x000fe4000f8ef80d */
[----:B------:R-:W-:Y:S02]  /*9c70*/  LOP3.LUT R27, R27, UR23, R8, 0xf8, !PT ;  /* 0x000000171b1b7c12 */ /* 0x000fe4000f8ef808 */
[----:B------:R-:W-:Y:S02]  /*9c80*/  LOP3.LUT R5, R16, UR22, R5, 0xf8, !PT ;  /* 0x0000001610057c12 */ /* 0x000fe4000f8ef805 */
[----:B------:R-:W-:-:S02]  /*9c90*/  SHF.R.U32.HI R13, RZ, 0x2, R55 ;  /* 0x00000002ff0d7819 */ /* 0x000fc40000011637 */
[----:B------:R-:W-:Y:S02]  /*9ca0*/  LOP3.LUT R8, R55, UR6, RZ, 0xc0, !PT ;  /* 0x0000000637087c12 */ /* 0x000fe4000f8ec0ff */
[C---:B------:R-:W-:Y:S02]  /*9cb0*/  SHF.L.W.U32.HI R16, R48.reuse, 0x1e, R55 ;  /* 0x0000001e30107819 */ /* 0x040fe40000010e37 */
[----:B------:R-:W-:Y:S02]  /*9cc0*/  LOP3.LUT R11, R48, UR7, RZ, 0xc0, !PT ;  /* 0x00000007300b7c12 */ /* 0x000fe4000f8ec0ff */
[C---:B------:R-:W-:Y:S02]  /*9cd0*/  SHF.L.W.U32.HI R32, R34.reuse, 0x1e, R23 ;  /* 0x0000001e22207819 */ /* 0x040fe40000010e17 */
[----:B------:R-:W-:Y:S02]  /*9ce0*/  LOP3.LUT R65, R34, UR7, RZ, 0xc0, !PT ;  /* 0x0000000722417c12 */ /* 0x000fe4000f8ec0ff */
[----:B------:R-:W-:-:S02]  /*9cf0*/  LOP3.LUT R13, R8, UR4, R13, 0xf8, !PT ;  /* 0x00000004080d7c12 */ /* 0x000fc4000f8ef80d */
[----:B------:R-:W-:Y:S01]  /*9d00*/  LOP3.LUT R16, R11, UR5, R16, 0xf8, !PT ;  /* 0x000000050b107c12 */ /* 0x000fe2000f8ef810 */
[----:B------:R-:W-:Y:S01]  /*9d10*/  IMAD.SHL.U32 R11, R34, 0x4, RZ ;  /* 0x00000004220b7824 */ /* 0x000fe200078e00ff */
[----:B------:R-:W-:Y:S02]  /*9d20*/  SHF.R.U32.HI R63, RZ, 0x2, R12 ;  /* 0x00000002ff3f7819 */ /* 0x000fe4000001160c */
[----:B------:R-:W-:Y:S02]  /*9d30*/  LOP3.LUT R8, R12, UR6, RZ, 0xc0, !PT ;  /* 0x000000060c087c12 */ /* 0x000fe4000f8ec0ff */
[----:B------:R-:W-:Y:S02]  /*9d40*/  LOP3.LUT R32, R65, UR5, R32, 0xf8, !PT ;  /* 0x0000000541207c12 */ /* 0x000fe4000f8ef820 */
[----:B------:R-:W-:Y:S02]  /*9d50*/  SHF.L.W.U32.HI R23, R34, 0x2, R23 ;  /* 0x0000000222177819 */ /* 0x000fe40000010e17 */
[----:B------:R-:W-:-:S02]  /*9d60*/  SHF.R.U32.HI R60, RZ, 0x2, R40 ;  /* 0x00000002ff3c7819 */ /* 0x000fc40000011628 */
[----:B------:R-:W-:Y:S02]  /*9d70*/  LOP3.LUT R45, R40, UR6, RZ, 0xc0, !PT ;  /* 0x00000006282d7c12 */ /* 0x000fe4000f8ec0ff */
[----:B------:R-:W-:Y:S02]  /*9d80*/  LOP3.LUT R63, R8, UR4, R63, 0xf8, !PT ;  /* 0x00000004083f7c12 */ /* 0x000fe4000f8ef83f */
[----:B------:R-:W-:Y:S02]  /*9d90*/  LOP3.LUT R8, R62, UR22, R23, 0xf8, !PT ;  /* 0x000000163e087c12 */ /* 0x000fe4000f8ef817 */
[----:B------:R-:W-:Y:S02]  /*9da0*/  LOP3.LUT R11, R32, UR23, R11, 0xf8, !PT ;  /* 0x00000017200b7c12 */ /* 0x000fe4000f8ef80b */
[C---:B------:R-:W-:Y:S02]  /*9db0*/  SHF.L.W.U32.HI R32, R25.reuse, 0x1e, R12 ;  /* 0x0000001e19207819 */ /* 0x040fe40000010e0c */
[----:B------:R-:W-:-:S02]  /*9dc0*/  LOP3.LUT R23, R25, UR7, RZ, 0xc0, !PT ;  /* 0x0000000719177c12 */ /* 0x000fc4000f8ec0ff */
[----:B------:R-:W-:Y:S02]  /*9dd0*/  LOP3.LUT R60, R45, UR4, R60, 0xf8, !PT ;  /* 0x000000042d3c7c12 */ /* 0x000fe4000f8ef83c */
[----:B------:R-:W-:Y:S02]  /*9de0*/  LOP3.LUT R61, R61, UR23, R20, 0xf8, !PT ;  /* 0x000000173d3d7c12 */ /* 0x000fe4000f8ef814 */
[----:B------:R-:W-:Y:S02]  /*9df0*/  SHF.R.U32.HI R20, RZ, 0x2, R31 ;  /* 0x00000002ff147819 */ /* 0x000fe4000001161f */
[----:B------:R-:W-:Y:S02]  /*9e00*/  LOP3.LUT R45, R31, UR6, RZ, 0xc0, !PT ;  /* 0x000000061f2d7c12 */ /* 0x000fe4000f8ec0ff */
[C---:B------:R-:W-:Y:S01]  /*9e10*/  SHF.L.W.U32.HI R18, R47.reuse, 0x2, R18 ;  /* 0x000000022f127819 */ /* 0x040fe20000010e12 */
[----:B------:R-:W-:Y:S01]  /*9e20*/  IMAD.SHL.U32 R47, R47, 0x4, RZ ;  /* 0x000000042f2f7824 */ /* 0x000fe200078e00ff */
[----:B------:R-:W-:-:S02]  /*9e30*/  LOP3.LUT R32, R23, UR5, R32, 0xf8, !PT ;  /* 0x0000000517207c12 */ /* 0x000fc4000f8ef820 */
[C---:B------:R-:W-:Y:S02]  /*9e40*/  SHF.L.W.U32.HI R66, R44.reuse, 0x1e, R31 ;  /* 0x0000001e2c427819 */ /* 0x040fe40000010e1f */
[----:B------:R-:W-:Y:S02]  /*9e50*/  LOP3.LUT R23, R44, UR7, RZ, 0xc0, !PT ;  /* 0x000000072c177c12 */ /* 0x000fe4000f8ec0ff */
[----:B------:R-:W-:Y:S02]  /*9e60*/  LOP3.LUT R20, R45, UR4, R20, 0xf8, !PT ;  /* 0x000000042d147c12 */ /* 0x000fe4000f8ef814 */
[----:B------:R-:W-:Y:S02]  /*9e70*/  LOP3.LUT R45, R43, UR22, R18, 0xf8, !PT ;  /* 0x000000162b2d7c12 */ /* 0x000fe4000f8ef812 */
[----:B------:R-:W-:Y:S02]  /*9e80*/  SHF.L.W.U32.HI R43, R39, 0x2, R40 ;  /* 0x00000002272b7819 */ /* 0x000fe40000010e28 */
[----:B------:R-:W-:-:S02]  /*9e90*/  LOP3.LUT R66, R23, UR5, R66, 0xf8, !PT ;  /* 0x0000000517427c12 */ /* 0x000fc4000f8ef842 */
        /* <DEDUP_REMOVED lines=8> */
[----:B------:R-:W-:Y:S01]  /*9f20*/  LOP3.LUT R18, R43, UR5, R40, 0xf8, !PT ;  /* 0x000000052b127c12 */ /* 0x000fe2000f8ef828 */
[----:B------:R-:W-:Y:S01]  /*9f30*/  IMAD.SHL.U32 R43, R48, 0x4, RZ ;  /* 0x00000004302b7824 */ /* 0x000fe200078e00ff */
[----:B------:R-:W-:Y:S02]  /*9f40*/  SHF.L.W.U32.HI R64, R22, 0x1e, R21 ;  /* 0x0000001e16407819 */ /* 0x000fe40000010e15 */
[C---:B------:R-:W-:Y:S01]  /*9f50*/  SHF.L.W.U32.HI R12, R25.reuse, 0x2, R12 ;  /* 0x00000002190c7819 */ /* 0x040fe20000010e0c */
[----:B------:R-:W-:Y:S01]  /*9f60*/  IMAD.SHL.U32 R25, R25, 0x4, RZ ;  /* 0x0000000419197824 */ /* 0x000fe200078e00ff */
[----:B------:R-:W-:Y:S02]  /*9f70*/  LOP3.LUT R16, R16, UR23, R43, 0xf8, !PT ;  /* 0x0000001710107c12 */ /* 0x000fe4000f8ef82b */
[----:B------:R-:W-:-:S02]  /*9f80*/  LOP3.LUT R43, R22, UR7, RZ, 0xc0, !PT ;  /* 0x00000007162b7c12 */ /* 0x000fc4000f8ec0ff */
[----:B------:R-:W-:Y:S02]  /*9f90*/  LOP3.LUT R36, R36, UR23, R47, 0xf8, !PT ;  /* 0x0000001724247c12 */ /* 0x000fe4000f8ef82f */
[----:B------:R-:W-:Y:S02]  /*9fa0*/  LOP3.LUT R64, R43, UR5, R64, 0xf8, !PT ;  /* 0x000000052b407c12 */ /* 0x000fe4000f8ef840 */
[----:B------:R-:W-:Y:S02]  /*9fb0*/  LOP3.LUT R43, R63, UR22, R12, 0xf8, !PT ;  /* 0x000000163f2b7c12 */ /* 0x000fe4000f8ef80c */
[----:B------:R-:W-:Y:S02]  /*9fc0*/  SHF.L.W.U32.HI R63, R44, 0x2, R31 ;  /* 0x000000022c3f7819 */ /* 0x000fe40000010e1f */
[----:B------:R-:W-:Y:S02]  /*9fd0*/  SHF.R.U32.HI R47, RZ, 0x2, R21 ;  /* 0x00000002ff2f7819 */ /* 0x000fe40000011615 */
[----:B------:R-:W-:-:S02]  /*9fe0*/  LOP3.LUT R40, R21, UR6, RZ, 0xc0, !PT ;  /* 0x0000000615287c12 */ /* 0x000fc4000f8ec0ff */
[----:B------:R-:W-:Y:S02]  /*9ff0*/  SHF.L.W.U32.HI R60, R48, 0x2, R55 ;  /* 0x00000002303c7819 */ /* 0x000fe40000010e37 */
[----:B------:R-:W-:Y:S02]  /*a000*/  LOP3.LUT R31, R32, UR23, R25, 0xf8, !PT ;  /* 0x00000017201f7c12 */ /* 0x000fe4000f8ef819 */
[----:B------:R-:W-:Y:S01]  /*a010*/  LOP3.LUT R48, R20, UR22, R63, 0xf8, !PT ;  /* 0x0000001614307c12 */ /* 0x000fe2000f8ef83f */
[----:B------:R-:W-:Y:S01]  /*a020*/  IMAD.SHL.U32 R63, R44, 0x4, RZ ;  /* 0x000000042c3f7824 */ /* 0x000fe200078e00ff */
[----:B------:R-:W-:Y:S02]  /*a030*/  SHF.R.U32.HI R20, RZ, 0x2, R57 ;  /* 0x00000002ff147819 */ /* 0x000fe40000011639 */
[----:B------:R-:W-:Y:S02]  /*a040*/  LOP3.LUT R25, R57, UR6, RZ, 0xc0, !PT ;  /* 0x0000000639197c12 */ /* 0x000fe4000f8ec0ff */
[----:B------:R-:W-:-:S02]  /*a050*/  LOP3.LUT R47, R40, UR4, R47, 0xf8, !PT ;  /* 0x00000004282f7c12 */ /* 0x000fc4000f8ef82f */
[----:B------:R-:W-:Y:S02]  /*a060*/  SHF.R.U32.HI R40, RZ, 0x2, R38 ;  /* 0x00000002ff287819 */ /* 0x000fe40000011626 */
[----:B------:R-:W-:Y:S02]  /*a070*/  LOP3.LUT R55, R38, UR6, RZ, 0xc0, !PT ;  /* 0x0000000626377c12 */ /* 0x000fe4000f8ec0ff */
[----:B------:R-:W-:Y:S02]  /*a080*/  LOP3.LUT R20, R25, UR4, R20, 0xf8, !PT ;  /* 0x0000000419147c12 */ /* 0x000fe4000f8ef814 */
[C---:B------:R-:W-:Y:S01]  /*a090*/  SHF.L.W.U32.HI R12, R26.reuse, 0x2, R37 ;  /* 0x000000021a0c7819 */ /* 0x040fe20000010e25 */
[----:B------:R-:W-:Y:S01]  /*a0a0*/  IMAD.SHL.U32 R37, R26, 0x4, RZ ;  /* 0x000000041a257824 */ /* 0x000fe200078e00ff */
[----:B------:R-:W-:Y:S02]  /*a0b0*/  SHF.R.U32.HI R62, RZ, 0x2, R53 ;  /* 0x00000002ff3e7819 */ /* 0x000fe40000011635 */
[----:B------:R-:W-:-:S02]  /*a0c0*/  LOP3.LUT R25, R53, UR6, RZ, 0xc0, !PT ;  /* 0x0000000635197c12 */ /* 0x000fc4000f8ec0ff */
[----:B------:R-:W-:Y:S02]  /*a0d0*/  LOP3.LUT R13, R13, UR22, R60, 0xf8, !PT ;  /* 0x000000160d0d7c12 */ /* 0x000fe4000f8ef83c */
[----:B------:R-:W-:Y:S02]  /*a0e0*/  LOP3.LUT R40, R55, UR4, R40, 0xf8, !PT ;  /* 0x0000000437287c12 */ /* 0x000fe4000f8ef828 */
[C---:B------:R-:W-:Y:S02]  /*a0f0*/  SHF.L.W.U32.HI R60, R35.reuse, 0x1e, R38 ;  /* 0x0000001e233c7819 */ /* 0x040fe40000010e26 */
[----:B------:R-:W-:Y:S02]  /*a100*/  LOP3.LUT R55, R35, UR7, RZ, 0xc0, !PT ;  /* 0x0000000723377c12 */ /* 0x000fe4000f8ec0ff */
[----:B------:R-:W-:Y:S02]  /*a110*/  LOP3.LUT R39, R39, UR22, R12, 0xf8, !PT ;  /* 0x0000001627277c12 */ /* 0x000fe4000f8ef80c */
[----:B------:R-:W-:-:S02]  /*a120*/  SHF.L.W.U32.HI R32, R22, 0x2, R21 ;  /* 0x0000000216207819 */ /* 0x000fc40000010e15 */
[----:B------:R-:W-:Y:S02]  /*a130*/  LOP3.LUT R62, R25, UR4, R62, 0xf8, !PT ;  /* 0x00000004193e7c12 */ /* 0x000fe4000f8ef83e */
[C---:B------:R-:W-:Y:S02]  /*a140*/  SHF.L.W.U32.HI R12, R50.reuse, 0x1e, R53 ;  /* 0x0000001e320c7819 */ /* 0x040fe40000010e35 */
[----:B------:R-:W-:Y:S02]  /*a150*/  LOP3.LUT R21, R50, UR7, RZ, 0xc0, !PT ;  /* 0x0000000732157c12 */ /* 0x000fe4000f8ec0ff */
[----:B------:R-:W-:Y:S02]  /*a160*/  SHF.R.U32.HI R25, RZ, 0x2, R58 ;  /* 0x00000002ff197819 */ /* 0x000fe4000001163a */
[----:B------:R-:W-:Y:S02]  /*a170*/  LOP3.LUT R26, R58, UR6, RZ, 0xc0, !PT ;  /* 0x000000063a1a7c12 */ /* 0x000fe4000f8ec0ff */
[----:B------:R-:W-:-:S02]  /*a180*/  LOP3.LUT R60, R55, UR5, R60, 0xf8, !PT ;  /* 0x00000005373c7c12 */ /* 0x000fc4000f8ef83c */
[C---:B------:R-:W-:Y:S02]  /*a190*/  SHF.L.W.U32.HI R44, R46.reuse, 0x1e, R57 ;  /* 0x0000001e2e2c7819 */ /* 0x040fe40000010e39 */
[----:B------:R-:W-:Y:S02]  /*a1a0*/  LOP3.LUT R55, R46, UR7, RZ, 0xc0, !PT ;  /* 0x000000072e377c12 */ /* 0x000fe4000f8ec0ff */
[----:B------:R-:W-:Y:S02]  /*a1b0*/  LOP3.LUT R12, R21, UR5, R12, 0xf8, !PT ;  /* 0x00000005150c7c12 */ /* 0x000fe4000f8ef80c */
[----:B------:R-:W-:Y:S02]  /*a1c0*/  LOP3.LUT R21, R26, UR4, R25, 0xf8, !PT ;  /* 0x000000041a157c12 */ /* 0x000fe4000f8ef819 */
[C---:B------:R-:W-:Y:S02]  /*a1d0*/  SHF.L.W.U32.HI R25, R49.reuse, 0x1e, R58 ;  /* 0x0000001e31197819 */ /* 0x040fe40000010e3a */
[----:B------:R-:W-:-:S02]  /*a1e0*/  LOP3.LUT R26, R49, UR7, RZ, 0xc0, !PT ;  /* 0x00000007311a7c12 */ /* 0x000fc4000f8ec0ff */
[----:B------:R-:W-:Y:S01]  /*a1f0*/  LOP3.LUT R18, R18, UR23, R37, 0xf8, !PT ;  /* 0x0000001712127c12 */ /* 0x000fe2000f8ef825 */
[----:B------:R-:W-:Y:S01]  /*a200*/  IMAD.SHL.U32 R37, R22, 0x4, RZ ;  /* 0x0000000416257824 */ /* 0x000fe200078e00ff */
[----:B------:R-:W-:Y:S02]  /*a210*/  LOP3.LUT R44, R55, UR5, R44, 0xf8, !PT ;  /* 0x00000005372c7c12 */ /* 0x000fe4000f8ef82c */
[C---:B------:R-:W-:Y:S01]  /*a220*/  SHF.L.W.U32.HI R55, R35.reuse, 0x2, R38 ;  /* 0x0000000223377819 */ /* 0x040fe20000010e26 */
[----:B------:R-:W-:Y:S01]  /*a230*/  IMAD.SHL.U32 R35, R35, 0x4, RZ ;  /* 0x0000000423237824 */ /* 0x000fe200078e00ff */
[----:B------:R-:W-:Y:S01]  /*a240*/  LOP3.LUT R22, R26, UR5, R25, 0xf8, !PT ;  /* 0x000000051a167c12 */ /* 0x000fe2000f8ef819 */
[----:B------:R-:W-:Y:S01]  /*a250*/  IMAD.SHL.U32 R25, R46, 0x4, RZ ;  /* 0x000000042e197824 */ /* 0x000fe200078e00ff */
[----:B------:R-:W-:Y:S02]  /*a260*/  SHF.L.W.U32.HI R53, R50, 0x2, R53 ;  /* 0x0000000232357819 */ /* 0x000fe40000010e35 */
[----:B------:R-:W-:-:S02]  /*a270*/  LOP3.LUT R47, R47, UR22, R32, 0xf8, !PT ;  /* 0x000000162f2f7c12 */ /* 0x000fc4000f8ef820 */
[----:B------:R-:W-:Y:S02]  /*a280*/  LOP3.LUT R64, R64, UR23, R37, 0xf8, !PT ;  /* 0x0000001740407c12 */ /* 0x000fe4000f8ef825 */
[----:B------:R-:W-:Y:S01]  /*a290*/  LOP3.LUT R60, R60, UR23, R35, 0xf8, !PT ;  /* 0x000000173c3c7c12 */ /* 0x000fe2000f8ef823 */
[----:B------:R-:W-:Y:S01]  /*a2a0*/  IMAD.SHL.U32 R35, R50, 0x4, RZ ;  /* 0x0000000432237824 */ /* 0x000fe200078e00ff */
[----:B------:R-:W-:Y:S02]  /*a2b0*/  LOP3.LUT R44, R44, UR23, R25, 0xf8, !PT ;  /* 0x000000172c2c7c12 */ /* 0x000fe4000f8ef819 */
[----:B------:R-:W-:Y:S02]  /*a2c0*/  LOP3.LUT R62, R62, UR22, R53, 0xf8, !PT ;  /* 0x000000163e3e7c12 */ /* 0x000fe4000f8ef835 */
[C---:B------:R-:W-:Y:S01]  /*a2d0*/  SHF.L.W.U32.HI R58, R49.reuse, 0x2, R58 ;  /* 0x00000002313a7819 */ /* 0x040fe20000010e3a */
[----:B------:R-:W-:Y:S01]  /*a2e0*/  IMAD.SHL.U32 R49, R49, 0x4, RZ ;  /* 0x0000000431317824 */ /* 0x000fe200078e00ff */
[----:B------:R-:W-:-:S02]  /*a2f0*/  LOP3.LUT R26, R51, R28, R64, 0x96, !PT ;  /* 0x0000001c331a7212 */ /* 0x000fc400078e9640 */
[----:B------:R-:W-:Y:S02]  /*a300*/  LOP3.LUT R53, R30, R29, R47, 0x96, !PT ;  /* 0x0000001d1e357212 */ /* 0x000fe400078e962f */
[----:B------:R-:W-:Y:S02]  /*a310*/  SHF.L.W.U32.HI R57, R46, 0x2, R57 ;  /* 0x000000022e397819 */ /* 0x000fe40000010e39 */
[----:B------:R-:W-:Y:S02]  /*a320*/  LOP3.LUT R21, R21, UR22, R58, 0xf8, !PT ;  /* 0x0000001615157c12 */ /* 0x000fe4000f8ef83a */
[----:B------:R-:W-:Y:S02]  /*a330*/  LOP3.LUT R25, R4, R44, R19, 0x96, !PT ;  /* 0x0000002c04197212 */ /* 0x000fe400078e9613 */
[----:B------:R-:W-:Y:S02]  /*a340*/  LOP3.LUT R12, R12, UR23, R35, 0xf8, !PT ;  /* 0x000000170c0c7c12 */ /* 0x000fe4000f8ef823 */
[----:B------:R-:W-:-:S02]  /*a350*/  LOP3.LUT R58, R26, R15, R36, 0x96, !PT ;  /* 0x0000000f1a3a7212 */ /* 0x000fc400078e9624 */
[----:B------:R-:W-:Y:S02]  /*a360*/  LOP3.LUT R53, R53, R41, R34, 0x96, !PT ;  /* 0x0000002935357212 */ /* 0x000fe400078e9622 */
[----:B------:R-:W-:Y:S02]  /*a370*/  LOP3.LUT R20, R20, UR22, R57, 0xf8, !PT ;  /* 0x0000001614147c12 */ /* 0x000fe4000f8ef839 */
[----:B------:R-:W-:Y:S02]  /*a380*/  LOP3.LUT R66, R66, UR23, R63, 0xf8, !PT ;  /* 0x0000001742427c12 */ /* 0x000fe4000f8ef83f */
[----:B------:R-:W-:Y:S02]  /*a390*/  LOP3.LUT R26, R25, R16, R11, 0x96, !PT ;  /* 0x00000010191a7212 */ /* 0x000fe400078e960b */
[----:B------:R-:W-:Y:S02]  /*a3a0*/  LOP3.LUT R63, R59, R12, R18, 0x96, !PT ;  /* 0x0000000c3b3f7212 */ /* 0x000fe400078e9612 */
[----:B------:R-:W-:-:S02]  /*a3b0*/  SHF.L.W.U32.HI R25, R53, 0x1, R58 ;  /* 0x0000000135197819 */ /* 0x000fc40000010e3a */
[----:B------:R-:W-:Y:S02]  /*a3c0*/  LOP3.LUT R40, R40, UR22, R55, 0xf8, !PT ;  /* 0x0000001628287c12 */ /* 0x000fe4000f8ef837 */
[----:B------:R-:W-:Y:S02]  /*a3d0*/  LOP3.LUT R65, R7, R20, R56, 0x96, !PT ;  /* 0x0000001407417212 */ /* 0x000fe400078e9638 */
[----:B------:R-:W-:Y:S02]  /*a3e0*/  LOP3.LUT R22, R22, UR23, R49, 0xf8, !PT ;  /* 0x0000001716167c12 */ /* 0x000fe4000f8ef831 */
[----:B------:R-:W-:Y:S02]  /*a3f0*/  LOP3.LUT R63, R63, R54, R23, 0x96, !PT ;  /* 0x000000363f3f7212 */ /* 0x000fe400078e9617 */
        /* <DEDUP_REMOVED lines=18> */
[----:B------:R-:W-:Y:S02]  /*a520*/  SHF.L.W.U32.HI R66, R68, 0x1, R59 ;  /* 0x0000000144427819 */ /* 0x000fe40000010e3b */
[----:B------:R-:W-:-:S02]  /*a530*/  LOP3.LUT R46, R61, R59, R50, 0x96, !PT ;  /* 0x0000003b3d2e7212 */ /* 0x000fc400078e9632 */
[----:B------:R-:W-:Y:S02]  /*a540*/  LOP3.LUT R25, R42, R68, R67, 0x96, !PT ;  /* 0x000000442a197212 */ /* 0x000fe400078e9643 */
[----:B------:R-:W-:Y:S02]  /*a550*/  SHF.L.W.U32.HI R61, R59, 0x1, R68 ;  /* 0x000000013b3d7819 */ /* 0x000fe40000010e44 */
[----:B------:R-:W-:Y:S02]  /*a560*/  LOP3.LUT R42, R5, R0, R45, 0x96, !PT ;  /* 0x00000000052a7212 */ /* 0x000fe400078e962d */
[-CC-:B------:R-:W-:Y:S02]  /*a570*/  LOP3.LUT R26, R22, R59.reuse, R50.reuse, 0x96, !PT ;  /* 0x0000003b161a7212 */ /* 0x180fe400078e9632 */
[----:B------:R-:W-:Y:S02]  /*a580*/  LOP3.LUT R55, R17, R59, R50, 0x96, !PT ;  /* 0x0000003b11377212 */ /* 0x000fe400078e9632 */
[----:B------:R-:W-:-:S02]  /*a590*/  LOP3.LUT R57, R57, R48, R33, 0x96, !PT ;  /* 0x0000003039397212 */ /* 0x000fc400078e9621 */
[----:B------:R-:W-:Y:S02]  /*a5a0*/  LOP3.LUT R22, R36, R63, R66, 0x96, !PT ;  /* 0x0000003f24167212 */ /* 0x000fe400078e9642 */
[----:B------:R-:W-:Y:S02]  /*a5b0*/  LOP3.LUT R18, R52, R59, R50, 0x96, !PT ;  /* 0x0000003b34127212 */ /* 0x000fe400078e9632 */
[-CC-:B------:R-:W-:Y:S02]  /*a5c0*/  LOP3.LUT R17, R21, R68.reuse, R67.reuse, 0x96, !PT ;  /* 0x0000004415117212 */ /* 0x180fe400078e9643 */
[----:B------:R-:W-:Y:S02]  /*a5d0*/  LOP3.LUT R36, R28, R63, R66, 0x96, !PT ;  /* 0x0000003f1c247212 */ /* 0x000fe400078e9642 */
[-CC-:B------:R-:W-:Y:S02]  /*a5e0*/  LOP3.LUT R21, R48, R68.reuse, R67.reuse, 0x96, !PT ;  /* 0x0000004430157212 */ /* 0x180fe400078e9643 */
[----:B------:R-:W-:-:S02]  /*a5f0*/  LOP3.LUT R50, R33, R68, R67, 0x96, !PT ;  /* 0x0000004421327212 */ /* 0x000fc400078e9643 */
[-CC-:B------:R-:W-:Y:S02]  /*a600*/  LOP3.LUT R52, R64, R63.reuse, R66.reuse, 0x96, !PT ;  /* 0x0000003f40347212 */ /* 0x180fe400078e9642 */
[-C--:B------:R-:W-:Y:S02]  /*a610*/  LOP3.LUT R5, R34, R42.reuse, R61, 0x96, !PT ;  /* 0x0000002a22057212 */ /* 0x080fe400078e963d */
[----:B------:R-:W-:Y:S02]  /*a620*/  SHF.L.W.U32.HI R28, R58, 0x1, R53 ;  /* 0x000000013a1c7819 */ /* 0x000fe40000010e35 */
[----:B------:R-:W-:Y:S02]  /*a630*/  LOP3.LUT R48, R15, R63, R66, 0x96, !PT ;  /* 0x0000003f0f307212 */ /* 0x000fe400078e9642 */
        /* <DEDUP_REMOVED lines=8> */
[-CC-:B------:R-:W-:Y:S02]  /*a6c0*/  LOP3.LUT R24, R24, R65.reuse, R28.reuse, 0x96, !PT ;  /* 0x0000004118187212 */ /* 0x180fe400078e961c */
[-CC-:B------:R-:W-:Y:S02]  /*a6d0*/  LOP3.LUT R61, R62, R65.reuse, R28.reuse, 0x96, !PT ;  /* 0x000000413e3d7212 */ /* 0x180fe400078e961c */
[-CC-:B------:R-:W-:Y:S02]  /*a6e0*/  LOP3.LUT R47, R45, R65.reuse, R28.reuse, 0x96, !PT ;  /* 0x000000412d2f7212 */ /* 0x180fe400078e961c */
[----:B------:R-:W-:Y:S02]  /*a6f0*/  LOP3.LUT R0, R0, R65, R28, 0x96, !PT ;  /* 0x0000004100007212 */ /* 0x000fe400078e961c */
[----:B------:R-:W-:Y:S02]  /*a700*/  LOP3.LUT R33, R51, R63, R66, 0x96, !PT ;  /* 0x0000003f33217212 */ /* 0x000fe400078e9642 */
        /* <DEDUP_REMOVED lines=16> */
[-CC-:B------:R-:W-:Y:S02]  /*a810*/  LOP3.LUT R54, R13, R57.reuse, R64.reuse, 0x96, !PT ;  /* 0x000000390d367212 */ /* 0x180fe400078e9640 */
[----:B------:R-:W-:Y:S02]  /*a820*/  LOP3.LUT R10, R7, R57, R64, 0x96, !PT ;  /* 0x00000039070a7212 */ /* 0x000fe400078e9640 */
[----:B------:R-:W-:-:S02]  /*a830*/  SHF.L.W.U32.HI R7, R18, 0x7, R25 ;  /* 0x0000000712077819 */ /* 0x000fc40000010e19 */
[----:B------:R-:W-:Y:S02]  /*a840*/  SHF.L.W.U32.HI R18, R25, 0x7, R18 ;  /* 0x0000000719127819 */ /* 0x000fe40000010e12 */
        /* <DEDUP_REMOVED lines=43> */
[----:B------:R-:W-:Y:S02]  /*ab00*/  SHF.L.W.U32.HI R13, R47, 0x2, R32 ;  /* 0x000000022f0d7819 */ /* 0x000fe40000010e20 */
[----:B------:R-:W-:Y:S02]  /*ab10*/  LOP3.LUT R12, R12, R16, R55, 0xd2, !PT ;  /* 0x000000100c0c7212 */ /* 0x000fe400078ed237 */
[----:B------:R-:W-:Y:S02]  /*ab20*/  SHF.L.W.U32.HI R32, R32, 0x2, R47 ;  /* 0x0000000220207819 */ /* 0x000fe40000010e2f */
[----:B------:R-:W-:-:S02]  /*ab30*/  LOP3.LUT R16, R16, R55, R10, 0xd2, !PT ;  /* 0x0000003710107212 */ /* 0x000fc400078ed20a */
[----:B------:R-:W-:Y:S02]  /*ab40*/  SHF.L.W.U32.HI R52, R44, 0x4, R63 ;  /* 0x000000042c347819 */ /* 0x000fe40000010e3f */
[----:B------:R-:W-:Y:S02]  /*ab50*/  SHF.L.W.U32.HI R47, R63, 0x4, R44 ;  /* 0x000000043f2f7819 */ /* 0x000fe40000010e2c */
[----:B------:R-:W-:Y:S02]  /*ab60*/  LOP3.LUT R10, R55, R10, R9, 0xd2, !PT ;  /* 0x0000000a370a7212 */ /* 0x000fe400078ed209 */
[----:B------:R-:W-:Y:S02]  /*ab70*/  SHF.L.W.U32.HI R44, R30, 0x19, R39 ;  /* 0x000000191e2c7819 */ /* 0x000fe40000010e27 */
[----:B------:R-:W-:Y:S02]  /*ab80*/  LOP3.LUT R6, R8, R31, R7, 0xd2, !PT ;  /* 0x0000001f08067212 */ /* 0x000fe400078ed207 */
[----:B------:R-:W-:-:S02]  /*ab90*/  LOP3.LUT R9, R31, R7, R4, 0xd2, !PT ;  /* 0x000000071f097212 */ /* 0x000fc400078ed204 */
[----:B------:R-:W-:Y:S02]  /*aba0*/  SHF.L.W.U32.HI R39, R39, 0x19, R30 ;  /* 0x0000001927277819 */ /* 0x000fe40000010e1e */
        /* <DEDUP_REMOVED lines=38> */
[C---:B------:R-:W-:Y:S02]  /*ae10*/  SHF.L.W.U32.HI R56, R17.reuse, 0x1e, R20 ;  /* 0x0000001e11387819 */ /* 0x040fe40000010e14 */
[----:B------:R-:W-:Y:S02]  /*ae20*/  LOP3.LUT R59, R17, UR7, RZ, 0xc0, !PT ;  /* 0x00000007113b7c12 */ /* 0x000fe4000f8ec0ff */
[----:B------:R-:W-:-:S02]  /*ae30*/  LOP3.LUT R28, R28, R29, R30, 0xd2, !PT ;  /* 0x0000001d1c1c7212 */ /* 0x000fc400078ed21e */
[----:B------:R-:W-:Y:S02]  /*ae40*/  LOP3.LUT R29, R29, R30, R24, 0xd2, !PT ;  /* 0x0000001e1d1d7212 */ /* 0x000fe400078ed218 */
[----:B------:R-:W-:Y:S02]  /*ae50*/  LOP3.LUT R30, R19, R23, R22, 0xd2, !PT ;  /* 0x00000017131e7212 */ /* 0x000fe400078ed216 */
[----:B------:R-:W-:Y:S02]  /*ae60*/  LOP3.LUT R57, R23, R22, R27, 0xd2, !PT ;  /* 0x0000001617397212 */ /* 0x000fe400078ed21b */
[----:B------:R-:W-:Y:S02]  /*ae70*/  LOP3.LUT R24, R27, R26, R19, 0xd2, !PT ;  /* 0x0000001a1b187212 */ /* 0x000fe400078ed213 */
[----:B------:R-:W-:Y:S02]  /*ae80*/  LOP3.LUT R47, R26, R19, R23, 0xd2, !PT ;  /* 0x000000131a2f7212 */ /* 0x000fe400078ed217 */
[----:B------:R-:W-:-:S02]  /*ae90*/  LOP3.LUT R22, R22, R27, R26, 0xd2, !PT ;  /* 0x0000001b16167212 */ /* 0x000fc400078ed21a */
[----:B------:R-:W-:Y:S02]  /*aea0*/  LOP3.LUT R59, R59, UR5, R56, 0xf8, !PT ;  /* 0x000000053b3b7c12 */ /* 0x000fe4000f8ef838 */
[C---:B------:R-:W-:Y:S02]  /*aeb0*/  SHF.L.W.U32.HI R56, R5.reuse, 0x1e, R12 ;  /* 0x0000001e05387819 */ /* 0x040fe40000010e0c */
[----:B------:R-:W-:Y:S02]  /*aec0*/  LOP3.LUT R27, R5, UR7, RZ, 0xc0, !PT ;  /* 0x00000007051b7c12 */ /* 0x000fe4000f8ec0ff */
[----:B------:R-:W-:Y:S02]  /*aed0*/  SHF.R.U32.HI R61, RZ, 0x2, R16 ;  /* 0x00000002ff3d7819 */ /* 0x000fe40000011610 */
        /* <DEDUP_REMOVED lines=14> */
[----:B------:R-:W-:Y:S01]  /*afc0*/  LOP3.LUT R26, R54, UR5, R23, 0xf8, !PT ;  /* 0x00000005361a7c12 */ /* 0x000fe2000f8ef817 */
[----:B------:R-:W-:Y:S01]  /*afd0*/  IMAD.SHL.U32 R54, R17, 0x4, RZ ;  /* 0x0000000411367824 */ /* 0x000fe200078e00ff */
[C---:B------:R-:W-:Y:S02]  /*afe0*/  SHF.L.W.U32.HI R58, R11.reuse, 0x1e, R16 ;  /* 0x0000001e0b3a7819 */ /* 0x040fe40000010e10 */
[----:B------:R-:W-:Y:S02]  /*aff0*/  LOP3.LUT R63, R11, UR7, RZ, 0xc0, !PT ;  /* 0x000000070b3f7c12 */ /* 0x000fe4000f8ec0ff */
[----:B------:R-:W-:Y:S02]  /*b000*/  SHF.L.W.U32.HI R20, R17, 0x2, R20 ;  /* 0x0000000211147819 */ /* 0x000fe40000010e14 */
[----:B------:R-:W-:Y:S02]  /*b010*/  LOP3.LUT R58, R63, UR5, R58, 0xf8, !PT ;  /* 0x000000053f3a7c12 */ /* 0x000fe4000f8ef83a */
[----:B------:R-:W-:-:S02]  /*b020*/  LOP3.LUT R17, R19, UR22, R20, 0xf8, !PT ;  /* 0x0000001613117c12 */ /* 0x000fc4000f8ef814 */
[----:B------:R-:W-:Y:S02]  /*b030*/  LOP3.LUT R19, R59, UR23, R54, 0xf8, !PT ;  /* 0x000000173b137c12 */ /* 0x000fe4000f8ef836 */
[C---:B------:R-:W-:Y:S01]  /*b040*/  SHF.L.W.U32.HI R63, R5.reuse, 0x2, R12 ;  /* 0x00000002053f7819 */ /* 0x040fe20000010e0c */
[----:B------:R-:W-:Y:S01]  /*b050*/  IMAD.SHL.U32 R5, R5, 0x4, RZ ;  /* 0x0000000405057824 */ /* 0x000fe200078e00ff */
[C-C-:B------:R-:W-:Y:S02]  /*b060*/  SHF.L.W.U32.HI R59, R6.reuse, 0x1e, R13.reuse ;  /* 0x0000001e063b7819 */ /* 0x140fe40000010e0d */
[----:B------:R-:W-:Y:S02]  /*b070*/  LOP3.LUT R12, R6, UR7, RZ, 0xc0, !PT ;  /* 0x00000007060c7c12 */ /* 0x000fe4000f8ec0ff */
[----:B------:R-:W-:Y:S02]  /*b080*/  SHF.R.U32.HI R23, RZ, 0x2, R13 ;  /* 0x00000002ff177819 */ /* 0x000fe4000001160d */
[----:B------:R-:W-:-:S02]  /*b090*/  LOP3.LUT R59, R12, UR5, R59, 0xf8, !PT ;  /* 0x000000050c3b7c12 */ /* 0x000fc4000f8ef83b */
[C---:B------:R-:W-:Y:S01]  /*b0a0*/  SHF.L.W.U32.HI R12, R11.reuse, 0x2, R16 ;  /* 0x000000020b0c7819 */ /* 0x040fe20000010e10 */
[----:B------:R-:W-:Y:S01]  /*b0b0*/  IMAD.SHL.U32 R11, R11, 0x4, RZ ;  /* 0x000000040b0b7824 */ /* 0x000fe200078e00ff */
[----:B------:R-:W-:Y:S02]  /*b0c0*/  LOP3.LUT R62, R13, UR6, RZ, 0xc0, !PT ;  /* 0x000000060d3e7c12 */ /* 0x000fe4000f8ec0ff */
[----:B------:R-:W-:Y:S02]  /*b0d0*/  LOP3.LUT R12, R61, UR22, R12, 0xf8, !PT ;  /* 0x000000163d0c7c12 */ /* 0x000fe4000f8ef80c */
        /* <DEDUP_REMOVED lines=18> */
[----:B------:R-:W-:Y:S02]  /*b200*/  LOP3.LUT R10, R26, UR23, R15, 0xf8, !PT ;  /* 0x000000171a0a7c12 */ /* 0x000fe4000f8ef80f */
[C---:B------:R-:W-:Y:S01]  /*b210*/  SHF.L.W.U32.HI R26, R6.reuse, 0x2, R13 ;  /* 0x00000002061a7819 */ /* 0x040fe20000010e0d */
[----:B------:R-:W-:Y:S01]  /*b220*/  IMAD.SHL.U32 R6, R6, 0x4, RZ ;  /* 0x0000000406067824 */ /* 0x000fe200078e00ff */
[C---:B------:R-:W-:Y:S02]  /*b230*/  SHF.L.W.U32.HI R65, R4.reuse, 0x1e, R25 ;  /* 0x0000001e04417819 */ /* 0x040fe40000010e19 */
[----:B------:R-:W-:-:S02]  /*b240*/  LOP3.LUT R64, R4, UR7, RZ, 0xc0, !PT ;  /* 0x0000000704407c12 */ /* 0x000fc4000f8ec0ff */
[----:B------:R-:W-:Y:S02]  /*b250*/  SHF.R.U32.HI R11, RZ, 0x2, R33 ;  /* 0x00000002ff0b7819 */ /* 0x000fe40000011621 */
[----:B------:R-:W-:Y:S02]  /*b260*/  LOP3.LUT R66, R33, UR6, RZ, 0xc0, !PT ;  /* 0x0000000621427c12 */ /* 0x000fe4000f8ec0ff */
[C-C-:B------:R-:W-:Y:S02]  /*b270*/  SHF.L.W.U32.HI R15, R9.reuse, 0x2, R14.reuse ;  /* 0x00000002090f7819 */ /* 0x140fe40000010e0e */
[----:B------:R-:W-:Y:S02]  /*b280*/  LOP3.LUT R20, R60, UR22, R63, 0xf8, !PT ;  /* 0x000000163c147c12 */ /* 0x000fe4000f8ef83f */
[----:B------:R-:W-:Y:S02]  /*b290*/  LOP3.LUT R65, R64, UR5, R65, 0xf8, !PT ;  /* 0x0000000540417c12 */ /* 0x000fe4000f8ef841 */
        /* <DEDUP_REMOVED lines=13> */
[----:B------:R-:W-:-:S02]  /*b370*/  LOP3.LUT R66, R15, UR5, R66, 0xf8, !PT ;  /* 0x000000050f427c12 */ /* 0x000fc4000f8ef842 */
[----:B------:R-:W-:Y:S02]  /*b380*/  LOP3.LUT R9, R60, UR23, R23, 0xf8, !PT ;  /* 0x000000173c097c12 */ /* 0x000fe4000f8ef817 */
[C---:B------:R-:W-:Y:S01]  /*b390*/  SHF.L.W.U32.HI R15, R7.reuse, 0x2, R18 ;  /* 0x00000002070f7819 */ /* 0x040fe20000010e12 */
[----:B------:R-:W-:Y:S01]  /*b3a0*/  IMAD.SHL.U32 R18, R7, 0x4, RZ ;  /* 0x0000000407127824 */ /* 0x000fe200078e00ff */
        /* <DEDUP_REMOVED lines=8> */
[C---:B------:R-:W-:Y:S02]  /*b430*/  SHF.L.W.U32.HI R63, R31.reuse, 0x1e, R50 ;  /* 0x0000001e1f3f7819 */ /* 0x040fe40000010e32 */
[----:B------:R-:W-:Y:S02]  /*b440*/  LOP3.LUT R18, R31, UR7, RZ, 0xc0, !PT ;  /* 0x000000071f127c12 */ /* 0x000fe4000f8ec0ff */
[----:B------:R-:W-:-:S02]  /*b450*/  SHF.R.U32.HI R7, RZ, 0x2, R49 ;  /* 0x00000002ff077819 */ /* 0x000fc40000011631 */
[----:B------:R-:W-:Y:S02]  /*b460*/  LOP3.LUT R26, R49, UR6, RZ, 0xc0, !PT ;  /* 0x00000006311a7c12 */ /* 0x000fe4000f8ec0ff */
[C---:B------:R-:W-:Y:S01]  /*b470*/  SHF.L.W.U32.HI R25, R4.reuse, 0x2, R25 ;  /* 0x0000000204197819 */ /* 0x040fe20000010e19 */
[----:B------:R-:W-:Y:S01]  /*b480*/  IMAD.SHL.U32 R4, R4, 0x4, RZ ;  /* 0x0000000404047824 */ /* 0x000fe200078e00ff */
[----:B------:R-:W-:Y:S02]  /*b490*/  LOP3.LUT R63, R18, UR5, R63, 0xf8, !PT ;  /* 0x00000005123f7c12 */ /* 0x000fe4000f8ef83f */
[----:B------:R-:W-:Y:S02]  /*b4a0*/  LOP3.LUT R18, R26, UR4, R7, 0xf8, !PT ;  /* 0x000000041a127c12 */ /* 0x000fe4000f8ef807 */
[----:B------:R-:W-:Y:S02]  /*b4b0*/  LOP3.LUT R26, R58, UR22, R25, 0xf8, !PT ;  /* 0x000000163a1a7c12 */ /* 0x000fe4000f8ef819 */
[----:B------:R-:W-:-:S02]  /*b4c0*/  SHF.L.W.U32.HI R25, R34, 0x1e, R49 ;  /* 0x0000001e22197819 */ /* 0x000fc40000010e31 */
[----:B------:R-:W-:Y:S02]  /*b4d0*/  LOP3.LUT R58, R34, UR7, RZ, 0xc0, !PT ;  /* 0x00000007223a7c12 */ /* 0x000fe4000f8ec0ff */
[----:B------:R-:W-:Y:S02]  /*b4e0*/  SHF.L.W.U32.HI R7, R8, 0x2, R33 ;  /* 0x0000000208077819 */ /* 0x000fe40000010e21 */
[----:B------:R-:W-:Y:S01]  /*b4f0*/  LOP3.LUT R33, R65, UR23, R4, 0xf8, !PT ;  /* 0x0000001741217c12 */ /* 0x000fe2000f8ef804 */
[----:B------:R-:W-:Y:S01]  /*b500*/  IMAD.SHL.U32 R65, R42, 0x4, RZ ;  /* 0x000000042a417824 */ /* 0x000fe200078e00ff */
[----:B------:R-:W-:Y:S02]  /*b510*/  SHF.L.W.U32.HI R55, R32, 0x2, R55 ;  /* 0x0000000220377819 */ /* 0x000fe40000010e37 */
[----:B------:R-:W-:Y:S01]  /*b520*/  LOP3.LUT R25, R58, UR5, R25, 0xf8, !PT ;  /* 0x000000053a197c12 */ /* 0x000fe2000f8ef819 */
[----:B------:R-:W-:Y:S01]  /*b530*/  IMAD.SHL.U32 R58, R8, 0x4, RZ ;  /* 0x00000004083a7824 */ /* 0x000fe200078e00ff */
[----:B------:R-:W-:-:S02]  /*b540*/  LOP3.LUT R4, R64, UR22, R7, 0xf8, !PT ;  /* 0x0000001640047c12 */ /* 0x000fc4000f8ef807 */
[----:B------:R-:W-:Y:S02]  /*b550*/  SHF.L.W.U32.HI R32, R31, 0x2, R50 ;  /* 0x000000021f207819 */ /* 0x000fe40000010e32 */
[--C-:B------:R-:W-:Y:S02]  /*b560*/  SHF.R.U32.HI R60, RZ, 0x2, R48.reuse ;  /* 0x00000002ff3c7819 */ /* 0x100fe40000011630 */
[----:B------:R-:W-:Y:S02]  /*b570*/  LOP3.LUT R7, R48, UR6, RZ, 0xc0, !PT ;  /* 0x0000000630077c12 */ /* 0x000fe4000f8ec0ff */
[C---:B------:R-:W-:Y:S02]  /*b580*/  SHF.L.W.U32.HI R59, R53.reuse, 0x1e, R48 ;  /* 0x0000001e353b7819 */ /* 0x040fe40000010e30 */
[----:B------:R-:W-:Y:S02]  /*b590*/  LOP3.LUT R8, R53, UR7, RZ, 0xc0, !PT ;  /* 0x0000000735087c12 */ /* 0x000fe4000f8ec0ff */
[----:B------:R-:W-:Y:S01]  /*b5a0*/  LOP3.LUT R23, R23, UR22, R32, 0xf8, !PT ;  /* 0x0000001617177c12 */ /* 0x000fe2000f8ef820 */
[----:B------:R-:W-:Y:S01]  /*b5b0*/  IMAD.SHL.U32 R32, R31, 0x4, RZ ;  /* 0x000000041f207824 */ /* 0x000fe200078e00ff */
[C---:B------:R-:W-:Y:S01]  /*b5c0*/  SHF.L.W.U32.HI R49, R34.reuse, 0x2, R49 ;  /* 0x0000000222317819 */ /* 0x040fe20000010e31 */
[----:B------:R-:W-:Y:S01]  /*b5d0*/  IMAD.SHL.U32 R34, R34, 0x4, RZ ;  /* 0x0000000422227824 */ /* 0x000fe200078e00ff */
        /* <DEDUP_REMOVED lines=9> */
[C---:B------:R-:W-:Y:S01]  /*b670*/  SHF.L.W.U32.HI R49, R53.reuse, 0x2, R48 ;  /* 0x0000000235317819 */ /* 0x040fe20000010e30 */
[----:B------:R-:W-:Y:S01]  /*b680*/  IMAD.SHL.U32 R48, R53, 0x4, RZ ;  /* 0x0000000435307824 */ /* 0x000fe200078e00ff */
[----:B------:R-:W-:Y:S02]  /*b690*/  LOP3.LUT R32, R63, UR23, R32, 0xf8, !PT ;  /* 0x000000173f207c12 */ /* 0x000fe4000f8ef820 */
[----:B------:R-:W-:Y:S02]  /*b6a0*/  LOP3.LUT R25, R25, UR23, R34, 0xf8, !PT ;  /* 0x0000001719197c12 */ /* 0x000fe4000f8ef822 */
[----:B------:R-:W-:-:S02]  /*b6b0*/  LOP3.LUT R15, R62, UR22, R15, 0xf8, !PT ;  /* 0x000000163e0f7c12 */ /* 0x000fc4000f8ef80f */
[----:B------:R-:W-:Y:S02]  /*b6c0*/  LOP3.LUT R13, R8, UR4, R13, 0xf8, !PT ;  /* 0x00000004080d7c12 */ /* 0x000fe4000f8ef80d */
[----:B------:R-:W-:Y:S02]  /*b6d0*/  LOP3.LUT R58, R66, UR23, R61, 0xf8, !PT ;  /* 0x00000017423a7c12 */ /* 0x000fe4000f8ef83d */
[----:B------:R-:W-:Y:S02]  /*b6e0*/  LOP3.LUT R50, R55, UR5, R50, 0xf8, !PT ;  /* 0x0000000537327c12 */ /* 0x000fe4000f8ef832 */
[C---:B------:R-:W-:Y:S02]  /*b6f0*/  SHF.L.W.U32.HI R63, R44.reuse, 0x1e, R39 ;  /* 0x0000001e2c3f7819 */ /* 0x040fe40000010e27 */
[----:B------:R-:W-:Y:S02]  /*b700*/  LOP3.LUT R34, R44, UR7, RZ, 0xc0, !PT ;  /* 0x000000072c227c12 */ /* 0x000fe4000f8ec0ff */
        /* <DEDUP_REMOVED lines=9> */
[----:B------:R-:W-:Y:S02]  /*b7a0*/  LOP3.LUT R61, R8, UR4, R61, 0xf8, !PT ;  /* 0x00000004083d7c12 */ /* 0x000fe4000f8ef83d */
[----:B------:R-:W-:Y:S02]  /*b7b0*/  LOP3.LUT R62, R55, UR5, R62, 0xf8, !PT ;  /* 0x00000005373e7c12 */ /* 0x000fe4000f8ef83e */
[C---:B------:R-:W-:Y:S02]  /*b7c0*/  SHF.L.W.U32.HI R59, R43.reuse, 0x1e, R38 ;  /* 0x0000001e2b3b7819 */ /* 0x040fe40000010e26 */
[----:B------:R-:W-:Y:S02]  /*b7d0*/  LOP3.LUT R34, R43, UR7, RZ, 0xc0, !PT ;  /* 0x000000072b227c12 */ /* 0x000fe4000f8ec0ff */
[----:B------:R-:W-:Y:S02]  /*b7e0*/  SHF.R.U32.HI R64, RZ, 0x2, R41 ;  /* 0x00000002ff407819 */ /* 0x000fe40000011629 */
[----:B------:R-:W-:-:S02]  /*b7f0*/  LOP3.LUT R31, R41, UR6, RZ, 0xc0, !PT ;  /* 0x00000006291f7c12 */ /* 0x000fc4000f8ec0ff */
[C---:B------:R-:W-:Y:S02]  /*b800*/  SHF.L.W.U32.HI R55, R46.reuse, 0x1e, R41 ;  /* 0x0000001e2e377819 */ /* 0x040fe40000010e29 */
[----:B------:R-:W-:Y:S02]  /*b810*/  LOP3.LUT R8, R46, UR7, RZ, 0xc0, !PT ;  /* 0x000000072e087c12 */ /* 0x000fe4000f8ec0ff */
[----:B------:R-:W-:Y:S02]  /*b820*/  LOP3.LUT R59, R34, UR5, R59, 0xf8, !PT ;  /* 0x00000005223b7c12 */ /* 0x000fe4000f8ef83b */
[----:B------:R-:W-:Y:S02]  /*b830*/  LOP3.LUT R64, R31, UR4, R64, 0xf8, !PT ;  /* 0x000000041f407c12 */ /* 0x000fe4000f8ef840 */
[----:B------:R-:W-:Y:S02]  /*b840*/  LOP3.LUT R55, R8, UR5, R55, 0xf8, !PT ;  /* 0x0000000508377c12 */ /* 0x000fe4000f8ef837 */
[----:B------:R-:W-:Y:S01]  /*b850*/  LOP3.LUT R34, R50, UR23, R51, 0xf8, !PT ;  /* 0x0000001732227c12 */ /* 0x000fe2000f8ef833 */
[----:B------:R-:W-:Y:S01]  /*b860*/  IMAD.SHL.U32 R51, R45, 0x4, RZ ;  /* 0x000000042d337824 */ /* 0x000fe200078e00ff */
[----:B------:R-:W-:Y:S01]  /*b870*/  SHF.R.U32.HI R8, RZ, 0x2, R39 ;  /* 0x00000002ff087819 */ /* 0x000fe20000011627 */
[----:B------:R-:W-:Y:S01]  /*b880*/  IMAD.SHL.U32 R50, R46, 0x4, RZ ;  /* 0x000000042e327824 */ /* 0x000fe200078e00ff */
[----:B------:R-:W-:-:S02]  /*b890*/  LOP3.LUT R31, R39, UR6, RZ, 0xc0, !PT ;  /* 0x00000006271f7c12 */ /* 0x000fc4000f8ec0ff */
[----:B------:R-:W-:Y:S02]  /*b8a0*/  LOP3.LUT R13, R13, UR22, R60, 0xf8, !PT ;  /* 0x000000160d0d7c12 */ /* 0x000fe4000f8ef83c */
[----:B------:R-:W-:Y:S02]  /*b8b0*/  SHF.L.W.U32.HI R40, R45, 0x2, R40 ;  /* 0x000000022d287819 */ /* 0x000fe40000010e28 */
[----:B------:R-:W-:Y:S02]  /*b8c0*/  SHF.R.U32.HI R60, RZ, 0x2, R35 ;  /* 0x00000002ff3c7819 */ /* 0x000fe40000011623 */
[----:B------:R-:W-:Y:S02]  /*b8d0*/  LOP3.LUT R45, R35, UR6, RZ, 0xc0, !PT ;  /* 0x00000006232d7c12 */ /* 0x000fe4000f8ec0ff */
[----:B------:R-:W-:Y:S02]  /*b8e0*/  LOP3.LUT R8, R31, UR4, R8, 0xf8, !PT ;  /* 0x000000041f087c12 */ /* 0x000fe4000f8ef808 */
[----:B------:R-:W-:-:S02]  /*b8f0*/  LOP3.LUT R31, R61, UR22, R40, 0xf8, !PT ;  /* 0x000000163d1f7c12 */ /* 0x000fc4000f8ef828 */
[----:B------:R-:W-:Y:S02]  /*b900*/  LOP3.LUT R60, R45, UR4, R60, 0xf8, !PT ;  /* 0x000000042d3c7c12 */ /* 0x000fe4000f8ef83c */
[----:B------:R-:W-:Y:S02]  /*b910*/  SHF.R.U32.HI R40, RZ, 0x2, R24 ;  /* 0x00000002ff287819 */ /* 0x000fe40000011618 */
[----:B------:R-:W-:Y:S02]  /*b920*/  LOP3.LUT R45, R24, UR6, RZ, 0xc0, !PT ;  /* 0x00000006182d7c12 */ /* 0x000fe4000f8ec0ff */
[----:B------:R-:W-:Y:S02]  /*b930*/  SHF.L.W.U32.HI R41, R46, 0x2, R41 ;  /* 0x000000022e297819 */ /* 0x000fe40000010e29 */
[----:B------:R-:W-:Y:S02]  /*b940*/  LOP3.LUT R46, R45, UR4, R40, 0xf8, !PT ;  /* 0x000000042d2e7c12 */ /* 0x000fe4000f8ef828 */
[C---:B------:R-:W-:Y:S01]  /*b950*/  SHF.L.W.U32.HI R45, R44.reuse, 0x2, R39 ;  /* 0x000000022c2d7819 */ /* 0x040fe20000010e27 */
[----:B------:R-:W-:Y:S01]  /*b960*/  IMAD.SHL.U32 R44, R44, 0x4, RZ ;  /* 0x000000042c2c7824 */ /* 0x000fe200078e00ff */
[----:B------:R-:W-:-:S02]  /*b970*/  SHF.R.U32.HI R49, RZ, 0x2, R38 ;  /* 0x00000002ff317819 */ /* 0x000fc40000011626 */
[----:B------:R-:W-:Y:S02]  /*b980*/  LOP3.LUT R52, R38, UR6, RZ, 0xc0, !PT ;  /* 0x0000000626347c12 */ /* 0x000fe4000f8ec0ff */
[----:B------:R-:W-:Y:S02]  /*b990*/  LOP3.LUT R50, R55, UR23, R50, 0xf8, !PT ;  /* 0x0000001737327c12 */ /* 0x000fe4000f8ef832 */
[----:B------:R-:W-:Y:S02]  /*b9a0*/  LOP3.LUT R45, R8, UR22, R45, 0xf8, !PT ;  /* 0x00000016082d7c12 */ /* 0x000fe4000f8ef82d */
[----:B------:R-:W-:Y:S02]  /*b9b0*/  LOP3.LUT R49, R52, UR4, R49, 0xf8, !PT ;  /* 0x0000000434317c12 */ /* 0x000fe4000f8ef831 */
[C---:B------:R-:W-:Y:S02]  /*b9c0*/  SHF.L.W.U32.HI R55, R36.reuse, 0x1e, R47 ;  /* 0x0000001e24377819 */ /* 0x040fe40000010e2f */
[----:B------:R-:W-:-:S02]  /*b9d0*/  LOP3.LUT R8, R36, UR7, RZ, 0xc0, !PT ;  /* 0x0000000724087c12 */ /* 0x000fc4000f8ec0ff */
[C---:B------:R-:W-:Y:S02]  /*b9e0*/  SHF.L.W.U32.HI R52, R42.reuse, 0x1e, R35 ;  /* 0x0000001e2a347819 */ /* 0x040fe40000010e23 */
[----:B------:R-:W-:Y:S02]  /*b9f0*/  LOP3.LUT R61, R42, UR7, RZ, 0xc0, !PT ;  /* 0x000000072a3d7c12 */ /* 0x000fe4000f8ec0ff */
[----:B------:R-:W-:Y:S02]  /*ba00*/  SHF.L.W.U32.HI R38, R43, 0x2, R38 ;  /* 0x000000022b267819 */ /* 0x000fe40000010e26 */
[----:B------:R-:W-:Y:S02]  /*ba10*/  LOP3.LUT R40, R64, UR22, R41, 0xf8, !PT ;  /* 0x0000001640287c12 */ /* 0x000fe4000f8ef829 */
[----:B------:R-:W-:Y:S02]  /*ba20*/  LOP3.LUT R55, R8, UR5, R55, 0xf8, !PT ;  /* 0x0000000508377c12 */ /* 0x000fe4000f8ef837 */
[----:B------:R-:W-:Y:S01]  /*ba30*/  LOP3.LUT R63, R63, UR23, R44, 0xf8, !PT ;  /* 0x000000173f3f7c12 */ /* 0x000fe2000f8ef82c */
[----:B------:R-:W-:Y:S01]  /*ba40*/  IMAD.SHL.U32 R44, R43, 0x4, RZ ;  /* 0x000000042b2c7824 */ /* 0x000fe200078e00ff */
[----:B------:R-:W-:-:S02]  /*ba50*/  LOP3.LUT R52, R61, UR5, R52, 0xf8, !PT ;  /* 0x000000053d347c12 */ /* 0x000fc4000f8ef834 */
[----:B------:R-:W-:Y:S02]  /*ba60*/  LOP3.LUT R51, R62, UR23, R51, 0xf8, !PT ;  /* 0x000000173e337c12 */ /* 0x000fe4000f8ef833 */
[----:B------:R-:W-:Y:S02]  /*ba70*/  LOP3.LUT R49, R49, UR22, R38, 0xf8, !PT ;  /* 0x0000001631317c12 */ /* 0x000fe4000f8ef826 */
[----:B------:R-:W-:Y:S02]  /*ba80*/  SHF.R.U32.HI R41, RZ, 0x2, R30 ;  /* 0x00000002ff297819 */ /* 0x000fe4000001161e */
[----:B------:R-:W-:Y:S02]  /*ba90*/  LOP3.LUT R8, R30, UR6, RZ, 0xc0, !PT ;  /* 0x000000061e087c12 */ /* 0x000fe4000f8ec0ff */
[C---:B------:R-:W-:Y:S02]  /*baa0*/  SHF.L.W.U32.HI R61, R37.reuse, 0x1e, R24 ;  /* 0x0000001e253d7819 */ /* 0x040fe40000010e18 */
[----:B------:R-:W-:-:S02]  /*bab0*/  LOP3.LUT R62, R37, UR7, RZ, 0xc0, !PT ;  /* 0x00000007253e7c12 */ /* 0x000fc4000f8ec0ff */
[C---:B------:R-:W-:Y:S02]  /*bac0*/  SHF.L.W.U32.HI R38, R21.reuse, 0x1e, R30 ;  /* 0x0000001e15267819 */ /* 0x040fe40000010e1e */
[----:B------:R-:W-:Y:S02]  /*bad0*/  LOP3.LUT R43, R21, UR7, RZ, 0xc0, !PT ;  /* 0x00000007152b7c12 */ /* 0x000fe4000f8ec0ff */
[----:B------:R-:W-:Y:S02]  /*bae0*/  LOP3.LUT R41, R8, UR4, R41, 0xf8, !PT ;  /* 0x0000000408297c12 */ /* 0x000fe4000f8ef829 */
[----:B------:R-:W-:Y:S02]  /*baf0*/  LOP3.LUT R61, R62, UR5, R61, 0xf8, !PT ;  /* 0x000000053e3d7c12 */ /* 0x000fe4000f8ef83d */
[----:B------:R-:W-:Y:S02]  /*bb00*/  LOP3.LUT R8, R43, UR5, R38, 0xf8, !PT ;  /* 0x000000052b087c12 */ /* 0x000fe4000f8ef826 */
[----:B------:R-:W-:-:S02]  /*bb10*/  SHF.R.U32.HI R62, RZ, 0x2, R57 ;  /* 0x00000002ff3e7819 */ /* 0x000fc40000011639 */
[----:B------:R-:W-:Y:S02]  /*bb20*/  LOP3.LUT R43, R57, UR6, RZ, 0xc0, !PT ;  /* 0x00000006392b7c12 */ /* 0x000fe4000f8ec0ff */
[----:B------:R-:W-:Y:S02]  /*bb30*/  SHF.L.W.U32.HI R35, R42, 0x2, R35 ;  /* 0x000000022a237819 */ /* 0x000fe40000010e23 */
[----:B------:R-:W-:Y:S02]  /*bb40*/  LOP3.LUT R62, R43, UR4, R62, 0xf8, !PT ;  /* 0x000000042b3e7c12 */ /* 0x000fe4000f8ef83e */
[C---:B------:R-:W-:Y:S01]  /*bb50*/  SHF.L.W.U32.HI R43, R37.reuse, 0x2, R24 ;  /* 0x00000002252b7819 */ /* 0x040fe20000010e18 */
[----:B------:R-:W-:Y:S01]  /*bb60*/  IMAD.SHL.U32 R24, R37, 0x4, RZ ;  /* 0x0000000425187824 */ /* 0x000fe200078e00ff */
[----:B------:R-:W-:Y:S02]  /*bb70*/  LOP3.LUT R38, R60, UR22, R35, 0xf8, !PT ;  /* 0x000000163c267c12 */ /* 0x000fe4000f8ef823 */
[----:B------:R-:W-:-:S02]  /*bb80*/  LOP3.LUT R35, R52, UR23, R65, 0xf8, !PT ;  /* 0x0000001734237c12 */ /* 0x000fc4000f8ef841 */
[----:B------:R-:W-:Y:S02]  /*bb90*/  LOP3.LUT R52, R46, UR22, R43, 0xf8, !PT ;  /* 0x000000162e347c12 */ /* 0x000fe4000f8ef82b */
[C---:B------:R-:W-:Y:S02]  /*bba0*/  SHF.L.W.U32.HI R43, R29.reuse, 0x1e, R22 ;  /* 0x0000001e1d2b7819 */ /* 0x040fe40000010e16 */
[----:B------:R-:W-:Y:S02]  /*bbb0*/  LOP3.LUT R46, R29, UR7, RZ, 0xc0, !PT ;  /* 0x000000071d2e7c12 */ /* 0x000fe4000f8ec0ff */
[----:B------:R-:W-:Y:S02]  /*bbc0*/  SHF.R.U32.HI R39, RZ, 0x2, R47 ;  /* 0x00000002ff277819 */ /* 0x000fe4000001162f */
[----:B------:R-:W-:Y:S02]  /*bbd0*/  LOP3.LUT R64, R47, UR6, RZ, 0xc0, !PT ;  /* 0x000000062f407c12 */ /* 0x000fe4000f8ec0ff */
[----:B0-----:R-:W-:-:S02]  /*bbe0*/  LOP3.LUT R37, R2, UR12, RZ, 0x3c, !PT ;  /* 0x0000000c02257c12 */ /* 0x001fc4000f8e3cff */
[----:B------:R-:W-:Y:S02]  /*bbf0*/  LOP3.LUT R2, R46, UR5, R43, 0xf8, !PT ;  /* 0x000000052e027c12 */ /* 0x000fe4000f8ef82b */
[----:B------:R-:W-:Y:S01]  /*bc00*/  LOP3.LUT R39, R64, UR4, R39, 0xf8, !PT ;  /* 0x0000000440277c12 */ /* 0x000fe2000f8ef827 */
[C---:B------:R-:W-:Y:S01]  /*bc10*/  IMAD.SHL.U32 R64, R36.reuse, 0x4, RZ ;  /* 0x0000000424407824 */ /* 0x040fe200078e00ff */
[----:B------:R-:W-:Y:S02]  /*bc20*/  SHF.R.U32.HI R60, RZ, 0x2, R37 ;  /* 0x00000002ff3c7819 */ /* 0x000fe40000011625 */
[----:B------:R-:W-:Y:S02]  /*bc30*/  LOP3.LUT R43, R37, UR6, RZ, 0xc0, !PT ;  /* 0x00000006252b7c12 */ /* 0x000fe4000f8ec0ff */
[----:B------:R-:W-:Y:S02]  /*bc40*/  SHF.L.W.U32.HI R46, R36, 0x2, R47 ;  /* 0x00000002242e7819 */ /* 0x000fe40000010e2f */
[----:B-1----:R-:W-:-:S02]  /*bc50*/  LOP3.LUT R0, R0, UR8, RZ, 0x3c, !PT ;  /* 0x0000000800007c12 */ /* 0x002fc4000f8e3cff */
[C---:B------:R-:W-:Y:S01]  /*bc60*/  SHF.L.W.U32.HI R30, R21.reuse, 0x2, R30 ;  /* 0x00000002151e7819 */ /* 0x040fe20000010e1e */
[----:B------:R-:W-:Y:S01]  /*bc70*/  IMAD.SHL.U32 R21, R21, 0x4, RZ ;  /* 0x0000000415157824 */ /* 0x000fe200078e00ff */
[----:B------:R-:W-:Y:S02]  /*bc80*/  LOP3.LUT R59, R59, UR23, R44, 0xf8, !PT ;  /* 0x000000173b3b7c12 */ /* 0x000fe4000f8ef82c */
        /* <DEDUP_REMOVED lines=8> */
[----:B------:R-:W-:Y:S02]  /*bd10*/  SHF.R.U32.HI R42, RZ, 0x2, R22 ;  /* 0x00000002ff2a7819 */ /* 0x000fe40000011616 */
[----:B------:R-:W-:Y:S02]  /*bd20*/  LOP3.LUT R67, R22, UR6, RZ, 0xc0, !PT ;  /* 0x0000000616437c12 */ /* 0x000fe4000f8ec0ff */
[----:B------:R-:W-:-:S02]  /*bd30*/  LOP3.LUT R44, R65, UR5, R44, 0xf8, !PT ;  /* 0x00000005412c7c12 */ /* 0x000fc4000f8ef82c */
[----:B------:R-:W-:Y:S02]  /*bd40*/  SHF.L.W.U32.HI R57, R28, 0x2, R57 ;  /* 0x000000021c397819 */ /* 0x000fe40000010e39 */
[----:B------:R-:W-:Y:S02]  /*bd50*/  LOP3.LUT R36, R46, UR5, R43, 0xf8, !PT ;  /* 0x000000052e247c12 */ /* 0x000fe4000f8ef82b */
[----:B------:R-:W-:Y:S02]  /*bd60*/  LOP3.LUT R42, R67, UR4, R42, 0xf8, !PT ;  /* 0x00000004432a7c12 */ /* 0x000fe4000f8ef82a */
[C---:B------:R-:W-:Y:S02]  /*bd70*/  SHF.L.W.U32.HI R43, R29.reuse, 0x2, R22 ;  /* 0x000000021d2b7819 */ /* 0x040fe40000010e16 */
[----:B------:R-:W-:Y:S01]  /*bd80*/  LOP3.LUT R62, R62, UR22, R57, 0xf8, !PT ;  /* 0x000000163e3e7c12 */ /* 0x000fe2000f8ef839 */
[----:B------:R-:W-:Y:S01]  /*bd90*/  IMAD.SHL.U32 R57, R29, 0x4, RZ ;  /* 0x000000041d397824 */ /* 0x000fe200078e00ff */
[----:B------:R-:W-:Y:S01]  /*bda0*/  LOP3.LUT R44, R44, UR23, R41, 0xf8, !PT ;  /* 0x000000172c2c7c12 */ /* 0x000fe2000f8ef829 */
[----:B------:R-:W-:Y:S01]  /*bdb0*/  IMAD.SHL.U32 R29, R0, 0x4, RZ ;  /* 0x00000004001d7824 */ /* 0x000fe200078e00ff */
[----:B------:R-:W-:-:S02]  /*bdc0*/  LOP3.LUT R30, R42, UR22, R43, 0xf8, !PT ;  /* 0x000000162a1e7c12 */ /* 0x000fc4000f8ef82b */
[----:B------:R-:W-:Y:S02]  /*bdd0*/  LOP3.LUT R55, R55, UR23, R64, 0xf8, !PT ;  /* 0x0000001737377c12 */ /* 0x000fe4000f8ef840 */
[----:B------:R-:W-:Y:S02]  /*bde0*/  LOP3.LUT R46, R16, R44, R59, 0x96, !PT ;  /* 0x0000002c102e7212 */ /* 0x000fe400078e963b */
[----:B------:R-:W-:Y:S02]  /*bdf0*/  LOP3.LUT R43, R12, R62, R49, 0x96, !PT ;  /* 0x0000003e0c2b7212 */ /* 0x000fe400078e9631 */
[----:B------:R-:W-:Y:S02]  /*be00*/  SHF.L.W.U32.HI R37, R0, 0x2, R37 ;  /* 0x0000000200257819 */ /* 0x000fe40000010e25 */
[----:B------:R-:W-:Y:S02]  /*be10*/  LOP3.LUT R57, R2, UR23, R57, 0xf8, !PT ;  /* 0x0000001702397c12 */ /* 0x000fe4000f8ef839 */
[----:B------:R-:W-:-:S02]  /*be20*/  LOP3.LUT R2, R19, R55, R50, 0x96, !PT ;  /* 0x0000003713027212 */ /* 0x000fc400078e9632 */
[----:B------:R-:W-:Y:S02]  /*be30*/  LOP3.LUT R46, R46, R48, R33, 0x96, !PT ;  /* 0x000000302e2e7212 */ /* 0x000fe400078e9621 */
[----:B------:R-:W-:Y:S02]  /*be40*/  LOP3.LUT R43, R43, R53, R26, 0x96, !PT ;  /* 0x000000352b2b7212 */ /* 0x000fe400078e961a */
[----:B------:R-:W-:Y:S02]  /*be50*/  LOP3.LUT R21, R8, UR23, R21, 0xf8, !PT ;  /* 0x0000001708157c12 */ /* 0x000fe4000f8ef815 */
[----:B------:R-:W-:Y:S02]  /*be60*/  LOP3.LUT R60, R60, UR22, R37, 0xf8, !PT ;  /* 0x000000163c3c7c12 */ /* 0x000fe4000f8ef825 */
[----:B------:R-:W-:Y:S02]  /*be70*/  LOP3.LUT R24, R61, UR23, R24, 0xf8, !PT ;  /* 0x000000173d187c12 */ /* 0x000fe4000f8ef818 */
[----:B------:R-:W-:-:S02]  /*be80*/  LOP3.LUT R28, R2, R32, R9, 0x96, !PT ;  /* 0x00000020021c7212 */ /* 0x000fc400078e9609 */
[----:B------:R-:W-:Y:S02]  /*be90*/  SHF.L.W.U32.HI R37, R43, 0x1, R46 ;  /* 0x000000012b257819 */ /* 0x000fe40000010e2e */
[----:B------:R-:W-:Y:S02]  /*bea0*/  LOP3.LUT R22, R36, UR23, R29, 0xf8, !PT ;  /* 0x0000001724167c12 */ /* 0x000fe4000f8ef81d */
[C---:B------:R-:W-:Y:S02]  /*beb0*/  LOP3.LUT R61, R56.reuse, R21, R63, 0x96, !PT ;  /* 0x00000015383d7212 */ /* 0x040fe400078e963f */
        /* <DEDUP_REMOVED lines=9> */
[-CC-:B------:R-:W-:Y:S02]  /*bf50*/  LOP3.LUT R36, R63, R28.reuse, R37.reuse, 0x96, !PT ;  /* 0x0000001c3f247212 */ /* 0x180fe400078e9625 */
[-CC-:B------:R-:W-:Y:S02]  /*bf60*/  LOP3.LUT R8, R25, R28.reuse, R37.reuse, 0x96, !PT ;  /* 0x0000001c19087212 */ /* 0x180fe400078e9625 */
[----:B------:R-:W-:Y:S02]  /*bf70*/  LOP3.LUT R0, R21, R28, R37, 0x96, !PT ;  /* 0x0000001c15007212 */ /* 0x000fe400078e9625 */
[----:B------:R-:W-:Y:S02]  /*bf80*/  LOP3.LUT R64, R64, R18, R15, 0x96, !PT ;  /* 0x0000001240407212 */ /* 0x000fe400078e960f */
[----:B------:R-:W-:Y:S02]  /*bf90*/  SHF.L.W.U32.HI R68, R29, 0x1, R28 ;  /* 0x000000011d447819 */ /* 0x000fe40000010e1c */
[----:B------:R-:W-:-:S02]  /*bfa0*/  SHF.L.W.U32.HI R63, R28, 0x1, R29 ;  /* 0x000000011c3f7819 */ /* 0x000fc40000010e1d */
[-CC-:B------:R-:W-:Y:S02]  /*bfb0*/  LOP3.LUT R15, R15, R29.reuse, R56.reuse, 0x96, !PT ;  /* 0x0000001d0f0f7212 */ /* 0x180fe400078e9638 */
[-CC-:B------:R-:W-:Y:S02]  /*bfc0*/  LOP3.LUT R42, R20, R29.reuse, R56.reuse, 0x96, !PT ;  /* 0x0000001d142a7212 */ /* 0x180fe400078e9638 */
[-CC-:B------:R-:W-:Y:S02]  /*bfd0*/  LOP3.LUT R37, R45, R29.reuse, R56.reuse, 0x96, !PT ;  /* 0x0000001d2d257212 */ /* 0x180fe400078e9638 */
[-CC-:B------:R-:W-:Y:S02]  /*bfe0*/  LOP3.LUT R21, R18, R29.reuse, R56.reuse, 0x96, !PT ;  /* 0x0000001d12157212 */ /* 0x180fe400078e9638 */
        /* <DEDUP_REMOVED lines=11> */
[----:B------:R-:W-:Y:S02]  /*c0a0*/  LOP3.LUT R47, R44, R61, R58, 0x96, !PT ;  /* 0x0000003d2c2f7212 */ /* 0x000fe400078e963a */
[----:B------:R-:W-:Y:S02]  /*c0b0*/  LOP3.LUT R33, R60, R52, R31, 0x96, !PT ;  /* 0x000000343c217212 */ /* 0x000fe400078e961f */
[----:B------:R-:W-:-:S02]  /*c0c0*/  LOP3.LUT R14, R22, R29, R68, 0x96, !PT ;  /* 0x0000001d160e7212 */ /* 0x000fc400078e9644 */
[----:B------:R-:W-:Y:S02]  /*c0d0*/  LOP3.LUT R24, R24, R29, R68, 0x96, !PT ;  /* 0x0000001d18187212 */ /* 0x000fe400078e9644 */
[-CC-:B------:R-:W-:Y:S02]  /*c0e0*/  LOP3.LUT R44, R48, R61.reuse, R58.reuse, 0x96, !PT ;  /* 0x0000003d302c7212 */ /* 0x180fe400078e963a */
[-CC-:B------:R-:W-:Y:S02]  /*c0f0*/  LOP3.LUT R27, R49, R64.reuse, R51.reuse, 0x96, !PT ;  /* 0x00000040311b7212 */ /* 0x180fe400078e9633 */
[----:B------:R-:W-:Y:S02]  /*c100*/  LOP3.LUT R22, R59, R61, R58, 0x96, !PT ;  /* 0x0000003d3b167212 */ /* 0x000fe400078e963a */
[-CC-:B------:R-:W-:Y:S02]  /*c110*/  LOP3.LUT R49, R26, R64.reuse, R51.reuse, 0x96, !PT ;  /* 0x000000401a317212 */ /* 0x180fe400078e9633 */
[----:B------:R-:W-:-:S02]  /*c120*/  LOP3.LUT R48, R62, R64, R51, 0x96, !PT ;  /* 0x000000403e307212 */ /* 0x000fc400078e9633 */
[-CC-:B------:R-:W-:Y:S02]  /*c130*/  LOP3.LUT R29, R12, R64.reuse, R51.reuse, 0x96, !PT ;  /* 0x000000400c1d7212 */ /* 0x180fe400078e9633 */
[----:B------:R-:W-:Y:S02]  /*c140*/  LOP3.LUT R51, R53, R64, R51, 0x96, !PT ;  /* 0x0000004035337212 */ /* 0x000fe400078e9633 */
[----:B------:R-:W-:Y:S02]  /*c150*/  SHF.L.W.U32.HI R59, R64, 0x1, R61 ;  /* 0x00000001403b7819 */ /* 0x000fe40000010e3d */
[----:B------:R-:W-:Y:S02]  /*c160*/  SHF.L.W.U32.HI R64, R61, 0x1, R64 ;  /* 0x000000013d407819 */ /* 0x000fe40000010e40 */
[----:B------:R-:W-:Y:S02]  /*c170*/  LOP3.LUT R33, R33, R54, R11, 0x96, !PT ;  /* 0x0000003621217212 */ /* 0x000fe400078e960b */
[----:B------:R-:W-:-:S02]  /*c180*/  LOP3.LUT R16, R16, R61, R58, 0x96, !PT ;  /* 0x0000003d10107212 */ /* 0x000fc400078e963a */
[-C--:B------:R-:W-:Y:S02]  /*c190*/  LOP3.LUT R26, R17, R33.reuse, R64, 0x96, !PT ;  /* 0x00000021111a7212 */ /* 0x080fe400078e9640 */
        /* <DEDUP_REMOVED lines=19> */
[-CC-:B------:R-:W-:Y:S02]  /*c2d0*/  LOP3.LUT R33, R13, R43.reuse, R40.reuse, 0x96, !PT ;  /* 0x0000002b0d217212 */ /* 0x180fe400078e9628 */
        /* <DEDUP_REMOVED lines=46> */
[----:B------:R-:W-:Y:S02]  /*c5c0*/  LOP3.LUT R37, R37, R29, R14, 0xd2, !PT ;  /* 0x0000001d25257212 */ /* 0x000fe400078ed20e */
[----:B------:R-:W-:Y:S02]  /*c5d0*/  LOP3.LUT R31, R31, R66, R63, 0x96, !PT ;  /* 0x000000421f1f7212 */ /* 0x000fe400078e963f */
[----:B------:R-:W-:Y:S02]  /*c5e0*/  SHF.L.W.U32.HI R45, R54, 0x9, R45 ;  /* 0x00000009362d7819 */ /* 0x000fe40000010e2d */
[----:B------:R-:W-:Y:S02]  /*c5f0*/  SHF.L.W.U32.HI R19, R2, 0x1d, R15 ;  /* 0x0000001d02137819 */ /* 0x000fe40000010e0f */
[----:B------:R-:W-:-:S02]  /*c600*/  LOP3.LUT R14, R29, R14, R35, 0xd2, !PT ;  /* 0x0000000e1d0e7212 */ /* 0x000fc400078ed223 */
[----:B------:R-:W-:Y:S02]  /*c610*/  SHF.L.W.U32.HI R15, R15, 0x1d, R2 ;  /* 0x0000001d0f0f7819 */ /* 0x000fe40000010e02 */
[----:B------:R-:W-:Y:S02]  /*c620*/  LOP3.LUT R54, R41, R42, R4, 0xd2, !PT ;  /* 0x0000002a29367212 */ /* 0x000fe400078ed204 */
[----:B------:R-:W-:Y:S02]  /*c630*/  LOP3.LUT R35, R42, R4, R43, 0xd2, !PT ;  /* 0x000000042a237212 */ /* 0x000fe400078ed22b */
[----:B------:R-:W-:Y:S02]  /*c640*/  SHF.L.W.U32.HI R2, R32, 0xd, R23 ;  /* 0x0000000d20027819 */ /* 0x000fe40000010e17 */
[----:B------:R-:W-:Y:S02]  /*c650*/  LOP3.LUT R4, R4, R43, R56, 0xd2, !PT ;  /* 0x0000002b04047212 */ /* 0x000fe400078ed238 */
[----:B------:R-:W-:-:S02]  /*c660*/  SHF.L.W.U32.HI R32, R23, 0xd, R32 ;  /* 0x0000000d17207819 */ /* 0x000fc40000010e20 */
[----:B------:R-:W-:Y:S02]  /*c670*/  LOP3.LUT R43, R43, R56, R41, 0xd2, !PT ;  /* 0x000000382b2b7212 */ /* 0x000fe400078ed229 */
[----:B------:R-:W-:Y:S02]  /*c680*/  LOP3.LUT R12, R60, R66, R63, 0x96, !PT ;  /* 0x000000423c0c7212 */ /* 0x000fe400078e963f */
[----:B------:R-:W-:Y:S02]  /*c690*/  SHF.L.W.U32.HI R23, R31, 0x3, R20 ;  /* 0x000000031f177819 */ /* 0x000fe40000010e14 */
[----:B------:R-:W-:Y:S02]  /*c6a0*/  LOP3.LUT R41, R56, R41, R42, 0xd2, !PT ;  /* 0x0000002938297212 */ /* 0x000fe400078ed22a */
[----:B------:R-:W-:Y:S02]  /*c6b0*/  SHF.L.W.U32.HI R31, R20, 0x3, R31 ;  /* 0x00000003141f7819 */ /* 0x000fe40000010e1f */
[----:B------:R-:W-:-:S02]  /*c6c0*/  LOP3.LUT R59, R49, R8, R51, 0xd2, !PT ;  /* 0x00000008313b7212 */ /* 0x000fc400078ed233 */
[----:B------:R-:W-:Y:S02]  /*c6d0*/  LOP3.LUT R42, R8, R51, R48, 0xd2, !PT ;  /* 0x00000033082a7212 */ /* 0x000fe400078ed230 */
[----:B------:R-:W-:Y:S02]  /*c6e0*/  SHF.L.W.U32.HI R20, R7, 0x14, R6 ;  /* 0x0000001407147819 */ /* 0x000fe40000010e06 */
        /* <DEDUP_REMOVED lines=34> */
[--C-:B------:R-:W-:Y:S02]  /*c910*/  SHF.R.U32.HI R18, RZ, 0x2, R57.reuse ;  /* 0x00000002ff127819 */ /* 0x100fe40000011639 */
[----:B------:R-:W-:Y:S02]  /*c920*/  LOP3.LUT R19, R57, UR6, RZ, 0xc0, !PT ;  /* 0x0000000639137c12 */ /* 0x000fe4000f8ec0ff */
[C---:B------:R-:W-:Y:S02]  /*c930*/  SHF.L.W.U32.HI R0, R34.reuse, 0x1e, R57 ;  /* 0x0000001e22007819 */ /* 0x040fe40000010e39 */
[----:B------:R-:W-:Y:S02]  /*c940*/  LOP3.LUT R23, R34, UR7, RZ, 0xc0, !PT ;  /* 0x0000000722177c12 */ /* 0x000fe4000f8ec0ff */
[----:B------:R-:W-:Y:S02]  /*c950*/  LOP3.LUT R2, R31, R32, R15, 0xd2, !PT ;  /* 0x000000201f027212 */ /* 0x000fe400078ed20f */
[----:B------:R-:W-:-:S02]  /*c960*/  LOP3.LUT R49, R6, R31, R32, 0xd2, !PT ;  /* 0x0000001f06317212 */ /* 0x000fc400078ed220 */
[----:B------:R-:W-:Y:S02]  /*c970*/  LOP3.LUT R56, R16, R6, R31, 0xd2, !PT ;  /* 0x0000000610387212 */ /* 0x000fe400078ed21f */
[----:B------:R-:W-:Y:S02]  /*c980*/  LOP3.LUT R63, R32, R15, R16, 0xd2, !PT ;  /* 0x0000000f203f7212 */ /* 0x000fe400078ed210 */
[----:B------:R-:W-:Y:S02]  /*c990*/  LOP3.LUT R58, R15, R16, R6, 0xd2, !PT ;  /* 0x000000100f3a7212 */ /* 0x000fe400078ed206 */
[----:B------:R-:W-:Y:S02]  /*c9a0*/  LOP3.LUT R18, R19, UR4, R18, 0xf8, !PT ;  /* 0x0000000413127c12 */ /* 0x000fe4000f8ef812 */
[----:B------:R-:W-:Y:S02]  /*c9b0*/  LOP3.LUT R31, R23, UR5, R0, 0xf8, !PT ;  /* 0x00000005171f7c12 */ /* 0x000fe4000f8ef800 */
[----:B------:R-:W-:-:S02]  /*c9c0*/  SHF.R.U32.HI R15, RZ, 0x2, R5 ;  /* 0x00000002ff0f7819 */ /* 0x000fc40000011605 */
[----:B------:R-:W-:Y:S02]  /*c9d0*/  LOP3.LUT R0, R5, UR6, RZ, 0xc0, !PT ;  /* 0x0000000605007c12 */ /* 0x000fe4000f8ec0ff */
[C---:B------:R-:W-:Y:S02]  /*c9e0*/  SHF.L.W.U32.HI R6, R54.reuse, 0x1e, R5 ;  /* 0x0000001e36067819 */ /* 0x040fe40000010e05 */
[----:B------:R-:W-:Y:S02]  /*c9f0*/  LOP3.LUT R19, R54, UR7, RZ, 0xc0, !PT ;  /* 0x0000000736137c12 */ /* 0x000fe4000f8ec0ff */
        /* <DEDUP_REMOVED lines=8> */
[----:B------:R-:W-:-:S02]  /*ca80*/  LOP3.LUT R26, R23, UR4, R26, 0xf8, !PT ;  /* 0x00000004171a7c12 */ /* 0x000fc4000f8ef81a */
[----:B------:R-:W-:Y:S02]  /*ca90*/  LOP3.LUT R23, R55, UR5, R16, 0xf8, !PT ;  /* 0x0000000537177c12 */ /* 0x000fe4000f8ef810 */
[C---:B------:R-:W-:Y:S02]  /*caa0*/  SHF.L.W.U32.HI R55, R59.reuse, 0x1e, R62 ;  /* 0x0000001e3b377819 */ /* 0x040fe40000010e3e */
[----:B------:R-:W-:Y:S02]  /*cab0*/  LOP3.LUT R16, R59, UR7, RZ, 0xc0, !PT ;  /* 0x000000073b107c12 */ /* 0x000fe4000f8ec0ff */
[----:B------:R-:W-:Y:S02]  /*cac0*/  LOP3.LUT R0, R19, UR4, R0, 0xf8, !PT ;  /* 0x0000000413007c12 */ /* 0x000fe4000f8ef800 */
[----:B------:R-:W-:Y:S02]  /*cad0*/  SHF.R.U32.HI R19, RZ, 0x2, R61 ;  /* 0x00000002ff137819 */ /* 0x000fe4000001163d */
[----:B------:R-:W-:-:S02]  /*cae0*/  LOP3.LUT R20, R61, UR6, RZ, 0xc0, !PT ;  /* 0x000000063d147c12 */ /* 0x000fc4000f8ec0ff */
[----:B------:R-:W-:Y:S01]  /*caf0*/  LOP3.LUT R55, R16, UR5, R55, 0xf8, !PT ;  /* 0x0000000510377c12 */ /* 0x000fe2000f8ef837 */
[C---:B------:R-:W-:Y:S01]  /*cb00*/  IMAD.SHL.U32 R16, R34.reuse, 0x4, RZ ;  /* 0x0000000422107824 */ /* 0x040fe200078e00ff */
[----:B------:R-:W-:Y:S02]  /*cb10*/  SHF.L.W.U32.HI R57, R34, 0x2, R57 ;  /* 0x0000000222397819 */ /* 0x000fe40000010e39 */
[----:B------:R-:W-:Y:S01]  /*cb20*/  LOP3.LUT R34, R20, UR4, R19, 0xf8, !PT ;  /* 0x0000000414227c12 */ /* 0x000fe2000f8ef813 */
[C---:B------:R-:W-:Y:S01]  /*cb30*/  IMAD.SHL.U32 R19, R54.reuse, 0x4, RZ ;  /* 0x0000000436137824 */ /* 0x040fe200078e00ff */
[----:B------:R-:W-:Y:S01]  /*cb40*/  SHF.L.W.U32.HI R20, R54, 0x2, R5 ;  /* 0x0000000236147819 */ /* 0x000fe20000010e05 */
[----:B------:R-:W-:Y:S01]  /*cb50*/  IMAD.SHL.U32 R54, R35, 0x4, RZ ;  /* 0x0000000423367824 */ /* 0x000fe200078e00ff */
[C---:B------:R-:W-:Y:S02]  /*cb60*/  SHF.L.W.U32.HI R64, R42.reuse, 0x1e, R61 ;  /* 0x0000001e2a407819 */ /* 0x040fe40000010e3d */
        /* <DEDUP_REMOVED lines=14> */
[C---:B------:R-:W-:Y:S02]  /*cc50*/  SHF.L.W.U32.HI R32, R8.reuse, 0x1e, R25 ;  /* 0x0000001e08207819 */ /* 0x040fe40000010e19 */
[----:B------:R-:W-:Y:S02]  /*cc60*/  LOP3.LUT R19, R8, UR7, RZ, 0xc0, !PT ;  /* 0x0000000708137c12 */ /* 0x000fe4000f8ec0ff */
[----:B------:R-:W-:Y:S01]  /*cc70*/  LOP3.LUT R23, R23, UR23, R54, 0xf8, !PT ;  /* 0x0000001717177c12 */ /* 0x000fe2000f8ef836 */
[----:B------:R-:W-:Y:S01]  /*cc80*/  IMAD.SHL.U32 R54, R59, 0x4, RZ ;  /* 0x000000043b367824 */ /* 0x000fe200078e00ff */
[----:B------:R-:W-:Y:S02]  /*cc90*/  SHF.L.W.U32.HI R65, R35, 0x2, R60 ;  /* 0x0000000223417819 */ /* 0x000fe40000010e3c */
[----:B------:R-:W-:-:S02]  /*cca0*/  LOP3.LUT R15, R16, UR4, R15, 0xf8, !PT ;  /* 0x00000004100f7c12 */ /* 0x000fc4000f8ef80f */
[----:B------:R-:W-:Y:S02]  /*ccb0*/  LOP3.LUT R32, R19, UR5, R32, 0xf8, !PT ;  /* 0x0000000513207c12 */ /* 0x000fe4000f8ef820 */
[----:B------:R-:W-:Y:S02]  /*ccc0*/  SHF.R.U32.HI R19, RZ, 0x2, R2 ;  /* 0x00000002ff137819 */ /* 0x000fe40000011602 */
[----:B------:R-:W-:Y:S02]  /*ccd0*/  LOP3.LUT R16, R2, UR6, RZ, 0xc0, !PT ;  /* 0x0000000602107c12 */ /* 0x000fe4000f8ec0ff */
[----:B------:R-:W-:Y:S02]  /*cce0*/  SHF.L.W.U32.HI R35, R59, 0x2, R62 ;  /* 0x000000023b237819 */ /* 0x000fe40000010e3e */
[----:B------:R-:W-:Y:S02]  /*ccf0*/  LOP3.LUT R19, R16, UR4, R19, 0xf8, !PT ;  /* 0x0000000410137c12 */ /* 0x000fe4000f8ef813 */
[----:B------:R-:W-:-:S02]  /*cd00*/  LOP3.LUT R0, R0, UR22, R35, 0xf8, !PT ;  /* 0x0000001600007c12 */ /* 0x000fc4000f8ef823 */
[----:B------:R-:W-:Y:S02]  /*cd10*/  LOP3.LUT R55, R55, UR23, R54, 0xf8, !PT ;  /* 0x0000001737377c12 */ /* 0x000fe4000f8ef836 */
[C---:B------:R-:W-:Y:S02]  /*cd20*/  SHF.L.W.U32.HI R54, R27.reuse, 0x1e, R2 ;  /* 0x0000001e1b367819 */ /* 0x040fe40000010e02 */
[----:B------:R-:W-:Y:S02]  /*cd30*/  LOP3.LUT R35, R27, UR7, RZ, 0xc0, !PT ;  /* 0x000000071b237c12 */ /* 0x000fe4000f8ec0ff */
[----:B------:R-:W-:Y:S02]  /*cd40*/  SHF.R.U32.HI R16, RZ, 0x2, R63 ;  /* 0x00000002ff107819 */ /* 0x000fe4000001163f */
[----:B------:R-:W-:Y:S02]  /*cd50*/  LOP3.LUT R59, R63, UR6, RZ, 0xc0, !PT ;  /* 0x000000063f3b7c12 */ /* 0x000fe4000f8ec0ff */
[----:B------:R-:W-:-:S02]  /*cd60*/  SHF.L.W.U32.HI R61, R42, 0x2, R61 ;  /* 0x000000022a3d7819 */ /* 0x000fc40000010e3d */
[----:B------:R-:W-:Y:S02]  /*cd70*/  LOP3.LUT R54, R35, UR5, R54, 0xf8, !PT ;  /* 0x0000000523367c12 */ /* 0x000fe4000f8ef836 */
[----:B------:R-:W-:Y:S02]  /*cd80*/  LOP3.LUT R16, R59, UR4, R16, 0xf8, !PT ;  /* 0x000000043b107c12 */ /* 0x000fe4000f8ef810 */
[----:B------:R-:W-:Y:S01]  /*cd90*/  LOP3.LUT R35, R34, UR22, R61, 0xf8, !PT ;  /* 0x0000001622237c12 */ /* 0x000fe2000f8ef83d */
[----:B------:R-:W-:Y:S01]  /*cda0*/  IMAD.SHL.U32 R61, R42, 0x4, RZ ;  /* 0x000000042a3d7824 */ /* 0x000fe200078e00ff */
[C---:B------:R-:W-:Y:S02]  /*cdb0*/  SHF.L.W.U32.HI R59, R22.reuse, 0x1e, R63 ;  /* 0x0000001e163b7819 */ /* 0x040fe40000010e3f */
[----:B------:R-:W-:Y:S02]  /*cdc0*/  LOP3.LUT R60, R22, UR7, RZ, 0xc0, !PT ;  /* 0x00000007163c7c12 */ /* 0x000fe4000f8ec0ff */
[----:B------:R-:W-:-:S02]  /*cdd0*/  LOP3.LUT R34, R10, UR13, RZ, 0x3c, !PT ;  /* 0x0000000d0a227c12 */ /* 0x000fc4000f8e3cff */
[----:B------:R-:W-:Y:S02]  /*cde0*/  LOP3.LUT R10, R60, UR5, R59, 0xf8, !PT ;  /* 0x000000053c0a7c12 */ /* 0x000fe4000f8ef83b */
[----:B------:R-:W-:Y:S02]  /*cdf0*/  SHF.R.U32.HI R59, RZ, 0x2, R34 ;  /* 0x00000002ff3b7819 */ /* 0x000fe40000011622 */
[----:B------:R-:W-:Y:S02]  /*ce00*/  LOP3.LUT R60, R34, UR6, RZ, 0xc0, !PT ;  /* 0x00000006223c7c12 */ /* 0x000fe4000f8ec0ff */
[----:B------:R-:W-:Y:S02]  /*ce10*/  LOP3.LUT R9, R9, UR9, RZ, 0x3c, !PT ;  /* 0x0000000909097c12 */ /* 0x000fe4000f8e3cff */
[----:B------:R-:W-:Y:S01]  /*ce20*/  LOP3.LUT R42, R64, UR23, R61, 0xf8, !PT ;  /* 0x00000017402a7c12 */ /* 0x000fe2000f8ef83d */
[C---:B------:R-:W-:Y:S01]  /*ce30*/  IMAD.SHL.U32 R61, R21.reuse, 0x4, RZ ;  /* 0x00000004153d7824 */ /* 0x040fe200078e00ff */
[----:B------:R-:W-:-:S02]  /*ce40*/  SHF.L.W.U32.HI R62, R21, 0x2, R24 ;  /* 0x00000002153e7819 */ /* 0x000fc40000010e18 */
[----:B------:R-:W-:Y:S02]  /*ce50*/  LOP3.LUT R24, R60, UR4, R59, 0xf8, !PT ;  /* 0x000000043c187c12 */ /* 0x000fe4000f8ef83b */
[C---:B------:R-:W-:Y:S02]  /*ce60*/  SHF.L.W.U32.HI R59, R9.reuse, 0x1e, R34 ;  /* 0x0000001e093b7819 */ /* 0x040fe40000010e22 */
[----:B------:R-:W-:Y:S02]  /*ce70*/  LOP3.LUT R60, R9, UR7, RZ, 0xc0, !PT ;  /* 0x00000007093c7c12 */ /* 0x000fe4000f8ec0ff */
[----:B------:R-:W-:Y:S02]  /*ce80*/  LOP3.LUT R57, R57, UR22, R62, 0xf8, !PT ;  /* 0x0000001639397c12 */ /* 0x000fe4000f8ef83e */
[----:B------:R-:W-:Y:S01]  /*ce90*/  LOP3.LUT R20, R20, UR23, R61, 0xf8, !PT ;  /* 0x0000001714147c12 */ /* 0x000fe2000f8ef83d */
[C---:B------:R-:W-:Y:S01]  /*cea0*/  IMAD.SHL.U32 R61, R8.reuse, 0x4, RZ ;  /* 0x00000004083d7824 */ /* 0x040fe200078e00ff */
[----:B------:R-:W-:-:S02]  /*ceb0*/  SHF.L.W.U32.HI R62, R8, 0x2, R25 ;  /* 0x00000002083e7819 */ /* 0x000fc40000010e19 */
[----:B------:R-:W-:Y:S02]  /*cec0*/  LOP3.LUT R21, R60, UR5, R59, 0xf8, !PT ;  /* 0x000000053c157c12 */ /* 0x000fe4000f8ef83b */
[--C-:B------:R-:W-:Y:S02]  /*ced0*/  SHF.R.U32.HI R59, RZ, 0x2, R7.reuse ;  /* 0x00000002ff3b7819 */ /* 0x100fe40000011607 */
[----:B------:R-:W-:Y:S02]  /*cee0*/  LOP3.LUT R8, R7, UR6, RZ, 0xc0, !PT ;  /* 0x0000000607087c12 */ /* 0x000fe4000f8ec0ff */
[C---:B------:R-:W-:Y:S02]  /*cef0*/  SHF.L.W.U32.HI R60, R46.reuse, 0x1e, R7 ;  /* 0x0000001e2e3c7819 */ /* 0x040fe40000010e07 */
[----:B------:R-:W-:Y:S02]  /*cf00*/  LOP3.LUT R25, R46, UR7, RZ, 0xc0, !PT ;  /* 0x000000072e197c12 */ /* 0x000fe4000f8ec0ff */
[----:B------:R-:W-:-:S02]  /*cf10*/  LOP3.LUT R59, R8, UR4, R59, 0xf8, !PT ;  /* 0x00000004083b7c12 */ /* 0x000fc4000f8ef83b */
[----:B------:R-:W-:Y:S02]  /*cf20*/  LOP3.LUT R60, R25, UR5, R60, 0xf8, !PT ;  /* 0x00000005193c7c12 */ /* 0x000fe4000f8ef83c */
[----:B------:R-:W-:Y:S01]  /*cf30*/  LOP3.LUT R32, R32, UR23, R61, 0xf8, !PT ;  /* 0x0000001720207c12 */ /* 0x000fe2000f8ef83d */
[C---:B------:R-:W-:Y:S01]  /*cf40*/  IMAD.SHL.U32 R61, R27.reuse, 0x4, RZ ;  /* 0x000000041b3d7824 */ /* 0x040fe200078e00ff */
[----:B------:R-:W-:Y:S02]  /*cf50*/  SHF.R.U32.HI R8, RZ, 0x2, R36 ;  /* 0x00000002ff087819 */ /* 0x000fe40000011624 */
[----:B------:R-:W-:Y:S02]  /*cf60*/  LOP3.LUT R25, R36, UR6, RZ, 0xc0, !PT ;  /* 0x0000000624197c12 */ /* 0x000fe4000f8ec0ff */
[----:B------:R-:W-:Y:S02]  /*cf70*/  SHF.L.W.U32.HI R2, R27, 0x2, R2 ;  /* 0x000000021b027819 */ /* 0x000fe40000010e02 */
[----:B------:R-:W-:-:S02]  /*cf80*/  LOP3.LUT R27, R25, UR4, R8, 0xf8, !PT ;  /* 0x00000004191b7c12 */ /* 0x000fc4000f8ef808 */
[----:B------:R-:W-:Y:S02]  /*cf90*/  LOP3.LUT R26, R26, UR22, R65, 0xf8, !PT ;  /* 0x000000161a1a7c12 */ /* 0x000fe4000f8ef841 */
[----:B------:R-:W-:Y:S02]  /*cfa0*/  LOP3.LUT R15, R15, UR22, R62, 0xf8, !PT ;  /* 0x000000160f0f7c12 */ /* 0x000fe4000f8ef83e */
[----:B------:R-:W-:Y:S02]  /*cfb0*/  LOP3.LUT R25, R54, UR23, R61, 0xf8, !PT ;  /* 0x0000001736197c12 */ /* 0x000fe4000f8ef83d */
[----:B------:R-:W-:Y:S02]  /*cfc0*/  SHF.L.W.U32.HI R65, R22, 0x2, R63 ;  /* 0x0000000216417819 */ /* 0x000fe40000010e3f */
[C---:B------:R-:W-:Y:S02]  /*cfd0*/  SHF.L.W.U32.HI R62, R37.reuse, 0x1e, R36 ;  /* 0x0000001e253e7819 */ /* 0x040fe40000010e24 */
[----:B------:R-:W-:-:S02]  /*cfe0*/  LOP3.LUT R61, R37, UR7, RZ, 0xc0, !PT ;  /* 0x00000007253d7c12 */ /* 0x000fc4000f8ec0ff */
[--C-:B------:R-:W-:Y:S02]  /*cff0*/  SHF.R.U32.HI R54, RZ, 0x2, R13.reuse ;  /* 0x00000002ff367819 */ /* 0x100fe4000001160d */
[----:B------:R-:W-:Y:S02]  /*d000*/  LOP3.LUT R63, R13, UR6, RZ, 0xc0, !PT ;  /* 0x000000060d3f7c12 */ /* 0x000fe4000f8ec0ff */
[----:B------:R-:W-:Y:S02]  /*d010*/  LOP3.LUT R19, R19, UR22, R2, 0xf8, !PT ;  /* 0x0000001613137c12 */ /* 0x000fe4000f8ef802 */
[----:B------:R-:W-:Y:S02]  /*d020*/  LOP3.LUT R62, R61, UR5, R62, 0xf8, !PT ;  /* 0x000000053d3e7c12 */ /* 0x000fe4000f8ef83e */
[----:B------:R-:W-:Y:S02]  /*d030*/  LOP3.LUT R54, R63, UR4, R54, 0xf8, !PT ;  /* 0x000000043f367c12 */ /* 0x000fe4000f8ef836 */
[----:B------:R-:W-:-:S02]  /*d040*/  SHF.L.W.U32.HI R61, R14, 0x1e, R13 ;  /* 0x0000001e0e3d7819 */ /* 0x000fc40000010e0d */
[----:B------:R-:W-:Y:S02]  /*d050*/  LOP3.LUT R2, R14, UR7, RZ, 0xc0, !PT ;  /* 0x000000070e027c12 */ /* 0x000fe4000f8ec0ff */
[C---:B------:R-:W-:Y:S02]  /*d060*/  SHF.L.W.U32.HI R63, R9.reuse, 0x2, R34 ;  /* 0x00000002093f7819 */ /* 0x040fe40000010e22 */
[----:B------:R-:W-:Y:S02]  /*d070*/  LOP3.LUT R61, R2, UR5, R61, 0xf8, !PT ;  /* 0x00000005023d7c12 */ /* 0x000fe4000f8ef83d */
[----:B------:R-:W-:Y:S01]  /*d080*/  LOP3.LUT R8, R16, UR22, R65, 0xf8, !PT ;  /* 0x0000001610087c12 */ /* 0x000fe2000f8ef841 */
[----:B------:R-:W-:Y:S01]  /*d090*/  IMAD.SHL.U32 R65, R22, 0x4, RZ ;  /* 0x0000000416417824 */ /* 0x000fe200078e00ff */
[----:B------:R-:W-:Y:S01]  /*d0a0*/  LOP3.LUT R2, R24, UR22, R63, 0xf8, !PT ;  /* 0x0000001618027c12 */ /* 0x000fe2000f8ef83f */
[----:B------:R-:W-:Y:S01]  /*d0b0*/  IMAD.SHL.U32 R24, R9, 0x4, RZ ;  /* 0x0000000409187824 */ /* 0x000fe200078e00ff */
        /* <DEDUP_REMOVED lines=12> */
[----:B------:R-:W-:Y:S02]  /*d180*/  LOP3.LUT R24, R59, UR22, R24, 0xf8, !PT ;  /* 0x000000163b187c12 */ /* 0x000fe4000f8ef818 */
[----:B------:R-:W-:Y:S02]  /*d190*/  LOP3.LUT R46, R60, UR23, R21, 0xf8, !PT ;  /* 0x000000173c2e7c12 */ /* 0x000fe4000f8ef815 */
[----:B------:R-:W-:-:S02]  /*d1a0*/  SHF.L.W.U32.HI R59, R43, 0x1e, R12 ;  /* 0x0000001e2b3b7819 */ /* 0x000fc40000010e0c */
[----:B------:R-:W-:Y:S02]  /*d1b0*/  LOP3.LUT R34, R43, UR7, RZ, 0xc0, !PT ;  /* 0x000000072b227c12 */ /* 0x000fe4000f8ec0ff */
[C---:B------:R-:W-:Y:S02]  /*d1c0*/  SHF.L.W.U32.HI R36, R37.reuse, 0x2, R36 ;  /* 0x0000000225247819 */ /* 0x040fe40000010e24 */
[----:B------:R-:W-:Y:S02]  /*d1d0*/  SHF.R.U32.HI R21, RZ, 0x2, R44 ;  /* 0x00000002ff157819 */ /* 0x000fe4000001162c */
[----:B------:R-:W-:Y:S02]  /*d1e0*/  LOP3.LUT R60, R44, UR6, RZ, 0xc0, !PT ;  /* 0x000000062c3c7c12 */ /* 0x000fe4000f8ec0ff */
[----:B------:R-:W-:Y:S02]  /*d1f0*/  LOP3.LUT R59, R34, UR5, R59, 0xf8, !PT ;  /* 0x00000005223b7c12 */ /* 0x000fe4000f8ef83b */
[----:B------:R-:W-:Y:S01]  /*d200*/  LOP3.LUT R34, R60, UR4, R21, 0xf8, !PT ;  /* 0x000000043c227c12 */ /* 0x000fe2000f8ef815 */
[----:B------:R-:W-:Y:S01]  /*d210*/  IMAD.SHL.U32 R21, R37, 0x4, RZ ;  /* 0x0000000425157824 */ /* 0x000fe200078e00ff */
[----:B------:R-:W-:Y:S01]  /*d220*/  LOP3.LUT R27, R27, UR22, R36, 0xf8, !PT ;  /* 0x000000161b1b7c12 */ /* 0x000fe2000f8ef824 */
[----:B------:R-:W-:Y:S01]  /*d230*/  IMAD.SHL.U32 R37, R4, 0x4, RZ ;  /* 0x0000000404257824 */ /* 0x000fe200078e00ff */
        /* <DEDUP_REMOVED lines=17> */
[----:B------:R-:W-:Y:S02]  /*d350*/  SHF.L.W.U32.HI R12, R43, 0x2, R12 ;  /* 0x000000022b0c7819 */ /* 0x000fe40000010e0c */
[C---:B------:R-:W-:Y:S02]  /*d360*/  SHF.L.W.U32.HI R65, R51.reuse, 0x1e, R30 ;  /* 0x0000001e33417819 */ /* 0x040fe40000010e1e */
[----:B------:R-:W-:-:S02]  /*d370*/  LOP3.LUT R4, R51, UR7, RZ, 0xc0, !PT ;  /* 0x0000000733047c12 */ /* 0x000fc4000f8ec0ff */
[----:B------:R-:W-:Y:S02]  /*d380*/  LOP3.LUT R62, R13, UR4, R62, 0xf8, !PT ;  /* 0x000000040d3e7c12 */ /* 0x000fe4000f8ef83e */
[----:B------:R-:W-:Y:S02]  /*d390*/  LOP3.LUT R13, R22, UR22, R17, 0xf8, !PT ;  /* 0x00000016160d7c12 */ /* 0x000fe4000f8ef811 */
[----:B------:R-:W-:Y:S01]  /*d3a0*/  LOP3.LUT R61, R61, UR23, R14, 0xf8, !PT ;  /* 0x000000173d3d7c12 */ /* 0x000fe2000f8ef80e */
[----:B------:R-:W-:Y:S01]  /*d3b0*/  IMAD.SHL.U32 R14, R43, 0x4, RZ ;  /* 0x000000042b0e7824 */ /* 0x000fe200078e00ff */
[----:B------:R-:W-:Y:S02]  /*d3c0*/  LOP3.LUT R16, R16, UR23, R37, 0xf8, !PT ;  /* 0x0000001710107c12 */ /* 0x000fe4000f8ef825 */
        /* <DEDUP_REMOVED lines=8> */
[----:B------:R-:W-:Y:S01]  /*d450*/  LOP3.LUT R44, R7, UR5, R4, 0xf8, !PT ;  /* 0x00000005072c7c12 */ /* 0x000fe2000f8ef804 */
[----:B------:R-:W-:Y:S01]  /*d460*/  IMAD.SHL.U32 R7, R41, 0x4, RZ ;  /* 0x0000000429077824 */ /* 0x000fe200078e00ff */
[----:B------:R-:W-:Y:S02]  /*d470*/  LOP3.LUT R14, R59, UR23, R14, 0xf8, !PT ;  /* 0x000000173b0e7c12 */ /* 0x000fe4000f8ef80e */
[C-C-:B------:R-:W-:Y:S02]  /*d480*/  SHF.L.W.U32.HI R43, R28.reuse, 0x1e, R39.reuse ;  /* 0x0000001e1c2b7819 */ /* 0x140fe40000010e27 */
[----:B------:R-:W-:Y:S02]  /*d490*/  LOP3.LUT R22, R28, UR7, RZ, 0xc0, !PT ;  /* 0x000000071c167c12 */ /* 0x000fe4000f8ec0ff */
[----:B------:R-:W-:Y:S02]  /*d4a0*/  SHF.R.U32.HI R59, RZ, 0x2, R39 ;  /* 0x00000002ff3b7819 */ /* 0x000fe40000011627 */
[----:B------:R-:W-:-:S02]  /*d4b0*/  LOP3.LUT R4, R39, UR6, RZ, 0xc0, !PT ;  /* 0x0000000627047c12 */ /* 0x000fc4000f8ec0ff */
[----:B------:R-:W-:Y:S02]  /*d4c0*/  LOP3.LUT R43, R22, UR5, R43, 0xf8, !PT ;  /* 0x00000005162b7c12 */ /* 0x000fe4000f8ef82b */
[----:B------:R-:W-:Y:S02]  /*d4d0*/  LOP3.LUT R12, R34, UR22, R17, 0xf8, !PT ;  /* 0x00000016220c7c12 */ /* 0x000fe4000f8ef811 */
[----:B------:R-:W-:Y:S02]  /*d4e0*/  LOP3.LUT R59, R4, UR4, R59, 0xf8, !PT ;  /* 0x00000004043b7c12 */ /* 0x000fe4000f8ef83b */
[C---:B------:R-:W-:Y:S01]  /*d4f0*/  SHF.L.W.U32.HI R22, R29.reuse, 0x2, R50 ;  /* 0x000000021d167819 */ /* 0x040fe20000010e32 */
[----:B------:R-:W-:Y:S01]  /*d500*/  IMAD.SHL.U32 R29, R29, 0x4, RZ ;  /* 0x000000041d1d7824 */ /* 0x000fe200078e00ff */
[----:B------:R-:W-:Y:S02]  /*d510*/  SHF.R.U32.HI R4, RZ, 0x2, R38 ;  /* 0x00000002ff047819 */ /* 0x000fe40000011626 */
[----:B------:R-:W-:-:S02]  /*d520*/  LOP3.LUT R17, R38, UR6, RZ, 0xc0, !PT ;  /* 0x0000000626117c12 */ /* 0x000fc4000f8ec0ff */
[----:B------:R-:W-:Y:S02]  /*d530*/  LOP3.LUT R7, R36, UR23, R7, 0xf8, !PT ;  /* 0x0000001724077c12 */ /* 0x000fe4000f8ef807 */
[----:B------:R-:W-:Y:S02]  /*d540*/  LOP3.LUT R4, R17, UR4, R4, 0xf8, !PT ;  /* 0x0000000411047c12 */ /* 0x000fe4000f8ef804 */
[----:B------:R-:W-:Y:S02]  /*d550*/  LOP3.LUT R22, R63, UR22, R22, 0xf8, !PT ;  /* 0x000000163f167c12 */ /* 0x000fe4000f8ef816 */
[----:B------:R-:W-:Y:S02]  /*d560*/  LOP3.LUT R17, R60, UR23, R29, 0xf8, !PT ;  /* 0x000000173c117c12 */ /* 0x000fe4000f8ef81d */
[----:B------:R-:W-:Y:S02]  /*d570*/  SHF.L.W.U32.HI R41, R51, 0x2, R30 ;  /* 0x0000000233297819 */ /* 0x000fe40000010e1e */
[----:B------:R-:W-:-:S02]  /*d580*/  SHF.L.W.U32.HI R63, R11, 0x1e, R38 ;  /* 0x0000001e0b3f7819 */ /* 0x000fc40000010e26 */
[----:B------:R-:W-:Y:S02]  /*d590*/  LOP3.LUT R30, R11, UR7, RZ, 0xc0, !PT ;  /* 0x000000070b1e7c12 */ /* 0x000fe4000f8ec0ff */
[----:B------:R-:W-:Y:S02]  /*d5a0*/  SHF.R.U32.HI R36, RZ, 0x2, R52 ;  /* 0x00000002ff247819 */ /* 0x000fe40000011634 */
[----:B------:R-:W-:Y:S02]  /*d5b0*/  LOP3.LUT R29, R52, UR6, RZ, 0xc0, !PT ;  /* 0x00000006341d7c12 */ /* 0x000fe4000f8ec0ff */
[----:B------:R-:W-:Y:S01]  /*d5c0*/  LOP3.LUT R63, R30, UR5, R63, 0xf8, !PT ;  /* 0x000000051e3f7c12 */ /* 0x000fe2000f8ef83f */
[----:B------:R-:W-:Y:S01]  /*d5d0*/  IMAD.SHL.U32 R30, R51, 0x4, RZ ;  /* 0x00000004331e7824 */ /* 0x000fe200078e00ff */
[----:B------:R-:W-:Y:S02]  /*d5e0*/  LOP3.LUT R36, R29, UR4, R36, 0xf8, !PT ;  /* 0x000000041d247c12 */ /* 0x000fe4000f8ef824 */
[----:B------:R-:W-:-:S02]  /*d5f0*/  SHF.L.W.U32.HI R50, R33, 0x1e, R52 ;  /* 0x0000001e21327819 */ /* 0x000fc40000010e34 */
[----:B------:R-:W-:Y:S02]  /*d600*/  LOP3.LUT R29, R33, UR7, RZ, 0xc0, !PT ;  /* 0x00000007211d7c12 */ /* 0x000fe4000f8ec0ff */
[----:B------:R-:W-:Y:S02]  /*d610*/  SHF.L.W.U32.HI R53, R48, 0x2, R53 ;  /* 0x0000000230357819 */ /* 0x000fe40000010e35 */
[----:B------:R-:W-:Y:S02]  /*d620*/  LOP3.LUT R34, R62, UR22, R41, 0xf8, !PT ;  /* 0x000000163e227c12 */ /* 0x000fe4000f8ef829 */
[----:B------:R-:W-:Y:S02]  /*d630*/  LOP3.LUT R50, R29, UR5, R50, 0xf8, !PT ;  /* 0x000000051d327c12 */ /* 0x000fe4000f8ef832 */
[----:B------:R-:W-:Y:S01]  /*d640*/  LOP3.LUT R41, R65, UR23, R30, 0xf8, !PT ;  /* 0x0000001741297c12 */ /* 0x000fe2000f8ef81e */
[----:B------:R-:W-:Y:S01]  /*d650*/  IMAD.SHL.U32 R65, R48, 0x4, RZ ;  /* 0x0000000430417824 */ /* 0x000fe200078e00ff */
[----:B------:R-:W-:-:S02]  /*d660*/  LOP3.LUT R29, R64, UR22, R53, 0xf8, !PT ;  /* 0x00000016401d7c12 */ /* 0x000fc4000f8ef835 */
[C-C-:B------:R-:W-:Y:S02]  /*d670*/  SHF.L.W.U32.HI R53, R45.reuse, 0x1e, R56.reuse ;  /* 0x0000001e2d357819 */ /* 0x140fe40000010e38 */
        /* <DEDUP_REMOVED lines=8> */
[C---:B------:R-:W-:Y:S01]  /*d700*/  SHF.L.W.U32.HI R60, R28.reuse, 0x2, R39 ;  /* 0x000000021c3c7819 */ /* 0x040fe20000010e27 */
[----:B------:R-:W-:Y:S01]  /*d710*/  IMAD.SHL.U32 R28, R28, 0x4, RZ ;  /* 0x000000041c1c7824 */ /* 0x000fe200078e00ff */
        /* <DEDUP_REMOVED lines=12> */
[C---:B------:R-:W-:Y:S02]  /*d7e0*/  SHF.L.W.U32.HI R28, R47.reuse, 0x1e, R58 ;  /* 0x0000001e2f1c7819 */ /* 0x040fe40000010e3a */
[----:B------:R-:W-:Y:S02]  /*d7f0*/  LOP3.LUT R59, R47, UR7, RZ, 0xc0, !PT ;  /* 0x000000072f3b7c12 */ /* 0x000fe4000f8ec0ff */
[C---:B------:R-:W-:Y:S01]  /*d800*/  SHF.L.W.U32.HI R65, R33.reuse, 0x2, R52 ;  /* 0x0000000221417819 */ /* 0x040fe20000010e34 */
[----:B------:R-:W-:Y:S01]  /*d810*/  IMAD.SHL.U32 R33, R33, 0x4, RZ ;  /* 0x0000000421217824 */ /* 0x000fe200078e00ff */
[----:B------:R-:W-:-:S02]  /*d820*/  LOP3.LUT R11, R59, UR5, R28, 0xf8, !PT ;  /* 0x000000053b0b7c12 */ /* 0x000fc4000f8ef81c */
[----:B------:R-:W-:Y:S01]  /*d830*/  LOP3.LUT R28, R36, UR22, R65, 0xf8, !PT ;  /* 0x00000016241c7c12 */ /* 0x000fe2000f8ef841 */
[C---:B------:R-:W-:Y:S01]  /*d840*/  IMAD.SHL.U32 R36, R45.reuse, 0x4, RZ ;  /* 0x000000042d247824 */ /* 0x040fe200078e00ff */
[----:B------:R-:W-:Y:S02]  /*d850*/  SHF.L.W.U32.HI R59, R45, 0x2, R56 ;  /* 0x000000022d3b7819 */ /* 0x000fe40000010e38 */
[----:B------:R-:W-:Y:S02]  /*d860*/  LOP3.LUT R63, R63, UR23, R44, 0xf8, !PT ;  /* 0x000000173f3f7c12 */ /* 0x000fe4000f8ef82c */
[----:B------:R-:W-:Y:S02]  /*d870*/  LOP3.LUT R33, R50, UR23, R33, 0xf8, !PT ;  /* 0x0000001732217c12 */ /* 0x000fe4000f8ef821 */
[C---:B------:R-:W-:Y:S01]  /*d880*/  SHF.L.W.U32.HI R50, R40.reuse, 0x2, R49 ;  /* 0x0000000228327819 */ /* 0x040fe20000010e31 */
[----:B------:R-:W-:Y:S01]  /*d890*/  IMAD.SHL.U32 R49, R40, 0x4, RZ ;  /* 0x0000000428317824 */ /* 0x000fe200078e00ff */
[----:B------:R-:W-:Y:S01]  /*d8a0*/  LOP3.LUT R44, R48, UR22, R59, 0xf8, !PT ;  /* 0x00000016302c7c12 */ /* 0x000fe2000f8ef83b */
[----:B------:R-:W-:Y:S01]  /*d8b0*/  IMAD.SHL.U32 R40, R47, 0x4, RZ ;  /* 0x000000042f287824 */ /* 0x000fe200078e00ff */
[----:B------:R-:W-:-:S02]  /*d8c0*/  LOP3.LUT R48, R53, UR23, R36, 0xf8, !PT ;  /* 0x0000001735307c12 */ /* 0x000fc4000f8ef824 */
[----:B------:R-:W-:Y:S02]  /*d8d0*/  LOP3.LUT R56, R46, R25, R63, 0x96, !PT ;  /* 0x000000192e387212 */ /* 0x000fe400078e963f */
[----:B------:R-:W-:Y:S02]  /*d8e0*/  LOP3.LUT R59, R24, R19, R4, 0x96, !PT ;  /* 0x00000013183b7212 */ /* 0x000fe400078e9604 */
[----:B------:R-:W-:Y:S02]  /*d8f0*/  LOP3.LUT R45, R39, UR22, R50, 0xf8, !PT ;  /* 0x00000016272d7c12 */ /* 0x000fe4000f8ef832 */
[----:B------:R-:W-:Y:S02]  /*d900*/  LOP3.LUT R38, R38, UR23, R49, 0xf8, !PT ;  /* 0x0000001726267c12 */ /* 0x000fe4000f8ef831 */
        /* <DEDUP_REMOVED lines=8> */
[----:B------:R-:W-:Y:S02]  /*d990*/  LOP3.LUT R36, R43, UR22, R36, 0xf8, !PT ;  /* 0x000000162b247c12 */ /* 0x000fe4000f8ef824 */
[----:B------:R-:W-:Y:S02]  /*d9a0*/  LOP3.LUT R58, R58, R55, R14, 0x96, !PT ;  /* 0x000000373a3a7212 */ /* 0x000fe400078e960e */
[-CC-:B------:R-:W-:Y:S02]  /*d9b0*/  LOP3.LUT R50, R14, R47.reuse, R52.reuse, 0x96, !PT ;  /* 0x0000002f0e327212 */ /* 0x180fe400078e9634 */
[-C--:B------:R-:W-:Y:S02]  /*d9c0*/  LOP3.LUT R43, R60, R47.reuse, R52, 0x96, !PT ;  /* 0x0000002f3c2b7212 */ /* 0x080fe400078e9634 */
[----:B------:R-:W-:Y:S02]  /*d9d0*/  LOP3.LUT R40, R11, UR23, R40, 0xf8, !PT ;  /* 0x000000170b287c12 */ /* 0x000fe4000f8ef828 */
[----:B------:R-:W-:-:S02]  /*d9e0*/  LOP3.LUT R39, R38, R47, R52, 0x96, !PT ;  /* 0x0000002f26277212 */ /* 0x000fc400078e9634 */
[----:B------:R-:W-:Y:S02]  /*d9f0*/  LOP3.LUT R14, R21, R10, R33, 0x96, !PT ;  /* 0x0000000a150e7212 */ /* 0x000fe400078e9621 */
[----:B------:R-:W-:Y:S02]  /*da00*/  LOP3.LUT R60, R49, R22, R13, 0x96, !PT ;  /* 0x00000016313c7212 */ /* 0x000fe400078e960d */
[----:B------:R-:W-:Y:S02]  /*da10*/  LOP3.LUT R38, R27, R8, R28, 0x96, !PT ;  /* 0x000000081b267212 */ /* 0x000fe400078e961c */
[-CC-:B------:R-:W-:Y:S02]  /*da20*/  LOP3.LUT R31, R31, R47.reuse, R52.reuse, 0x96, !PT ;  /* 0x0000002f1f1f7212 */ /* 0x180fe400078e9634 */
[----:B------:R-:W-:Y:S02]  /*da30*/  LOP3.LUT R11, R55, R47, R52, 0x96, !PT ;  /* 0x0000002f370b7212 */ /* 0x000fe400078e9634 */
[----:B------:R-:W-:-:S02]  /*da40*/  LOP3.LUT R52, R61, R40, R32, 0x96, !PT ;  /* 0x000000283d347212 */ /* 0x000fc400078e9620 */
[----:B------:R-:W-:Y:S02]  /*da50*/  LOP3.LUT R49, R14, R41, R6, 0x96, !PT ;  /* 0x000000290e317212 */ /* 0x000fe400078e9606 */
[----:B------:R-:W-:Y:S02]  /*da60*/  SHF.L.W.U32.HI R64, R60, 0x1, R47 ;  /* 0x000000013c407819 */ /* 0x000fe40000010e2f */
[----:B------:R-:W-:Y:S02]  /*da70*/  LOP3.LUT R62, R38, R34, R5, 0x96, !PT ;  /* 0x00000022263e7212 */ /* 0x000fe400078e9605 */
[----:B------:R-:W-:Y:S02]  /*da80*/  SHF.L.W.U32.HI R47, R47, 0x1, R60 ;  /* 0x000000012f2f7819 */ /* 0x000fe40000010e3c */
        /* <DEDUP_REMOVED lines=8> */
[----:B------:R-:W-:Y:S02]  /*db10*/  LOP3.LUT R47, R26, R62, R47, 0x96, !PT ;  /* 0x0000003e1a2f7212 */ /* 0x000fe400078e962f */
[--C-:B------:R-:W-:Y:S02]  /*db20*/  LOP3.LUT R14, R40, R49, R64.reuse, 0x96, !PT ;  /* 0x00000031280e7212 */ /* 0x100fe400078e9640 */
[----:B------:R-:W-:Y:S02]  /*db30*/  LOP3.LUT R26, R18, R45, R51, 0x96, !PT ;  /* 0x0000002d121a7212 */ /* 0x000fe400078e9633 */
[----:B------:R-:W-:Y:S02]  /*db40*/  LOP3.LUT R40, R61, R49, R64, 0x96, !PT ;  /* 0x000000313d287212 */ /* 0x000fe400078e9640 */
[----:B------:R-:W-:Y:S02]  /*db50*/  SHF.L.W.U32.HI R61, R62, 0x1, R49 ;  /* 0x000000013e3d7819 */ /* 0x000fe40000010e31 */
[----:B------:R-:W-:-:S02]  /*db60*/  SHF.L.W.U32.HI R62, R49, 0x1, R62 ;  /* 0x00000001313e7819 */ /* 0x000fc40000010e3e */
[----:B------:R-:W-:Y:S02]  /*db70*/  LOP3.LUT R65, R26, R0, R37, 0x96, !PT ;  /* 0x000000001a417212 */ /* 0x000fe400078e9625 */
        /* <DEDUP_REMOVED lines=16> */
[----:B------:R-:W-:-:S02]  /*dc80*/  LOP3.LUT R62, R45, R60, R63, 0x96, !PT ;  /* 0x0000003c2d3e7212 */ /* 0x000fc400078e963f */
[----:B------:R-:W-:Y:S02]  /*dc90*/  SHF.L.W.U32.HI R64, R52, 0x1, R55 ;  /* 0x0000000134407819 */ /* 0x000fe40000010e37 */
[----:B------:R-:W-:Y:S02]  /*dca0*/  LOP3.LUT R45, R37, R60, R63, 0x96, !PT ;  /* 0x0000003c252d7212 */ /* 0x000fe400078e963f */
[----:B------:R-:W-:Y:S02]  /*dcb0*/  LOP3.LUT R37, R6, R56, R65, 0x96, !PT ;  /* 0x0000003806257212 */ /* 0x000fe400078e9641 */
[-CC-:B------:R-:W-:Y:S02]  /*dcc0*/  LOP3.LUT R18, R18, R60.reuse, R63.reuse, 0x96, !PT ;  /* 0x0000003c12127212 */ /* 0x180fe400078e963f */
[-CC-:B------:R-:W-:Y:S02]  /*dcd0*/  LOP3.LUT R0, R0, R60.reuse, R63.reuse, 0x96, !PT ;  /* 0x0000003c00007212 */ /* 0x180fe400078e963f */
        /* <DEDUP_REMOVED lines=54> */
[----:B------:R-:W-:-:S02]  /*e040*/  SHF.L.W.U32.HI R51, R16, 0x9, R51 ;  /* 0x0000000910337819 */ /* 0x000fc40000010e33 */
[----:B------:R-:W-:Y:S02]  /*e050*/  SHF.L.W.U32.HI R12, R12, 0x1d, R7 ;  /* 0x0000001d0c0c7819 */ /* 0x000fe40000010e07 */
[----:B------:R-:W-:Y:S02]  /*e060*/  LOP3.LUT R8, R25, R8, R17, 0xd2, !PT ;  /* 0x0000000819087212 */ /* 0x000fe400078ed211 */
[----:B------:R-:W-:Y:S02]  /*e070*/  SHF.L.W.U32.HI R9, R49, 0x1e, R46 ;  /* 0x0000001e31097819 */ /* 0x000fe40000010e2e */
[----:B------:R-:W-:Y:S02]  /*e080*/  SHF.L.W.U32.HI R16, R45, 0x2, R50 ;  /* 0x000000022d107819 */ /* 0x000fe40000010e32 */
[----:B------:R-:W-:Y:S02]  /*e090*/  SHF.L.W.U32.HI R54, R58, 0x17, R41 ;  /* 0x000000173a367819 */ /* 0x000fe40000010e29 */
[----:B------:R-:W-:-:S02]  /*e0a0*/  LOP3.LUT R7, R21, R2, R26, 0xd2, !PT ;  /* 0x0000000215077212 */ /* 0x000fc400078ed21a */
[----:B------:R-:W-:Y:S02]  /*e0b0*/  LOP3.LUT R17, R2, R26, R13, 0xd2, !PT ;  /* 0x0000001a02117212 */ /* 0x000fe400078ed20d */
[----:B------:R-:W-:Y:S02]  /*e0c0*/  LOP3.LUT R26, R26, R13, R22, 0xd2, !PT ;  /* 0x0000000d1a1a7212 */ /* 0x000fe400078ed216 */
[----:B------:R-:W-:Y:S02]  /*e0d0*/  SHF.L.W.U32.HI R49, R46, 0x1e, R49 ;  /* 0x0000001e2e317819 */ /* 0x000fe40000010e31 */
[----:B------:R-:W-:Y:S02]  /*e0e0*/  SHF.L.W.U32.HI R52, R41, 0x17, R58 ;  /* 0x0000001729347819 */ /* 0x000fe40000010e3a */
[----:B------:R-:W-:Y:S02]  /*e0f0*/  LOP3.LUT R13, R13, R22, R21, 0xd2, !PT ;  /* 0x000000160d0d7212 */ /* 0x000fe400078ed215 */
[----:B------:R-:W-:-:S02]  /*e100*/  SHF.L.W.U32.HI R50, R50, 0x2, R45 ;  /* 0x0000000232327819 */ /* 0x000fc40000010e2d */
        /* <DEDUP_REMOVED lines=8> */
[----:B------:R-:W-:Y:S02]  /*e190*/  SHF.L.W.U32.HI R45, R29, 0x1b, R40 ;  /* 0x0000001b1d2d7819 */ /* 0x000fe40000010e28 */
[----:B------:R-:W-:Y:S01]  /*e1a0*/  SHF.L.W.U32.HI R48, R24, 0xa, R43 ;  /* 0x0000000a18307819 */ /* 0x000fe20000010e2b */
[----:B------:R-:W-:Y:S01]  /*e1b0*/  IMAD.SHL.U32 R68, R9, 0x4, RZ ;  /* 0x0000000409447824 */ /* 0x000fe200078e00ff */
        /* <DEDUP_REMOVED lines=14> */
[----:B------:R-:W-:Y:S02]  /*e2a0*/  SHF.L.W.U32.HI R34, R59, 0x12, R56 ;  /* 0x000000123b227819 */ /* 0x000fe40000010e38 */
        /* <DEDUP_REMOVED lines=9> */
[----:B------:R-:W-:Y:S02]  /*e340*/  SHF.L.W.U32.HI R24, R57, 0x3, R20 ;  /* 0x0000000339187819 */ /* 0x000fe40000010e14 */
[----:B------:R-:W-:-:S02]  /*e350*/  LOP3.LUT R35, R31, R30, R33, 0xd2, !PT ;  /* 0x0000001e1f237212 */ /* 0x000fc400078ed221 */
[----:B------:R-:W-:Y:S02]  /*e360*/  LOP3.LUT R34, R30, R33, R32, 0xd2, !PT ;  /* 0x000000211e227212 */ /* 0x000fe400078ed220 */
        /* <DEDUP_REMOVED lines=8> */
[--C-:B------:R-:W-:Y:S02]  /*e3f0*/  SHF.R.U32.HI R54, RZ, 0x2, R17.reuse ;  /* 0x00000002ff367819 */ /* 0x100fe40000011611 */
[----:B------:R-:W-:Y:S02]  /*e400*/  LOP3.LUT R59, R17, UR6, RZ, 0xc0, !PT ;  /* 0x00000006113b7c12 */ /* 0x000fe4000f8ec0ff */
        /* <DEDUP_REMOVED lines=22> */
[C---:B------:R-:W-:Y:S01]  /*e570*/  IMAD.SHL.U32 R62, R18.reuse, 0x4, RZ ;  /* 0x00000004123e7824 */ /* 0x040fe200078e00ff */
[----:B------:R-:W-:Y:S02]  /*e580*/  SHF.L.W.U32.HI R17, R18, 0x2, R17 ;  /* 0x0000000212117819 */ /* 0x000fe40000010e11 */
[----:B------:R-:W-:Y:S02]  /*e590*/  SHF.R.U32.HI R59, RZ, 0x2, R16 ;  /* 0x00000002ff3b7819 */ /* 0x000fe40000011610 */
[----:B------:R-:W-:-:S02]  /*e5a0*/  LOP3.LUT R64, R16, UR6, RZ, 0xc0, !PT ;  /* 0x0000000610407c12 */ /* 0x000fc4000f8ec0ff */
[----:B------:R-:W-:Y:S02]  /*e5b0*/  SHF.R.U32.HI R60, RZ, 0x2, R13 ;  /* 0x00000002ff3c7819 */ /* 0x000fe4000001160d */
[----:B------:R-:W-:Y:S02]  /*e5c0*/  LOP3.LUT R61, R13, UR6, RZ, 0xc0, !PT ;  /* 0x000000060d3d7c12 */ /* 0x000fe4000f8ec0ff */
[----:B------:R-:W-:Y:S02]  /*e5d0*/  LOP3.LUT R4, R4, UR22, R17, 0xf8, !PT ;  /* 0x0000001604047c12 */ /* 0x000fe4000f8ef811 */
[----:B------:R-:W-:Y:S02]  /*e5e0*/  LOP3.LUT R18, R64, UR4, R59, 0xf8, !PT ;  /* 0x0000000440127c12 */ /* 0x000fe4000f8ef83b */
[----:B------:R-:W-:Y:S02]  /*e5f0*/  SHF.L.W.U32.HI R17, R27, 0x2, R26 ;  /* 0x000000021b117819 */ /* 0x000fe40000010e1a */
[----:B------:R-:W-:-:S02]  /*e600*/  LOP3.LUT R60, R61, UR4, R60, 0xf8, !PT ;  /* 0x000000043d3c7c12 */ /* 0x000fc4000f8ef83c */
[----:B------:R-:W-:Y:S02]  /*e610*/  LOP3.LUT R11, R11, UR23, R62, 0xf8, !PT ;  /* 0x000000170b0b7c12 */ /* 0x000fe4000f8ef83e */
[C---:B------:R-:W-:Y:S02]  /*e620*/  SHF.L.W.U32.HI R59, R25.reuse, 0x1e, R16 ;  /* 0x0000001e193b7819 */ /* 0x040fe40000010e10 */
[----:B------:R-:W-:Y:S02]  /*e630*/  LOP3.LUT R26, R25, UR7, RZ, 0xc0, !PT ;  /* 0x00000007191a7c12 */ /* 0x000fe4000f8ec0ff */
        /* <DEDUP_REMOVED lines=8> */
[C---:B------:R-:W-:Y:S02]  /*e6c0*/  SHF.L.W.U32.HI R58, R10.reuse, 0x1e, R13 ;  /* 0x0000001e0a3a7819 */ /* 0x040fe40000010e0d */
[----:B------:R-:W-:Y:S02]  /*e6d0*/  LOP3.LUT R63, R10, UR7, RZ, 0xc0, !PT ;  /* 0x000000070a3f7c12 */ /* 0x000fe4000f8ec0ff */
[----:B------:R-:W-:Y:S01]  /*e6e0*/  LOP3.LUT R56, R56, UR23, R17, 0xf8, !PT ;  /* 0x0000001738387c12 */ /* 0x000fe2000f8ef811 */
[C---:B------:R-:W-:Y:S01]  /*e6f0*/  IMAD.SHL.U32 R17, R10.reuse, 0x4, RZ ;  /* 0x000000040a117824 */ /* 0x040fe200078e00ff */
[----:B------:R-:W-:-:S02]  /*e700*/  SHF.L.W.U32.HI R13, R10, 0x2, R13 ;  /* 0x000000020a0d7819 */ /* 0x000fc40000010e0d */
[----:B------:R-:W-:Y:S02]  /*e710*/  LOP3.LUT R27, R62, UR5, R61, 0xf8, !PT ;  /* 0x000000053e1b7c12 */ /* 0x000fe4000f8ef83d */
[----:B------:R-:W-:Y:S02]  /*e720*/  SHF.R.U32.HI R61, RZ, 0x2, R53 ;  /* 0x00000002ff3d7819 */ /* 0x000fe40000011635 */
[----:B------:R-:W-:Y:S02]  /*e730*/  LOP3.LUT R10, R53, UR6, RZ, 0xc0, !PT ;  /* 0x00000006350a7c12 */ /* 0x000fe4000f8ec0ff */
[----:B------:R-:W-:Y:S02]  /*e740*/  LOP3.LUT R58, R63, UR5, R58, 0xf8, !PT ;  /* 0x000000053f3a7c12 */ /* 0x000fe4000f8ef83a */
[----:B------:R-:W-:Y:S02]  /*e750*/  LOP3.LUT R13, R60, UR22, R13, 0xf8, !PT ;  /* 0x000000163c0d7c12 */ /* 0x000fe4000f8ef80d */
[----:B------:R-:W-:-:S02]  /*e760*/  SHF.L.W.U32.HI R60, R6, 0x1e, R53 ;  /* 0x0000001e063c7819 */ /* 0x000fc40000010e35 */
[----:B------:R-:W-:Y:S02]  /*e770*/  LOP3.LUT R63, R6, UR7, RZ, 0xc0, !PT ;  /* 0x00000007063f7c12 */ /* 0x000fe4000f8ec0ff */
[----:B------:R-:W-:Y:S02]  /*e780*/  LOP3.LUT R61, R10, UR4, R61, 0xf8, !PT ;  /* 0x000000040a3d7c12 */ /* 0x000fe4000f8ef83d */
[----:B------:R-:W-:Y:S02]  /*e790*/  LOP3.LUT R10, R58, UR23, R17, 0xf8, !PT ;  /* 0x000000173a0a7c12 */ /* 0x000fe4000f8ef811 */
[C---:B------:R-:W-:Y:S01]  /*e7a0*/  SHF.L.W.U32.HI R17, R8.reuse, 0x2, R21 ;  /* 0x0000000208117819 */ /* 0x040fe20000010e15 */
[----:B------:R-:W-:Y:S01]  /*e7b0*/  IMAD.SHL.U32 R8, R8, 0x4, RZ ;  /* 0x0000000408087824 */ /* 0x000fe200078e00ff */
[----:B------:R-:W-:Y:S02]  /*e7c0*/  LOP3.LUT R60, R63, UR5, R60, 0xf8, !PT ;  /* 0x000000053f3c7c12 */ /* 0x000fe4000f8ef83c */
[----:B------:R-:W-:-:S02]  /*e7d0*/  SHF.R.U32.HI R58, RZ, 0x2, R51 ;  /* 0x00000002ff3a7819 */ /* 0x000fc40000011633 */
[----:B------:R-:W-:Y:S02]  /*e7e0*/  LOP3.LUT R63, R51, UR6, RZ, 0xc0, !PT ;  /* 0x00000006333f7c12 */ /* 0x000fe4000f8ec0ff */
        /* <DEDUP_REMOVED lines=8> */
[----:B------:R-:W-:Y:S02]  /*e870*/  LOP3.LUT R65, R16, UR5, R65, 0xf8, !PT ;  /* 0x0000000510417c12 */ /* 0x000fe4000f8ef841 */
[----:B------:R-:W-:Y:S01]  /*e880*/  LOP3.LUT R63, R54, UR4, R63, 0xf8, !PT ;  /* 0x00000004363f7c12 */ /* 0x000fe2000f8ef83f */
[----:B------:R-:W-:Y:S01]  /*e890*/  IMAD.SHL.U32 R54, R25, 0x4, RZ ;  /* 0x0000000419367824 */ /* 0x000fe200078e00ff */
[----:B------:R-:W-:-:S02]  /*e8a0*/  LOP3.LUT R16, R18, UR22, R23, 0xf8, !PT ;  /* 0x0000001612107c12 */ /* 0x000fc4000f8ef817 */
[C---:B------:R-:W-:Y:S02]  /*e8b0*/  SHF.L.W.U32.HI R18, R9.reuse, 0x1e, R50 ;  /* 0x0000001e09127819 */ /* 0x040fe40000010e32 */
[----:B------:R-:W-:Y:S02]  /*e8c0*/  LOP3.LUT R23, R9, UR7, RZ, 0xc0, !PT ;  /* 0x0000000709177c12 */ /* 0x000fe4000f8ec0ff */
[C---:B------:R-:W-:Y:S01]  /*e8d0*/  SHF.L.W.U32.HI R5, R2.reuse, 0x2, R5 ;  /* 0x0000000202057819 */ /* 0x040fe20000010e05 */
[----:B------:R-:W-:Y:S01]  /*e8e0*/  IMAD.SHL.U32 R2, R2, 0x4, RZ ;  /* 0x0000000402027824 */ /* 0x000fe200078e00ff */
[----:B------:R-:W-:Y:S02]  /*e8f0*/  LOP3.LUT R25, R23, UR5, R18, 0xf8, !PT ;  /* 0x0000000517197c12 */ /* 0x000fe4000f8ef812 */
[----:B------:R-:W-:Y:S02]  /*e900*/  LOP3.LUT R54, R59, UR23, R54, 0xf8, !PT ;  /* 0x000000173b367c12 */ /* 0x000fe4000f8ef836 */
[----:B------:R-:W-:-:S02]  /*e910*/  LOP3.LUT R5, R26, UR22, R5, 0xf8, !PT ;  /* 0x000000161a057c12 */ /* 0x000fc4000f8ef805 */
[--C-:B------:R-:W-:Y:S02]  /*e920*/  SHF.R.U32.HI R26, RZ, 0x2, R46.reuse ;  /* 0x00000002ff1a7819 */ /* 0x100fe4000001162e */
[----:B------:R-:W-:Y:S02]  /*e930*/  LOP3.LUT R23, R46, UR6, RZ, 0xc0, !PT ;  /* 0x000000062e177c12 */ /* 0x000fe4000f8ec0ff */
[C---:B------:R-:W-:Y:S02]  /*e940*/  SHF.L.W.U32.HI R66, R49.reuse, 0x1e, R46 ;  /* 0x0000001e31427819 */ /* 0x040fe40000010e2e */
[----:B------:R-:W-:Y:S02]  /*e950*/  LOP3.LUT R59, R49, UR7, RZ, 0xc0, !PT ;  /* 0x00000007313b7c12 */ /* 0x000fe4000f8ec0ff */
        /* <DEDUP_REMOVED lines=8> */
[C---:B------:R-:W-:Y:S02]  /*e9e0*/  SHF.L.W.U32.HI R23, R52.reuse, 0x1e, R45 ;  /* 0x0000001e34177819 */ /* 0x040fe40000010e2d */
[----:B------:R-:W-:-:S02]  /*e9f0*/  LOP3.LUT R6, R52, UR7, RZ, 0xc0, !PT ;  /* 0x0000000734067c12 */ /* 0x000fc4000f8ec0ff */
[C---:B------:R-:W-:Y:S01]  /*ea00*/  SHF.L.W.U32.HI R60, R22.reuse, 0x2, R51 ;  /* 0x00000002163c7819 */ /* 0x040fe20000010e33 */
[----:B------:R-:W-:Y:S01]  /*ea10*/  IMAD.SHL.U32 R22, R22, 0x4, RZ ;  /* 0x0000000416167824 */ /* 0x000fe200078e00ff */
[----:B------:R-:W-:Y:S02]  /*ea20*/  SHF.R.U32.HI R51, RZ, 0x2, R43 ;  /* 0x00000002ff337819 */ /* 0x000fe4000001162b */
[----:B------:R-:W-:Y:S02]  /*ea30*/  LOP3.LUT R18, R43, UR6, RZ, 0xc0, !PT ;  /* 0x000000062b127c12 */ /* 0x000fe4000f8ec0ff */
[----:B------:R-:W-:Y:S02]  /*ea40*/  LOP3.LUT R23, R6, UR5, R23, 0xf8, !PT ;  /* 0x0000000506177c12 */ /* 0x000fe4000f8ef817 */
[----:B------:R-:W-:Y:S02]  /*ea50*/  LOP3.LUT R6, R21, UR22, R60, 0xf8, !PT ;  /* 0x0000001615067c12 */ /* 0x000fe4000f8ef83c */
[----:B------:R-:W-:-:S02]  /*ea60*/  SHF.L.W.U32.HI R62, R48, 0x1e, R43 ;  /* 0x0000001e303e7819 */ /* 0x000fc40000010e2b */
[----:B------:R-:W-:Y:S02]  /*ea70*/  LOP3.LUT R21, R48, UR7, RZ, 0xc0, !PT ;  /* 0x0000000730157c12 */ /* 0x000fe4000f8ec0ff */
[----:B------:R-:W-:Y:S02]  /*ea80*/  LOP3.LUT R51, R18, UR4, R51, 0xf8, !PT ;  /* 0x0000000412337c12 */ /* 0x000fe4000f8ef833 */
[----:B------:R-:W-:Y:S02]  /*ea90*/  SHF.L.W.U32.HI R18, R9, 0x2, R50 ;  /* 0x0000000209127819 */ /* 0x000fe40000010e32 */
[----:B------:R-:W-:Y:S02]  /*eaa0*/  LOP3.LUT R2, R27, UR23, R2, 0xf8, !PT ;  /* 0x000000171b027c12 */ /* 0x000fe4000f8ef802 */
[----:B------:R-:W-:Y:S02]  /*eab0*/  LOP3.LUT R50, R65, UR23, R22, 0xf8, !PT ;  /* 0x0000001741327c12 */ /* 0x000fe4000f8ef816 */
[----:B------:R-:W-:-:S02]  /*eac0*/  SHF.R.U32.HI R60, RZ, 0x2, R42 ;  /* 0x00000002ff3c7819 */ /* 0x000fc4000001162a */
[----:B------:R-:W-:Y:S02]  /*ead0*/  LOP3.LUT R9, R42, UR6, RZ, 0xc0, !PT ;  /* 0x000000062a097c12 */ /* 0x000fe4000f8ec0ff */
        /* <DEDUP_REMOVED lines=8> */
[----:B------:R-:W-:Y:S02]  /*eb60*/  LOP3.LUT R58, R61, UR22, R58, 0xf8, !PT ;  /* 0x000000163d3a7c12 */ /* 0x000fe4000f8ef83a */
[----:B------:R-:W-:Y:S02]  /*eb70*/  SHF.R.U32.HI R25, RZ, 0x2, R39 ;  /* 0x00000002ff197819 */ /* 0x000fe40000011627 */
[----:B------:R-:W-:Y:S02]  /*eb80*/  LOP3.LUT R22, R39, UR6, RZ, 0xc0, !PT ;  /* 0x0000000627167c12 */ /* 0x000fe4000f8ec0ff */
[----:B------:R-:W-:-:S02]  /*eb90*/  LOP3.LUT R21, R26, UR22, R21, 0xf8, !PT ;  /* 0x000000161a157c12 */ /* 0x000fc4000f8ef815 */
[C---:B------:R-:W-:Y:S02]  /*eba0*/  SHF.L.W.U32.HI R26, R44.reuse, 0x1e, R39 ;  /* 0x0000001e2c1a7819 */ /* 0x040fe40000010e27 */
[----:B------:R-:W-:Y:S02]  /*ebb0*/  LOP3.LUT R61, R44, UR7, RZ, 0xc0, !PT ;  /* 0x000000072c3d7c12 */ /* 0x000fe4000f8ec0ff */
[----:B------:R-:W-:Y:S02]  /*ebc0*/  LOP3.LUT R25, R22, UR4, R25, 0xf8, !PT ;  /* 0x0000000416197c12 */ /* 0x000fe4000f8ef819 */
[----:B------:R-:W-:Y:S02]  /*ebd0*/  SHF.R.U32.HI R53, RZ, 0x2, R35 ;  /* 0x00000002ff357819 */ /* 0x000fe40000011623 */
[----:B------:R-:W-:Y:S02]  /*ebe0*/  LOP3.LUT R22, R35, UR6, RZ, 0xc0, !PT ;  /* 0x0000000623167c12 */ /* 0x000fe4000f8ec0ff */
[----:B------:R-:W-:-:S02]  /*ebf0*/  LOP3.LUT R26, R61, UR5, R26, 0xf8, !PT ;  /* 0x000000053d1a7c12 */ /* 0x000fc4000f8ef81a */
[C---:B------:R-:W-:Y:S01]  /*ec00*/  SHF.L.W.U32.HI R45, R52.reuse, 0x2, R45 ;  /* 0x00000002342d7819 */ /* 0x040fe20000010e2d */
[----:B------:R-:W-:Y:S01]  /*ec10*/  IMAD.SHL.U32 R52, R52, 0x4, RZ ;  /* 0x0000000434347824 */ /* 0x000fe200078e00ff */
[C---:B------:R-:W-:Y:S02]  /*ec20*/  SHF.L.W.U32.HI R61, R40.reuse, 0x1e, R35 ;  /* 0x0000001e283d7819 */ /* 0x040fe40000010e23 */
[----:B------:R-:W-:Y:S02]  /*ec30*/  LOP3.LUT R46, R40, UR7, RZ, 0xc0, !PT ;  /* 0x00000007282e7c12 */ /* 0x000fe4000f8ec0ff */
[----:B------:R-:W-:Y:S02]  /*ec40*/  LOP3.LUT R53, R22, UR4, R53, 0xf8, !PT ;  /* 0x0000000416357c12 */ /* 0x000fe4000f8ef835 */
[----:B------:R-:W-:Y:S02]  /*ec50*/  LOP3.LUT R18, R63, UR22, R18, 0xf8, !PT ;  /* 0x000000163f127c12 */ /* 0x000fe4000f8ef812 */
        /* <DEDUP_REMOVED lines=8> */
[----:B------:R-:W-:-:S02]  /*ece0*/  LOP3.LUT R63, R46, UR4, R63, 0xf8, !PT ;  /* 0x000000042e3f7c12 */ /* 0x000fc4000f8ef83f */
[----:B------:R-:W-:Y:S02]  /*ecf0*/  LOP3.LUT R46, R48, UR5, R43, 0xf8, !PT ;  /* 0x00000005302e7c12 */ /* 0x000fe4000f8ef82b */
[----:B------:R-:W-:Y:S02]  /*ed00*/  LOP3.LUT R62, R62, UR23, R45, 0xf8, !PT ;  /* 0x000000173e3e7c12 */ /* 0x000fe4000f8ef82d */
[----:B------:R-:W-:Y:S02]  /*ed10*/  SHF.R.U32.HI R43, RZ, 0x2, R33 ;  /* 0x00000002ff2b7819 */ /* 0x000fe40000011621 */
[----:B------:R-:W-:Y:S02]  /*ed20*/  LOP3.LUT R48, R33, UR6, RZ, 0xc0, !PT ;  /* 0x0000000621307c12 */ /* 0x000fe4000f8ec0ff */
[C---:B------:R-:W-:Y:S01]  /*ed30*/  SHF.L.W.U32.HI R45, R47.reuse, 0x2, R42 ;  /* 0x000000022f2d7819 */ /* 0x040fe20000010e2a */
[----:B------:R-:W-:Y:S01]  /*ed40*/  IMAD.SHL.U32 R42, R47, 0x4, RZ ;  /* 0x000000042f2a7824 */ /* 0x000fe200078e00ff */
[----:B------:R-:W-:-:S02]  /*ed50*/  LOP3.LUT R47, R48, UR4, R43, 0xf8, !PT ;  /* 0x00000004302f7c12 */ /* 0x000fc4000f8ef82b */
[----:B------:R-:W-:Y:S02]  /*ed60*/  LOP3.LUT R43, R60, UR22, R45, 0xf8, !PT ;  /* 0x000000163c2b7c12 */ /* 0x000fe4000f8ef82d */
[----:B------:R-:W-:Y:S02]  /*ed70*/  LOP3.LUT R45, R27, UR23, R42, 0xf8, !PT ;  /* 0x000000171b2d7c12 */ /* 0x000fe4000f8ef82a */
[----:B------:R-:W-:Y:S02]  /*ed80*/  SHF.L.W.U32.HI R42, R44, 0x2, R39 ;  /* 0x000000022c2a7819 */ /* 0x000fe40000010e27 */
[----:B------:R-:W-:Y:S02]  /*ed90*/  SHF.R.U32.HI R48, RZ, 0x2, R32 ;  /* 0x00000002ff307819 */ /* 0x000fe40000011620 */
[----:B------:R-:W-:Y:S02]  /*eda0*/  LOP3.LUT R39, R32, UR6, RZ, 0xc0, !PT ;  /* 0x0000000620277c12 */ /* 0x000fe4000f8ec0ff */
[----:B------:R-:W-:-:S02]  /*edb0*/  LOP3.LUT R23, R23, UR23, R52, 0xf8, !PT ;  /* 0x0000001717177c12 */ /* 0x000fc4000f8ef834 */
[C---:B------:R-:W-:Y:S02]  /*edc0*/  SHF.L.W.U32.HI R52, R38.reuse, 0x1e, R33 ;  /* 0x0000001e26347819 */ /* 0x040fe40000010e21 */
[----:B------:R-:W-:Y:S02]  /*edd0*/  LOP3.LUT R27, R38, UR7, RZ, 0xc0, !PT ;  /* 0x00000007261b7c12 */ /* 0x000fe4000f8ec0ff */
[----:B------:R-:W-:Y:S01]  /*ede0*/  LOP3.LUT R48, R39, UR4, R48, 0xf8, !PT ;  /* 0x0000000427307c12 */ /* 0x000fe2000f8ef830 */
[----:B------:R-:W-:Y:S01]  /*edf0*/  IMAD.SHL.U32 R39, R44, 0x4, RZ ;  /* 0x000000042c277824 */ /* 0x000fe200078e00ff */
[----:B------:R-:W-:Y:S02]  /*ee00*/  LOP3.LUT R52, R27, UR5, R52, 0xf8, !PT ;  /* 0x000000051b347c12 */ /* 0x000fe4000f8ef834 */
[----:B------:R-:W-:Y:S02]  /*ee10*/  LOP3.LUT R25, R25, UR22, R42, 0xf8, !PT ;  /* 0x0000001619197c12 */ /* 0x000fe4000f8ef82a */
[C---:B------:R-:W-:Y:S01]  /*ee20*/  SHF.L.W.U32.HI R44, R40.reuse, 0x2, R35 ;  /* 0x00000002282c7819 */ /* 0x040fe20000010e23 */
[----:B------:R-:W-:Y:S01]  /*ee30*/  IMAD.SHL.U32 R40, R40, 0x4, RZ ;  /* 0x0000000428287824 */ /* 0x000fe200078e00ff */
        /* <DEDUP_REMOVED lines=8> */
[C---:B------:R-:W-:Y:S01]  /*eec0*/  SHF.L.W.U32.HI R34, R41.reuse, 0x2, R34 ;  /* 0x0000000229227819 */ /* 0x040fe20000010e22 */
[----:B------:R-:W-:Y:S01]  /*eed0*/  IMAD.SHL.U32 R41, R41, 0x4, RZ ;  /* 0x0000000429297824 */ /* 0x000fe200078e00ff */
[----:B------:R-:W-:Y:S02]  /*eee0*/  LOP3.LUT R53, R44, UR4, R53, 0xf8, !PT ;  /* 0x000000042c357c12 */ /* 0x000fe4000f8ef835 */
[----:B------:R-:W-:Y:S02]  /*eef0*/  LOP3.LUT R26, R26, UR23, R39, 0xf8, !PT ;  /* 0x000000171a1a7c12 */ /* 0x000fe4000f8ef827 */
[----:B------:R-:W-:Y:S02]  /*ef00*/  LOP3.LUT R44, R60, UR5, R27, 0xf8, !PT ;  /* 0x000000053c2c7c12 */ /* 0x000fe4000f8ef81b */
[----:B------:R-:W-:-:S02]  /*ef10*/  LOP3.LUT R39, R61, UR23, R40, 0xf8, !PT ;  /* 0x000000173d277c12 */ /* 0x000fc4000f8ef828 */
[----:B------:R-:W-:Y:S02]  /*ef20*/  LOP3.LUT R27, R63, UR22, R34, 0xf8, !PT ;  /* 0x000000163f1b7c12 */ /* 0x000fe4000f8ef822 */
[----:B------:R-:W-:Y:S02]  /*ef30*/  SHF.R.U32.HI R61, RZ, 0x2, R28 ;  /* 0x00000002ff3d7819 */ /* 0x000fe4000001161c */
[----:B------:R-:W-:Y:S02]  /*ef40*/  LOP3.LUT R40, R28, UR6, RZ, 0xc0, !PT ;  /* 0x000000061c287c12 */ /* 0x000fe4000f8ec0ff */
[----:B------:R-:W-:Y:S01]  /*ef50*/  LOP3.LUT R34, R46, UR23, R41, 0xf8, !PT ;  /* 0x000000172e227c12 */ /* 0x000fe2000f8ef829 */
[C---:B------:R-:W-:Y:S01]  /*ef60*/  IMAD.SHL.U32 R41, R38.reuse, 0x4, RZ ;  /* 0x0000000426297824 */ /* 0x040fe200078e00ff */
[----:B------:R-:W-:Y:S02]  /*ef70*/  SHF.L.W.U32.HI R60, R38, 0x2, R33 ;  /* 0x00000002263c7819 */ /* 0x000fe40000010e21 */
[----:B------:R-:W-:-:S02]  /*ef80*/  SHF.R.U32.HI R46, RZ, 0x2, R19 ;  /* 0x00000002ff2e7819 */ /* 0x000fc40000011613 */
[----:B------:R-:W-:Y:S02]  /*ef90*/  LOP3.LUT R33, R19, UR6, RZ, 0xc0, !PT ;  /* 0x0000000613217c12 */ /* 0x000fe4000f8ec0ff */
[----:B------:R-:W-:Y:S02]  /*efa0*/  LOP3.LUT R61, R40, UR4, R61, 0xf8, !PT ;  /* 0x00000004283d7c12 */ /* 0x000fe4000f8ef83d */
[----:B------:R-:W-:Y:S02]  /*efb0*/  SHF.L.W.U32.HI R65, R37, 0x2, R32 ;  /* 0x0000000225417819 */ /* 0x000fe40000010e20 */
[C---:B------:R-:W-:Y:S02]  /*efc0*/  SHF.L.W.U32.HI R63, R29.reuse, 0x1e, R28 ;  /* 0x0000001e1d3f7819 */ /* 0x040fe40000010e1c */
[----:B------:R-:W-:Y:S02]  /*efd0*/  LOP3.LUT R40, R29, UR7, RZ, 0xc0, !PT ;  /* 0x000000071d287c12 */ /* 0x000fe4000f8ec0ff */
        /* <DEDUP_REMOVED lines=8> */
[C---:B------:R-:W-:Y:S02]  /*f060*/  SHF.L.W.U32.HI R40, R24.reuse, 0x1e, R55 ;  /* 0x0000001e18287819 */ /* 0x040fe40000010e37 */
[----:B------:R-:W-:Y:S02]  /*f070*/  LOP3.LUT R37, R24, UR7, RZ, 0xc0, !PT ;  /* 0x0000000718257c12 */ /* 0x000fe4000f8ec0ff */
[----:B------:R-:W-:Y:S02]  /*f080*/  LOP3.LUT R33, R52, UR23, R41, 0xf8, !PT ;  /* 0x0000001734217c12 */ /* 0x000fe4000f8ef829 */
[----:B------:R-:W-:Y:S02]  /*f090*/  SHF.R.U32.HI R41, RZ, 0x2, R55 ;  /* 0x00000002ff297819 */ /* 0x000fe40000011637 */
[----:B------:R-:W-:Y:S02]  /*f0a0*/  LOP3.LUT R32, R55, UR6, RZ, 0xc0, !PT ;  /* 0x0000000637207c12 */ /* 0x000fe4000f8ec0ff */
[----:B------:R-:W-:-:S02]  /*f0b0*/  LOP3.LUT R40, R37, UR5, R40, 0xf8, !PT ;  /* 0x0000000525287c12 */ /* 0x000fc4000f8ef828 */
[----:B------:R-:W-:Y:S02]  /*f0c0*/  LOP3.LUT R37, R42, UR23, R65, 0xf8, !PT ;  /* 0x000000172a257c12 */ /* 0x000fe4000f8ef841 */
[----:B------:R-:W-:Y:S02]  /*f0d0*/  LOP3.LUT R41, R32, UR4, R41, 0xf8, !PT ;  /* 0x0000000420297c12 */ /* 0x000fe4000f8ef829 */
[C---:B------:R-:W-:Y:S01]  /*f0e0*/  SHF.L.W.U32.HI R42, R36.reuse, 0x2, R31 ;  /* 0x00000002242a7819 */ /* 0x040fe20000010e1f */
[----:B------:R-:W-:Y:S01]  /*f0f0*/  IMAD.SHL.U32 R31, R36, 0x4, RZ ;  /* 0x00000004241f7824 */ /* 0x000fe200078e00ff */
[----:B------:R-:W-:Y:S02]  /*f100*/  SHF.R.U32.HI R32, RZ, 0x2, R20 ;  /* 0x00000002ff207819 */ /* 0x000fe40000011614 */
[----:B------:R-:W-:Y:S02]  /*f110*/  LOP3.LUT R65, R20, UR6, RZ, 0xc0, !PT ;  /* 0x0000000614417c12 */ /* 0x000fe4000f8ec0ff */
[----:B------:R-:W-:-:S02]  /*f120*/  LOP3.LUT R31, R44, UR23, R31, 0xf8, !PT ;  /* 0x000000172c1f7c12 */ /* 0x000fc4000f8ef81f */
[----:B------:R-:W-:Y:S02]  /*f130*/  LOP3.LUT R36, R65, UR4, R32, 0xf8, !PT ;  /* 0x0000000441247c12 */ /* 0x000fe4000f8ef820 */
[----:B------:R-:W-:Y:S02]  /*f140*/  LOP3.LUT R32, R53, UR22, R42, 0xf8, !PT ;  /* 0x0000001635207c12 */ /* 0x000fe4000f8ef82a */
[----:B------:R-:W-:Y:S02]  /*f150*/  SHF.L.W.U32.HI R48, R29, 0x2, R28 ;  /* 0x000000021d307819 */ /* 0x000fe40000010e1c */
[C---:B------:R-:W-:Y:S02]  /*f160*/  SHF.L.W.U32.HI R44, R15.reuse, 0x1e, R20 ;  /* 0x0000001e0f2c7819 */ /* 0x040fe40000010e14 */
[----:B------:R-:W-:Y:S02]  /*f170*/  LOP3.LUT R53, R15, UR7, RZ, 0xc0, !PT ;  /* 0x000000070f357c12 */ /* 0x000fe4000f8ec0ff */
[----:B------:R-:W-:-:S02]  /*f180*/  SHF.R.U32.HI R28, RZ, 0x2, R57 ;  /* 0x00000002ff1c7819 */ /* 0x000fc40000011639 */
[----:B------:R-:W-:Y:S02]  /*f190*/  LOP3.LUT R65, R57, UR6, RZ, 0xc0, !PT ;  /* 0x0000000639417c12 */ /* 0x000fe4000f8ec0ff */
[----:B------:R-:W-:Y:S02]  /*f1a0*/  LOP3.LUT R44, R53, UR5, R44, 0xf8, !PT ;  /* 0x00000005352c7c12 */ /* 0x000fe4000f8ef82c */
[----:B------:R-:W-:Y:S01]  /*f1b0*/  LOP3.LUT R53, R65, UR4, R28, 0xf8, !PT ;  /* 0x0000000441357c12 */ /* 0x000fe2000f8ef81c */
[----:B------:R-:W-:Y:S01]  /*f1c0*/  IMAD.SHL.U32 R28, R29, 0x4, RZ ;  /* 0x000000041d1c7824 */ /* 0x000fe200078e00ff */
[----:B------:R-:W-:Y:S01]  /*f1d0*/  LOP3.LUT R48, R61, UR22, R48, 0xf8, !PT ;  /* 0x000000163d307c12 */ /* 0x000fe2000f8ef830 */
[C---:B------:R-:W-:Y:S01]  /*f1e0*/  IMAD.SHL.U32 R29, R30.reuse, 0x4, RZ ;  /* 0x000000041e1d7824 */ /* 0x040fe200078e00ff */
[----:B------:R-:W-:Y:S02]  /*f1f0*/  SHF.L.W.U32.HI R19, R30, 0x2, R19 ;  /* 0x000000021e137819 */ /* 0x000fe40000010e13 */
[----:B------:R-:W-:-:S02]  /*f200*/  SHF.L.W.U32.HI R52, R0, 0x1e, R57 ;  /* 0x0000001e00347819 */ /* 0x000fc40000010e39 */
[----:B------:R-:W-:Y:S02]  /*f210*/  LOP3.LUT R60, R60, UR23, R29, 0xf8, !PT ;  /* 0x000000173c3c7c12 */ /* 0x000fe4000f8ef81d */
[----:B------:R-:W-:Y:S02]  /*f220*/  LOP3.LUT R61, R0, UR7, RZ, 0xc0, !PT ;  /* 0x00000007003d7c12 */ /* 0x000fe4000f8ec0ff */
[C---:B------:R-:W-:Y:S01]  /*f230*/  SHF.L.W.U32.HI R30, R24.reuse, 0x2, R55 ;  /* 0x00000002181e7819 */ /* 0x040fe20000010e37 */
[----:B------:R-:W-:Y:S01]  /*f240*/  IMAD.SHL.U32 R55, R24, 0x4, RZ ;  /* 0x0000000418377824 */ /* 0x000fe200078e00ff */
[C---:B------:R-:W-:Y:S01]  /*f250*/  SHF.L.W.U32.HI R29, R15.reuse, 0x2, R20 ;  /* 0x000000020f1d7819 */ /* 0x040fe20000010e14 */
[----:B------:R-:W-:Y:S01]  /*f260*/  IMAD.SHL.U32 R15, R15, 0x4, RZ ;  /* 0x000000040f0f7824 */ /* 0x000fe200078e00ff */
[----:B------:R-:W-:Y:S02]  /*f270*/  LOP3.LUT R7, R7, UR14, RZ, 0x3c, !PT ;  /* 0x0000000e07077c12 */ /* 0x000fe4000f8e3cff */
[----:B------:R-:W-:-:S02]  /*f280*/  LOP3.LUT R52, R61, UR5, R52, 0xf8, !PT ;  /* 0x000000053d347c12 */ /* 0x000fc4000f8ef834 */
[----:B------:R-:W-:Y:S02]  /*f290*/  LOP3.LUT R24, R41, UR22, R30, 0xf8, !PT ;  /* 0x0000001629187c12 */ /* 0x000fe4000f8ef81e */
[----:B------:R-:W-:Y:S02]  /*f2a0*/  SHF.R.U32.HI R61, RZ, 0x2, R7 ;  /* 0x00000002ff3d7819 */ /* 0x000fe40000011607 */
[----:B------:R-:W-:Y:S02]  /*f2b0*/  LOP3.LUT R42, R7, UR6, RZ, 0xc0, !PT ;  /* 0x00000006072a7c12 */ /* 0x000fe4000f8ec0ff */
[----:B------:R-:W-:Y:S02]  /*f2c0*/  LOP3.LUT R14, R14, UR10, RZ, 0x3c, !PT ;  /* 0x0000000a0e0e7c12 */ /* 0x000fe4000f8e3cff */
[----:B------:R-:W-:Y:S02]  /*f2d0*/  SHF.L.W.U32.HI R30, R0, 0x2, R57 ;  /* 0x00000002001e7819 */ /* 0x000fe40000010e39 */
[----:B------:R-:W-:Y:S01]  /*f2e0*/  LOP3.LUT R57, R36, UR22, R29, 0xf8, !PT ;  /* 0x0000001624397c12 */ /* 0x000fe2000f8ef81d */
[----:B------:R-:W-:Y:S01]  /*f2f0*/  IMAD.SHL.U32 R29, R0, 0x4, RZ ;  /* 0x00000004001d7824 */ /* 0x000fe200078e00ff */
[----:B------:R-:W-:-:S02]  /*f300*/  LOP3.LUT R44, R44, UR23, R15, 0xf8, !PT ;  /* 0x000000172c2c7c12 */ /* 0x000fc4000f8ef80f */
[----:B------:R-:W-:Y:S02]  /*f310*/  LOP3.LUT R61, R42, UR4, R61, 0xf8, !PT ;  /* 0x000000042a3d7c12 */ /* 0x000fe4000f8ef83d */
[----:B------:R-:W-:Y:S02]  /*f320*/  LOP3.LUT R46, R46, UR22, R19, 0xf8, !PT ;  /* 0x000000162e2e7c12 */ /* 0x000fe4000f8ef813 */
[----:B------:R-:W-:Y:S02]  /*f330*/  LOP3.LUT R20, R40, UR23, R55, 0xf8, !PT ;  /* 0x0000001728147c12 */ /* 0x000fe4000f8ef837 */
[C-C-:B------:R-:W-:Y:S02]  /*f340*/  SHF.L.W.U32.HI R0, R14.reuse, 0x2, R7.reuse ;  /* 0x000000020e007819 */ /* 0x140fe40000010e07 */
[C---:B------:R-:W-:Y:S02]  /*f350*/  SHF.L.W.U32.HI R19, R14.reuse, 0x1e, R7 ;  /* 0x0000001e0e137819 */ /* 0x040fe40000010e07 */
[----:B------:R-:W-:-:S02]  /*f360*/  LOP3.LUT R42, R14, UR7, RZ, 0xc0, !PT ;  /* 0x000000070e2a7c12 */ /* 0x000fc4000f8ec0ff */
[----:B------:R-:W-:Y:S02]  /*f370*/  LOP3.LUT R55, R10, R44, R37, 0x96, !PT ;  /* 0x0000002c0a377212 */ /* 0x000fe400078e9625 */
[----:B------:R-:W-:Y:S02]  /*f380*/  LOP3.LUT R40, R13, R57, R38, 0x96, !PT ;  /* 0x000000390d287212 */ /* 0x000fe400078e9626 */
[----:B------:R-:W-:Y:S01]  /*f390*/  LOP3.LUT R53, R53, UR22, R30, 0xf8, !PT ;  /* 0x0000001635357c12 */ /* 0x000fe2000f8ef81e */
[----:B------:R-:W-:Y:S01]  /*f3a0*/  IMAD.SHL.U32 R30, R14, 0x4, RZ ;  /* 0x000000040e1e7824 */ /* 0x000fe200078e00ff */
[----:B------:R-:W-:Y:S02]  /*f3b0*/  LOP3.LUT R61, R61, UR22, R0, 0xf8, !PT ;  /* 0x000000163d3d7c12 */ /* 0x000fe4000f8ef800 */
[----:B------:R-:W-:Y:S02]  /*f3c0*/  LOP3.LUT R19, R42, UR5, R19, 0xf8, !PT ;  /* 0x000000052a137c12 */ /* 0x000fe4000f8ef813 */
[----:B------:R-:W-:-:S02]  /*f3d0*/  LOP3.LUT R0, R11, R60, R34, 0x96, !PT ;  /* 0x0000003c0b007212 */ /* 0x000fc400078e9622 */
[----:B------:R-:W-:Y:S02]  /*f3e0*/  LOP3.LUT R55, R55, R45, R50, 0x96, !PT ;  /* 0x0000002d37377212 */ /* 0x000fe400078e9632 */
[----:B------:R-:W-:Y:S02]  /*f3f0*/  LOP3.LUT R40, R40, R43, R6, 0x96, !PT ;  /* 0x0000002b28287212 */ /* 0x000fe400078e9606 */
[----:B------:R-:W-:Y:S02]  /*f400*/  LOP3.LUT R52, R52, UR23, R29, 0xf8, !PT ;  /* 0x0000001734347c12 */ /* 0x000fe4000f8ef81d */
[----:B------:R-:W-:Y:S02]  /*f410*/  LOP3.LUT R28, R63, UR23, R28, 0xf8, !PT ;  /* 0x000000173f1c7c12 */ /* 0x000fe4000f8ef81c */
[----:B------:R-:W-:Y:S02]  /*f420*/  LOP3.LUT R29, R0, R23, R2, 0x96, !PT ;  /* 0x00000017001d7212 */ /* 0x000fe400078e9602 */
[----:B------:R-:W-:-:S02]  /*f430*/  SHF.L.W.U32.HI R36, R40, 0x1, R55 ;  /* 0x0000000128247819 */ /* 0x000fc40000010e37 */
[----:B------:R-:W-:Y:S02]  /*f440*/  LOP3.LUT R30, R19, UR23, R30, 0xf8, !PT ;  /* 0x00000017131e7c12 */ /* 0x000fe4000f8ef81e */
[----:B------:R-:W-:Y:S02]  /*f450*/  LOP3.LUT R63, R56, R20, R33, 0x96, !PT ;  /* 0x00000014383f7212 */ /* 0x000fe400078e9621 */
[----:B------:R-:W-:Y:S02]  /*f460*/  LOP3.LUT R19, R4, R46, R27, 0x96, !PT ;  /* 0x0000002e04137212 */ /* 0x000fe400078e961b */
[-CC-:B------:R-:W-:Y:S02]  /*f470*/  LOP3.LUT R15, R20, R29.reuse, R36.reuse, 0x96, !PT ;  /* 0x0000001d140f7212 */ /* 0x180fe400078e9624 */
[----:B------:R-:W-:Y:S02]  /*f480*/  LOP3.LUT R63, R63, R62, R59, 0x96, !PT ;  /* 0x0000003e3f3f7212 */ /* 0x000fe400078e963b */
[----:B------:R-:W-:-:S02]  /*f490*/  LOP3.LUT R0, R59, R29, R36, 0x96, !PT ;  /* 0x0000001d3b007212 */ /* 0x000fc400078e9624 */
[----:B------:R-:W-:Y:S02]  /*f4a0*/  LOP3.LUT R42, R33, R29, R36, 0x96, !PT ;  /* 0x0000001d212a7212 */ /* 0x000fe400078e9624 */
[----:B------:R-:W-:Y:S02]  /*f4b0*/  LOP3.LUT R20, R19, R22, R5, 0x96, !PT ;  /* 0x0000001613147212 */ /* 0x000fe400078e9605 */
[----:B------:R-:W-:Y:S02]  /*f4c0*/  LOP3.LUT R51, R51, UR22, R64, 0xf8, !PT ;  /* 0x0000001633337c12 */ /* 0x000fe4000f8ef840 */
[----:B------:R-:W-:Y:S02]  /*f4d0*/  LOP3.LUT R33, R8, R52, R31, 0x96, !PT ;  /* 0x0000003408217212 */ /* 0x000fe400078e961f */
[----:B------:R-:W-:Y:S02]  /*f4e0*/  SHF.L.W.U32.HI R59, R55, 0x1, R40 ;  /* 0x00000001373b7819 */ /* 0x000fe40000010e28 */
[----:B------:R-:W-:-:S02]  /*f4f0*/  LOP3.LUT R65, R17, R53, R32, 0x96, !PT ;  /* 0x0000003511417212 */ /* 0x000fc400078e9620 */
[-CC-:B------:R-:W-:Y:S02]  /*f500*/  LOP3.LUT R7, R56, R29.reuse, R36.reuse, 0x96, !PT ;  /* 0x0000001d38077212 */ /* 0x180fe400078e9624 */
[----:B------:R-:W-:Y:S02]  /*f510*/  LOP3.LUT R14, R62, R29, R36, 0x96, !PT ;  /* 0x0000001d3e0e7212 */ /* 0x000fe400078e9624 */
[----:B------:R-:W-:Y:S02]  /*f520*/  LOP3.LUT R62, R12, R24, R47, 0x96, !PT ;  /* 0x000000180c3e7212 */ /* 0x000fe400078e962f */
[----:B------:R-:W-:Y:S02]  /*f530*/  SHF.L.W.U32.HI R41, R20, 0x1, R29 ;  /* 0x0000000114297819 */ /* 0x000fe40000010e1d */
[----:B------:R-:W-:Y:S02]  /*f540*/  SHF.L.W.U32.HI R56, R29, 0x1, R20 ;  /* 0x000000011d387819 */ /* 0x000fe40000010e14 */
[----:B------:R-:W-:-:S02]  /*f550*/  LOP3.LUT R19, R58, R20, R59, 0x96, !PT ;  /* 0x000000143a137212 */ /* 0x000fc400078e963b */
[-CC-:B------:R-:W-:Y:S02]  /*f560*/  LOP3.LUT R12, R12, R20.reuse, R59.reuse, 0x96, !PT ;  /* 0x000000140c0c7212 */ /* 0x180fe400078e963b */
[-CC-:B------:R-:W-:Y:S02]  /*f570*/  LOP3.LUT R47, R47, R20.reuse, R59.reuse, 0x96, !PT ;  /* 0x000000142f2f7212 */ /* 0x180fe400078e963b */
[----:B------:R-:W-:Y:S02]  /*f580*/  LOP3.LUT R29, R51, R20, R59, 0x96, !PT ;  /* 0x00000014331d7212 */ /* 0x000fe400078e963b */
[----:B------:R-:W-:Y:S02]  /*f590*/  LOP3.LUT R36, R33, R26, R9, 0x96, !PT ;  /* 0x0000001a21247212 */ /* 0x000fe400078e9609 */
[----:B------:R-:W-:Y:S02]  /*f5a0*/  LOP3.LUT R65, R65, R25, R18, 0x96, !PT ;  /* 0x0000001941417212 */ /* 0x000fe400078e9612 */
[----:B------:R-:W-:-:S02]  /*f5b0*/  LOP3.LUT R20, R24, R20, R59, 0x96, !PT ;  /* 0x0000001418147212 */ /* 0x000fc400078e963b */
[----:B------:R-:W-:Y:S02]  /*f5c0*/  LOP3.LUT R49, R66, UR23, R49, 0xf8, !PT ;  /* 0x0000001742317c12 */ /* 0x000fe4000f8ef831 */
[----:B------:R-:W-:Y:S02]  /*f5d0*/  LOP3.LUT R59, R30, R28, R39, 0x96, !PT ;  /* 0x0000001c1e3b7212 */ /* 0x000fe400078e9627 */
        /* <DEDUP_REMOVED lines=14> */
[----:B------:R-:W-:Y:S02]  /*f6c0*/  LOP3.LUT R6, R57, R62, R49, 0x96, !PT ;  /* 0x0000003e39067212 */ /* 0x000fe400078e9631 */
[----:B------:R-:W-:-:S02]  /*f6d0*/  LOP3.LUT R50, R50, R63, R58, 0x96, !PT ;  /* 0x0000003f32327212 */ /* 0x000fc400078e963a */
[----:B------:R-:W-:Y:S02]  /*f6e0*/  LOP3.LUT R10, R10, R63, R58, 0x96, !PT ;  /* 0x0000003f0a0a7212 */ /* 0x000fe400078e963a */
[-CC-:B------:R-:W-:Y:S02]  /*f6f0*/  LOP3.LUT R39, R38, R62.reuse, R49.reuse, 0x96, !PT ;  /* 0x0000003e26277212 */ /* 0x180fe400078e9631 */
[-CC-:B------:R-:W-:Y:S02]  /*f700*/  LOP3.LUT R13, R13, R62.reuse, R49.reuse, 0x96, !PT ;  /* 0x0000003e0d0d7212 */ /* 0x180fe400078e9631 */
[----:B------:R-:W-:Y:S02]  /*f710*/  LOP3.LUT R57, R43, R62, R49, 0x96, !PT ;  /* 0x0000003e2b397212 */ /* 0x000fe400078e9631 */
        /* <DEDUP_REMOVED lines=8> */
[----:B------:R-:W-:Y:S02]  /*f7a0*/  LOP3.LUT R56, R46, R58, R49, 0x96, !PT ;  /* 0x0000003a2e387212 */ /* 0x000fe400078e9631 */
[-CC-:B------:R-:W-:Y:S02]  /*f7b0*/  LOP3.LUT R11, R11, R59.reuse, R64.reuse, 0x96, !PT ;  /* 0x0000003b0b0b7212 */ /* 0x180fe400078e9640 */
[-CC-:B------:R-:W-:Y:S02]  /*f7c0*/  LOP3.LUT R45, R60, R59.reuse, R64.reuse, 0x96, !PT ;  /* 0x0000003b3c2d7212 */ /* 0x180fe400078e9640 */
[-CC-:B------:R-:W-:Y:S02]  /*f7d0*/  LOP3.LUT R48, R2, R59.reuse, R64.reuse, 0x96, !PT ;  /* 0x0000003b02307212 */ /* 0x180fe400078e9640 */
[-CC-:B------:R-:W-:Y:S02]  /*f7e0*/  LOP3.LUT R23, R23, R59.reuse, R64.reuse, 0x96, !PT ;  /* 0x0000003b17177212 */ /* 0x180fe400078e9640 */
[----:B------:R-:W-:-:S02]  /*f7f0*/  LOP3.LUT R34, R34, R59, R64, 0x96, !PT ;  /* 0x0000003b22227212 */ /* 0x000fc400078e9640 */
[----:B------:R-:W-:Y:S02]  /*f800*/  SHF.L.W.U32.HI R46, R58, 0x1, R59 ;  /* 0x000000013a2e7819 */ /* 0x000fe40000010e3b */
[----:B------:R-:W-:Y:S02]  /*f810*/  SHF.L.W.U32.HI R59, R59, 0x1, R58 ;  /* 0x000000013b3b7819 */ /* 0x000fe40000010e3a */
[-C--:B------:R-:W-:Y:S02]  /*f820*/  LOP3.LUT R61, R5, R58.reuse, R49, 0x96, !PT ;  /* 0x0000003a053d7212 */ /* 0x080fe400078e9631 */
        /* <DEDUP_REMOVED lines=9> */
[----:B------:R-:W-:Y:S02]  /*f8c0*/  LOP3.LUT R49, R27, R58, R49, 0x96, !PT ;  /* 0x0000003a1b317212 */ /* 0x000fe400078e9631 */
[----:B------:R-:W-:Y:S02]  /*f8d0*/  SHF.L.W.U32.HI R40, R57, 0x15, R44 ;  /* 0x0000001539287819 */ /* 0x000fe40000010e2c */
        /* <DEDUP_REMOVED lines=46> */
[----:B------:R-:W-:Y:S02]  /*fbc0*/  LOP3.LUT R52, R24, R27, R21, 0xd2, !PT ;  /* 0x0000001b18347212 */ /* 0x000fe400078ed215 */
[----:B------:R-:W-:Y:S02]  /*fbd0*/  LOP3.LUT R9, R27, R21, R40, 0xd2, !PT ;  /* 0x000000151b097212 */ /* 0x000fe400078ed228 */
[----:B------:R-:W-:Y:S02]  /*fbe0*/  LOP3.LUT R44, R44, R53, R10, 0xd2, !PT ;  /* 0x000000352c2c7212 */ /* 0x000fe400078ed20a */
        /* <DEDUP_REMOVED lines=27> */
[----:B------:R-:W-:Y:S02]  /*fda0*/  LOP3.LUT R52, R52, UR11, RZ, 0x3c, !PT ;  /* 0x0000000b34347c12 */ /* 0x000fe4000f8e3cff */
[----:B------:R-:W-:Y:S02]  /*fdb0*/  LOP3.LUT R57, R56, UR15, RZ, 0x3c, !PT ;  /* 0x0000000f38397c12 */ /* 0x000fe4000f8e3cff */
        /* <DEDUP_REMOVED lines=22> */
[----:B------:R-:W-:Y:S01]  /*ff20*/  LOP3.LUT R31, R11, R22, R31, 0xd2, !PT ;  /* 0x000000160b1f7212 */ /* 0x000fe200078ed21f */
[C---:B------:R-:W-:Y:S01]  /*ff30*/  IMAD.SHL.U32 R11, R52.reuse, 0x4, RZ ;  /* 0x00000004340b7824 */ /* 0x040fe200078e00ff */
[----:B------:R-:W-:Y:S02]  /*ff40*/  LOP3.LUT R4, R59, UR4, R4, 0xf8, !PT ;  /* 0x000000043b047c12 */ /* 0x000fe4000f8ef804 */
[----:B------:R-:W-:Y:S02]  /*ff50*/  LOP3.LUT R8, R61, UR5, R8, 0xf8, !PT ;  /* 0x000000053d087c12 */ /* 0x000fe4000f8ef808 */
[----:B------:R-:W-:Y:S02]  /*ff60*/  SHF.L.W.U32.HI R57, R52, 0x2, R57 ;  /* 0x0000000234397819 */ /* 0x000fe40000010e39 */
[----:B------:R-:W-:Y:S02]  /*ff70*/  SHF.R.U32.HI R19, RZ, 0x2, R54 ;  /* 0x00000002ff137819 */ /* 0x000fe40000011636 */
[----:B------:R-:W-:-:S02]  /*ff80*/  LOP3.LUT R20, R54, UR6, RZ, 0xc0, !PT ;  /* 0x0000000636147c12 */ /* 0x000fc4000f8ec0ff */
[----:B------:R-:W-:Y:S02]  /*ff90*/  LOP3.LUT R4, R4, UR22, R57, 0xf8, !PT ;  /* 0x0000001604047c12 */ /* 0x000fe4000f8ef839 */
[----:B------:R-:W-:Y:S02]  /*ffa0*/  LOP3.LUT R11, R8, UR23, R11, 0xf8, !PT ;  /* 0x00000017080b7c12 */ /* 0x000fe4000f8ef80b */
[----:B------:R-:W-:Y:S01]  /*ffb0*/  LOP3.LUT R8, R20, UR4, R19, 0xf8, !PT ;  /* 0x0000000414087c12 */ /* 0x000fe2000f8ef813 */
[----:B------:R-:W0:Y:S01]  /*ffc0*/  LDCU.128 UR12, c[0x3][0x150] ;  /* 0x00c02a00ff0c77ac */ /* 0x000e220008000c00 */
[C-C-:B------:R-:W-:Y:S02]  /*ffd0*/  SHF.L.W.U32.HI R19, R9.reuse, 0x2, R54.reuse ;  /* 0x0000000209137819 */ /* 0x140fe40000010e36 */
[C---:B------:R-:W-:Y:S01]  /*ffe0*/  SHF.L.W.U32.HI R54, R9.reuse, 0x1e, R54 ;  /* 0x0000001e09367819 */ /* 0x040fe20000010e36 */
[----:B------:R-:W1:Y:S01]  /*fff0*/  LDCU.128 UR8, c[0x3][0xf0] ;  /* 0x00c01e00ff0877ac */ /* 0x000e620008000c00 */
[----:B------:R-:W-:-:S02]  /*10000*/  LOP3.LUT R59, R9, UR7, RZ, 0xc0, !PT ;  /* 0x00000007093b7c12 */ /* 0x000fc4000f8ec0ff */
[----:B------:R-:W-:Y:S02]  /*10010*/  LOP3.LUT R8, R8, UR22, R19, 0xf8, !PT ;  /* 0x0000001608087c12 */ /* 0x000fe4000f8ef813 */
[----:B------:R-:W-:Y:S02]  /*10020*/  LOP3.LUT R19, R59, UR5, R54, 0xf8, !PT ;  /* 0x000000053b137c12 */ /* 0x000fe4000f8ef836 */
[----:B------:R-:W-:Y:S02]  /*10030*/  SHF.R.U32.HI R56, RZ, 0x2, R47 ;  /* 0x00000002ff387819 */ /* 0x000fe4000001162f */
[----:B------:R-:W-:Y:S02]  /*10040*/  LOP3.LUT R59, R47, UR6, RZ, 0xc0, !PT ;  /* 0x000000062f3b7c12 */ /* 0x000fe4000f8ec0ff */
[----:B------:R-:W-:Y:S02]  /*10050*/  SHF.R.U32.HI R20, RZ, 0x2, R42 ;  /* 0x00000002ff147819 */ /* 0x000fe4000001162a */
[----:B------:R-:W-:-:S02]  /*10060*/  LOP3.LUT R61, R42, UR6, RZ, 0xc0, !PT ;  /* 0x000000062a3d7c12 */ /* 0x000fc4000f8ec0ff */
[----:B------:R-:W-:Y:S02]  /*10070*/  LOP3.LUT R56, R59, UR4, R56, 0xf8, !PT ;  /* 0x000000043b387c12 */ /* 0x000fe4000f8ef838 */
[----:B------:R-:W-:Y:S02]  /*10080*/  LOP3.LUT R48, R28, R23, R0, 0xd2, !PT ;  /* 0x000000171c307212 */ /* 0x000fe400078ed200 */
[----:B------:R-:W-:Y:S02]  /*10090*/  LOP3.LUT R57, R23, R0, R13, 0xd2, !PT ;  /* 0x0000000017397212 */ /* 0x000fe400078ed20d */
[----:B------:R-:W-:Y:S02]  /*100a0*/  LOP3.LUT R22, R18, R28, R23, 0xd2, !PT ;  /* 0x0000001c12167212 */ /* 0x000fe400078ed217 */
[C---:B------:R-:W-:Y:S02]  /*100b0*/  SHF.L.W.U32.HI R54, R32.reuse, 0x1e, R45 ;  /* 0x0000001e20367819 */ /* 0x040fe40000010e2d */
[----:B------:R-:W-:-:S02]  /*100c0*/  LOP3.LUT R59, R32, UR7, RZ, 0xc0, !PT ;  /* 0x00000007203b7c12 */ /* 0x000fc4000f8ec0ff */
[----:B------:R-:W-:Y:S02]  /*100d0*/  LOP3.LUT R23, R13, R18, R28, 0xd2, !PT ;  /* 0x000000120d177212 */ /* 0x000fe400078ed21c */
[----:B------:R-:W-:Y:S02]  /*100e0*/  LOP3.LUT R18, R0, R13, R18, 0xd2, !PT ;  /* 0x0000000d00127212 */ /* 0x000fe400078ed212 */
[----:B------:R-:W-:Y:S02]  /*100f0*/  LOP3.LUT R0, R61, UR4, R20, 0xf8, !PT ;  /* 0x000000043d007c12 */ /* 0x000fe4000f8ef814 */
[C---:B------:R-:W-:Y:S02]  /*10100*/  SHF.L.W.U32.HI R20, R21.reuse, 0x1e, R42 ;  /* 0x0000001e15147819 */ /* 0x040fe40000010e2a */
[----:B------:R-:W-:Y:S02]  /*10110*/  LOP3.LUT R13, R21, UR7, RZ, 0xc0, !PT ;  /* 0x00000007150d7c12 */ /* 0x000fe4000f8ec0ff */
[----:B------:R-:W-:-:S02]  /*10120*/  LOP3.LUT R54, R59, UR5, R54, 0xf8, !PT ;  /* 0x000000053b367c12 */ /* 0x000fc4000f8ef836 */
[C---:B------:R-:W-:Y:S02]  /*10130*/  SHF.L.W.U32.HI R28, R40.reuse, 0x1e, R47 ;  /* 0x0000001e281c7819 */ /* 0x040fe40000010e2f */
[----:B------:R-:W-:Y:S02]  /*10140*/  LOP3.LUT R61, R40, UR7, RZ, 0xc0, !PT ;  /* 0x00000007283d7c12 */ /* 0x000fe4000f8ec0ff */
[C---:B------:R-:W-:Y:S01]  /*10150*/  SHF.L.W.U32.HI R59, R21.reuse, 0x2, R42 ;  /* 0x00000002153b7819 */ /* 0x040fe20000010e2a */
[----:B------:R-:W-:Y:S01]  /*10160*/  IMAD.SHL.U32 R21, R21, 0x4, RZ ;  /* 0x0000000415157824 */ /* 0x000fe200078e00ff */
[----:B------:R-:W-:Y:S02]  /*10170*/  LOP3.LUT R20, R13, UR5, R20, 0xf8, !PT ;  /* 0x000000050d147c12 */ /* 0x000fe4000f8ef814 */
[----:B------:R-:W-:Y:S01]  /*10180*/  LOP3.LUT R13, R61, UR5, R28, 0xf8, !PT ;  /* 0x000000053d0d7c12 */ /* 0x000fe2000f8ef81c */
[----:B------:R-:W-:Y:S01]  /*10190*/  IMAD.SHL.U32 R28, R9, 0x4, RZ ;  /* 0x00000004091c7824 */ /* 0x000fe200078e00ff */
[----:B------:R-:W-:-:S02]  /*101a0*/  LOP3.LUT R0, R0, UR22, R59, 0xf8, !PT ;  /* 0x0000001600007c12 */ /* 0x000fc4000f8ef83b */
[C---:B------:R-:W-:Y:S01]  /*101b0*/  SHF.L.W.U32.HI R47, R40.reuse, 0x2, R47 ;  /* 0x00000002282f7819 */ /* 0x040fe20000010e2f */
[----:B------:R-:W-:Y:S01]  /*101c0*/  IMAD.SHL.U32 R40, R40, 0x4, RZ ;  /* 0x0000000428287824 */ /* 0x000fe200078e00ff */
[----:B------:R-:W-:Y:S02]  /*101d0*/  SHF.R.U32.HI R52, RZ, 0x2, R23 ;  /* 0x00000002ff347819 */ /* 0x000fe40000011617 */
[----:B------:R-:W-:Y:S02]  /*101e0*/  LOP3.LUT R61, R23, UR6, RZ, 0xc0, !PT ;  /* 0x00000006173d7c12 */ /* 0x000fe4000f8ec0ff */
[C---:B------:R-:W-:Y:S02]  /*101f0*/  SHF.L.W.U32.HI R42, R39.reuse, 0x1e, R22 ;  /* 0x0000001e272a7819 */ /* 0x040fe40000010e16 */
        /* <DEDUP_REMOVED lines=9> */
[C---:B------:R-:W-:Y:S02]  /*10290*/  SHF.L.W.U32.HI R59, R33.reuse, 0x1e, R48 ;  /* 0x0000001e213b7819 */ /* 0x040fe40000010e30 */
[----:B------:R-:W-:Y:S02]  /*102a0*/  LOP3.LUT R64, R33, UR7, RZ, 0xc0, !PT ;  /* 0x0000000721407c12 */ /* 0x000fe4000f8ec0ff */
[----:B------:R-:W-:Y:S02]  /*102b0*/  SHF.R.U32.HI R38, RZ, 0x2, R45 ;  /* 0x00000002ff267819 */ /* 0x000fe4000001162d */
[----:B------:R-:W-:Y:S02]  /*102c0*/  LOP3.LUT R63, R45, UR6, RZ, 0xc0, !PT ;  /* 0x000000062d3f7c12 */ /* 0x000fe4000f8ec0ff */
[----:B------:R-:W-:-:S02]  /*102d0*/  LOP3.LUT R21, R56, UR4, R21, 0xf8, !PT ;  /* 0x0000000438157c12 */ /* 0x000fc4000f8ef815 */
[----:B------:R-:W-:Y:S02]  /*102e0*/  LOP3.LUT R52, R61, UR5, R52, 0xf8, !PT ;  /* 0x000000053d347c12 */ /* 0x000fe4000f8ef834 */
[----:B------:R-:W-:Y:S01]  /*102f0*/  LOP3.LUT R56, R64, UR5, R59, 0xf8, !PT ;  /* 0x0000000540387c12 */ /* 0x000fe2000f8ef83b */
[----:B------:R-:W-:Y:S01]  /*10300*/  IMAD.SHL.U32 R59, R32, 0x4, RZ ;  /* 0x00000004203b7824 */ /* 0x000fe200078e00ff */
[----:B------:R-:W-:Y:S02]  /*10310*/  LOP3.LUT R13, R13, UR23, R40, 0xf8, !PT ;  /* 0x000000170d0d7c12 */ /* 0x000fe4000f8ef828 */
[----:B------:R-:W-:Y:S02]  /*10320*/  SHF.R.U32.HI R40, RZ, 0x2, R57 ;  /* 0x00000002ff287819 */ /* 0x000fe40000011639 */
[----:B------:R-:W-:Y:S02]  /*10330*/  LOP3.LUT R61, R57, UR6, RZ, 0xc0, !PT ;  /* 0x00000006393d7c12 */ /* 0x000fe4000f8ec0ff */
[----:B------:R-:W-:-:S02]  /*10340*/  LOP3.LUT R38, R63, UR4, R38, 0xf8, !PT ;  /* 0x000000043f267c12 */ /* 0x000fc4000f8ef826 */
[----:B------:R-:W-:Y:S02]  /*10350*/  LOP3.LUT R19, R19, UR23, R28, 0xf8, !PT ;  /* 0x0000001713137c12 */ /* 0x000fe4000f8ef81c */
[----:B------:R-:W-:Y:S02]  /*10360*/  SHF.R.U32.HI R28, RZ, 0x2, R22 ;  /* 0x00000002ff1c7819 */ /* 0x000fe40000011616 */
[----:B------:R-:W-:Y:S02]  /*10370*/  LOP3.LUT R63, R22, UR6, RZ, 0xc0, !PT ;  /* 0x00000006163f7c12 */ /* 0x000fe4000f8ec0ff */
[----:B------:R-:W-:Y:S02]  /*10380*/  SHF.L.W.U32.HI R45, R32, 0x2, R45 ;  /* 0x00000002202d7819 */ /* 0x000fe40000010e2d */
[----:B------:R-:W-:Y:S02]  /*10390*/  LOP3.LUT R32, R61, UR4, R40, 0xf8, !PT ;  /* 0x000000043d207c12 */ /* 0x000fe4000f8ef828 */
[----:B------:R-:W-:Y:S01]  /*103a0*/  LOP3.LUT R40, R54, UR23, R59, 0xf8, !PT ;  /* 0x0000001736287c12 */ /* 0x000fe2000f8ef83b */
[----:B------:R-:W-:Y:S01]  /*103b0*/  IMAD.SHL.U32 R59, R36, 0x4, RZ ;  /* 0x00000004243b7824 */ /* 0x000fe200078e00ff */
[----:B------:R-:W-:-:S02]  /*103c0*/  LOP3.LUT R28, R63, UR4, R28, 0xf8, !PT ;  /* 0x000000043f1c7c12 */ /* 0x000fc4000f8ef81c */
[C---:B------:R-:W-:Y:S01]  /*103d0*/  SHF.L.W.U32.HI R61, R39.reuse, 0x2, R22 ;  /* 0x00000002273d7819 */ /* 0x040fe20000010e16 */
[----:B------:R-:W-:Y:S01]  /*103e0*/  IMAD.SHL.U32 R39, R39, 0x4, RZ ;  /* 0x0000000427277824 */ /* 0x000fe200078e00ff */
[----:B------:R-:W-:Y:S02]  /*103f0*/  SHF.L.W.U32.HI R64, R36, 0x2, R23 ;  /* 0x0000000224407819 */ /* 0x000fe40000010e17 */
[----:B------:R-:W-:Y:S02]  /*10400*/  LOP3.LUT R22, R52, UR23, R59, 0xf8, !PT ;  /* 0x0000001734167c12 */ /* 0x000fe4000f8ef83b */
[----:B------:R-:W-:Y:S02]  /*10410*/  LOP3.LUT R36, R28, UR22, R61, 0xf8, !PT ;  /* 0x000000161c247c12 */ /* 0x000fe4000f8ef83d */
[----:B------:R-:W-:Y:S02]  /*10420*/  SHF.R.U32.HI R59, RZ, 0x2, R62 ;  /* 0x00000002ff3b7819 */ /* 0x000fe4000001163e */
[----:B------:R-:W-:-:S02]  /*10430*/  LOP3.LUT R28, R62, UR6, RZ, 0xc0, !PT ;  /* 0x000000063e1c7c12 */ /* 0x000fc4000f8ec0ff */
[C---:B------:R-:W-:Y:S01]  /*10440*/  SHF.L.W.U32.HI R48, R33.reuse, 0x2, R48 ;  /* 0x0000000221307819 */ /* 0x040fe20000010e30 */
[----:B------:R-:W-:Y:S01]  /*10450*/  IMAD.SHL.U32 R33, R33, 0x4, RZ ;  /* 0x0000000421217824 */ /* 0x000fe200078e00ff */
[C---:B------:R-:W-:Y:S02]  /*10460*/  SHF.L.W.U32.HI R52, R51.reuse, 0x1e, R62 ;  /* 0x0000001e33347819 */ /* 0x040fe40000010e3e */
[----:B------:R-:W-:Y:S02]  /*10470*/  LOP3.LUT R61, R51, UR7, RZ, 0xc0, !PT ;  /* 0x00000007333d7c12 */ /* 0x000fe4000f8ec0ff */
[----:B------:R-:W-:Y:S02]  /*10480*/  LOP3.LUT R59, R28, UR4, R59, 0xf8, !PT ;  /* 0x000000041c3b7c12 */ /* 0x000fe4000f8ef83b */
[----:B------:R-:W-:Y:S02]  /*10490*/  LOP3.LUT R21, R21, UR22, R48, 0xf8, !PT ;  /* 0x0000001615157c12 */ /* 0x000fe4000f8ef830 */
[----:B------:R-:W-:-:S02]  /*104a0*/  LOP3.LUT R38, R38, UR22, R45, 0xf8, !PT ;  /* 0x0000001626267c12 */ /* 0x000fc4000f8ef82d */
[C---:B------:R-:W-:Y:S02]  /*104b0*/  SHF.L.W.U32.HI R54, R26.reuse, 0x1e, R57 ;  /* 0x0000001e1a367819 */ /* 0x040fe40000010e39 */
[----:B------:R-:W-:Y:S02]  /*104c0*/  LOP3.LUT R23, R26, UR7, RZ, 0xc0, !PT ;  /* 0x000000071a177c12 */ /* 0x000fe4000f8ec0ff */
[----:B------:R-:W-:Y:S02]  /*104d0*/  LOP3.LUT R28, R61, UR5, R52, 0xf8, !PT ;  /* 0x000000053d1c7c12 */ /* 0x000fe4000f8ef834 */
[----:B------:R-:W-:Y:S02]  /*104e0*/  LOP3.LUT R42, R42, UR23, R39, 0xf8, !PT ;  /* 0x000000172a2a7c12 */ /* 0x000fe4000f8ef827 */
[C---:B------:R-:W-:Y:S02]  /*104f0*/  SHF.L.W.U32.HI R63, R50.reuse, 0x1e, R15 ;  /* 0x0000001e323f7819 */ /* 0x040fe40000010e0f */
[----:B------:R-:W-:-:S02]  /*10500*/  LOP3.LUT R48, R50, UR7, RZ, 0xc0, !PT ;  /* 0x0000000732307c12 */ /* 0x000fc4000f8ec0ff */
[----:B------:R-:W-:Y:S02]  /*10510*/  SHF.R.U32.HI R45, RZ, 0x2, R18 ;  /* 0x00000002ff2d7819 */ /* 0x000fe40000011612 */
[----:B------:R-:W-:Y:S02]  /*10520*/  LOP3.LUT R66, R18, UR6, RZ, 0xc0, !PT ;  /* 0x0000000612427c12 */ /* 0x000fe4000f8ec0ff */
[----:B------:R-:W-:Y:S02]  /*10530*/  SHF.R.U32.HI R39, RZ, 0x2, R15 ;  /* 0x00000002ff277819 */ /* 0x000fe4000001160f */
[----:B------:R-:W-:Y:S02]  /*10540*/  LOP3.LUT R52, R15, UR6, RZ, 0xc0, !PT ;  /* 0x000000060f347c12 */ /* 0x000fe4000f8ec0ff */
[----:B------:R-:W-:Y:S02]  /*10550*/  SHF.L.W.U32.HI R57, R26, 0x2, R57 ;  /* 0x000000021a397819 */ /* 0x000fe40000010e39 */
[----:B------:R-:W-:-:S02]  /*10560*/  LOP3.LUT R54, R23, UR5, R54, 0xf8, !PT ;  /* 0x0000000517367c12 */ /* 0x000fc4000f8ef836 */
[----:B------:R-:W-:Y:S02]  /*10570*/  LOP3.LUT R63, R48, UR5, R63, 0xf8, !PT ;  /* 0x00000005303f7c12 */ /* 0x000fe4000f8ef83f */
[----:B------:R-:W-:Y:S02]  /*10580*/  LOP3.LUT R23, R66, UR4, R45, 0xf8, !PT ;  /* 0x0000000442177c12 */ /* 0x000fe4000f8ef82d */
[----:B------:R-:W-:Y:S02]  /*10590*/  LOP3.LUT R39, R52, UR4, R39, 0xf8, !PT ;  /* 0x0000000434277c12 */ /* 0x000fe4000f8ef827 */
[----:B------:R-:W-:Y:S01]  /*105a0*/  LOP3.LUT R48, R32, UR22, R57, 0xf8, !PT ;  /* 0x0000001620307c12 */ /* 0x000fe2000f8ef839 */
[----:B------:R-:W-:Y:S01]  /*105b0*/  IMAD.SHL.U32 R57, R26, 0x4, RZ ;  /* 0x000000041a397824 */ /* 0x000fe200078e00ff */
[----:B------:R-:W-:Y:S02]  /*105c0*/  SHF.L.W.U32.HI R45, R31, 0x1e, R18 ;  /* 0x0000001e1f2d7819 */ /* 0x000fe40000010e12 */
[----:B------:R-:W-:-:S02]  /*105d0*/  SHF.R.U32.HI R61, RZ, 0x2, R60 ;  /* 0x00000002ff3d7819 */ /* 0x000fc4000001163c */
[----:B------:R-:W-:Y:S02]  /*105e0*/  LOP3.LUT R52, R60, UR6, RZ, 0xc0, !PT ;  /* 0x000000063c347c12 */ /* 0x000fe4000f8ec0ff */
[----:B------:R-:W-:Y:S02]  /*105f0*/  SHF.L.W.U32.HI R18, R31, 0x2, R18 ;  /* 0x000000021f127819 */ /* 0x000fe40000010e12 */
[----:B------:R-:W-:Y:S02]  /*10600*/  LOP3.LUT R9, R9, UR22, R64, 0xf8, !PT ;  /* 0x0000001609097c12 */ /* 0x000fe4000f8ef840 */
[----:B------:R-:W-:Y:S02]  /*10610*/  LOP3.LUT R64, R31, UR7, RZ, 0xc0, !PT ;  /* 0x000000071f407c12 */ /* 0x000fe4000f8ec0ff */
[----:B------:R-:W-:Y:S02]  /*10620*/  LOP3.LUT R61, R52, UR4, R61, 0xf8, !PT ;  /* 0x00000004343d7c12 */ /* 0x000fe4000f8ef83d */
[----:B------:R-:W-:-:S02]  /*10630*/  LOP3.LUT R52, R54, UR23, R57, 0xf8, !PT ;  /* 0x0000001736347c12 */ /* 0x000fc4000f8ef839 */
[----:B------:R-:W-:Y:S01]  /*10640*/  LOP3.LUT R23, R23, UR22, R18, 0xf8, !PT ;  /* 0x0000001617177c12 */ /* 0x000fe2000f8ef812 */
[----:B------:R-:W-:Y:S01]  /*10650*/  IMAD.SHL.U32 R18, R31, 0x4, RZ ;  /* 0x000000041f127824 */ /* 0x000fe200078e00ff */
[C---:B------:R-:W-:Y:S02]  /*10660*/  SHF.L.W.U32.HI R26, R16.reuse, 0x1e, R43 ;  /* 0x0000001e101a7819 */ /* 0x040fe40000010e2b */
[----:B------:R-:W-:Y:S02]  /*10670*/  LOP3.LUT R57, R16, UR7, RZ, 0xc0, !PT ;  /* 0x0000000710397c12 */ /* 0x000fe4000f8ec0ff */
[----:B------:R-:W-:Y:S01]  /*10680*/  LOP3.LUT R45, R64, UR5, R45, 0xf8, !PT ;  /* 0x00000005402d7c12 */ /* 0x000fe2000f8ef82d */
[----:B------:R-:W-:Y:S01]  /*10690*/  IMAD.SHL.U32 R64, R30, 0x4, RZ ;  /* 0x000000041e407824 */ /* 0x000fe200078e00ff */
[----:B------:R-:W-:Y:S02]  /*106a0*/  SHF.R.U32.HI R54, RZ, 0x2, R43 ;  /* 0x00000002ff367819 */ /* 0x000fe4000001162b */
[----:B------:R-:W-:-:S02]  /*106b0*/  LOP3.LUT R31, R43, UR6, RZ, 0xc0, !PT ;  /* 0x000000062b1f7c12 */ /* 0x000fc4000f8ec0ff */
[----:B------:R-:W-:Y:S01]  /*106c0*/  LOP3.LUT R26, R57, UR5, R26, 0xf8, !PT ;  /* 0x00000005391a7c12 */ /* 0x000fe2000f8ef81a */
[----:B------:R-:W-:Y:S01]  /*106d0*/  IMAD.SHL.U32 R57, R51, 0x4, RZ ;  /* 0x0000000433397824 */ /* 0x000fe200078e00ff */
[----:B------:R-:W-:Y:S02]  /*106e0*/  LOP3.LUT R33, R56, UR23, R33, 0xf8, !PT ;  /* 0x0000001738217c12 */ /* 0x000fe4000f8ef821 */
[----:B------:R-:W-:Y:S02]  /*106f0*/  LOP3.LUT R54, R31, UR4, R54, 0xf8, !PT ;  /* 0x000000041f367c12 */ /* 0x000fe4000f8ef836 */
[----:B------:R-:W-:Y:S02]  /*10700*/  LOP3.LUT R45, R45, UR23, R18, 0xf8, !PT ;  /* 0x000000172d2d7c12 */ /* 0x000fe4000f8ef812 */
[----:B------:R-:W-:Y:S02]  /*10710*/  SHF.R.U32.HI R18, RZ, 0x2, R58 ;  /* 0x00000002ff127819 */ /* 0x000fe4000001163a */
[----:B------:R-:W-:-:S02]  /*10720*/  LOP3.LUT R31, R58, UR6, RZ, 0xc0, !PT ;  /* 0x000000063a1f7c12 */ /* 0x000fc4000f8ec0ff */
[----:B------:R-:W-:Y:S02]  /*10730*/  SHF.L.W.U32.HI R56, R51, 0x2, R62 ;  /* 0x0000000233387819 */ /* 0x000fe40000010e3e */
        /* <DEDUP_REMOVED lines=10> */
[----:B------:R-:W-:-:S02]  /*107e0*/  SHF.L.W.U32.HI R15, R14, 0x1e, R41 ;  /* 0x0000001e0e0f7819 */ /* 0x000fc40000010e29 */
[----:B------:R-:W-:Y:S02]  /*107f0*/  LOP3.LUT R62, R14, UR7, RZ, 0xc0, !PT ;  /* 0x000000070e3e7c12 */ /* 0x000fe4000f8ec0ff */
[C---:B------:R-:W-:Y:S02]  /*10800*/  SHF.L.W.U32.HI R32, R49.reuse, 0x1e, R60 ;  /* 0x0000001e31207819 */ /* 0x040fe40000010e3c */
[----:B------:R-:W-:Y:S02]  /*10810*/  LOP3.LUT R65, R49, UR7, RZ, 0xc0, !PT ;  /* 0x0000000731417c12 */ /* 0x000fe4000f8ec0ff */
[----:B------:R-:W-:Y:S01]  /*10820*/  LOP3.LUT R39, R39, UR22, R18, 0xf8, !PT ;  /* 0x0000001627277c12 */ /* 0x000fe2000f8ef812 */
[----:B------:R-:W-:Y:S01]  /*10830*/  IMAD.SHL.U32 R18, R50, 0x4, RZ ;  /* 0x0000000432127824 */ /* 0x000fe200078e00ff */
[----:B------:R-:W-:Y:S01]  /*10840*/  LOP3.LUT R50, R62, UR5, R15, 0xf8, !PT ;  /* 0x000000053e327c12 */ /* 0x000fe2000f8ef80f */
[----:B------:R-:W-:Y:S01]  /*10850*/  IMAD.SHL.U32 R15, R49, 0x4, RZ ;  /* 0x00000004310f7824 */ /* 0x000fe200078e00ff */
[----:B------:R-:W-:-:S02]  /*10860*/  LOP3.LUT R32, R65, UR5, R32, 0xf8, !PT ;  /* 0x0000000541207c12 */ /* 0x000fc4000f8ef820 */
[----:B------:R-:W-:Y:S02]  /*10870*/  SHF.L.W.U32.HI R43, R16, 0x2, R43 ;  /* 0x00000002102b7819 */ /* 0x000fe40000010e2b */
[----:B------:R-:W-:Y:S01]  /*10880*/  LOP3.LUT R32, R32, UR23, R15, 0xf8, !PT ;  /* 0x0000001720207c12 */ /* 0x000fe2000f8ef80f */
[----:B------:R-:W-:Y:S01]  /*10890*/  IMAD.SHL.U32 R15, R16, 0x4, RZ ;  /* 0x00000004100f7824 */ /* 0x000fe200078e00ff */
[----:B------:R-:W-:Y:S02]  /*108a0*/  LOP3.LUT R16, R54, UR22, R43, 0xf8, !PT ;  /* 0x0000001636107c12 */ /* 0x000fe4000f8ef82b */
[----:B------:R-:W-:Y:S02]  /*108b0*/  SHF.L.W.U32.HI R54, R29, 0x2, R58 ;  /* 0x000000021d367819 */ /* 0x000fe40000010e3a */
[C---:B------:R-:W-:Y:S02]  /*108c0*/  SHF.L.W.U32.HI R58, R24.reuse, 0x1e, R37 ;  /* 0x0000001e183a7819 */ /* 0x040fe40000010e25 */
[----:B------:R-:W-:-:S02]  /*108d0*/  LOP3.LUT R43, R24, UR7, RZ, 0xc0, !PT ;  /* 0x00000007182b7c12 */ /* 0x000fc4000f8ec0ff */
[----:B------:R-:W-:Y:S02]  /*108e0*/  SHF.L.W.U32.HI R60, R49, 0x2, R60 ;  /* 0x00000002313c7819 */ /* 0x000fe40000010e3c */
[----:B------:R-:W-:Y:S02]  /*108f0*/  LOP3.LUT R58, R43, UR5, R58, 0xf8, !PT ;  /* 0x000000052b3a7c12 */ /* 0x000fe4000f8ef83a */
[----:B------:R-:W-:Y:S01]  /*10900*/  LOP3.LUT R43, R51, UR22, R54, 0xf8, !PT ;  /* 0x00000016332b7c12 */ /* 0x000fe2000f8ef836 */
[----:B------:R-:W-:Y:S01]  /*10910*/  IMAD.SHL.U32 R54, R29, 0x4, RZ ;  /* 0x000000041d367824 */ /* 0x000fe200078e00ff */
[----:B------:R-:W-:Y:S01]  /*10920*/  SHF.L.W.U32.HI R62, R30, 0x1e, R35 ;  /* 0x0000001e1e3e7819 */ /* 0x000fe20000010e23 */
[----:B------:R-:W-:Y:S01]  /*10930*/  IMAD.SHL.U32 R29, R14, 0x4, RZ ;  /* 0x000000040e1d7824 */ /* 0x000fe200078e00ff */
[----:B------:R-:W-:Y:S02]  /*10940*/  LOP3.LUT R49, R30, UR7, RZ, 0xc0, !PT ;  /* 0x000000071e317c12 */ /* 0x000fe4000f8ec0ff */
[----:B------:R-:W-:-:S02]  /*10950*/  LOP3.LUT R31, R61, UR22, R60, 0xf8, !PT ;  /* 0x000000163d1f7c12 */ /* 0x000fc4000f8ef83c */
[----:B------:R-:W-:Y:S02]  /*10960*/  SHF.R.U32.HI R61, RZ, 0x2, R35 ;  /* 0x00000002ff3d7819 */ /* 0x000fe40000011623 */
[----:B------:R-:W-:Y:S02]  /*10970*/  LOP3.LUT R60, R35, UR6, RZ, 0xc0, !PT ;  /* 0x00000006233c7c12 */ /* 0x000fe4000f8ec0ff */
[----:B------:R-:W-:Y:S02]  /*10980*/  LOP3.LUT R49, R49, UR5, R62, 0xf8, !PT ;  /* 0x0000000531317c12 */ /* 0x000fe4000f8ef83e */
[----:B------:R-:W-:Y:S02]  /*10990*/  SHF.L.W.U32.HI R41, R14, 0x2, R41 ;  /* 0x000000020e297819 */ /* 0x000fe40000010e29 */
[----:B------:R-:W-:Y:S02]  /*109a0*/  LOP3.LUT R54, R59, UR23, R54, 0xf8, !PT ;  /* 0x000000173b367c12 */ /* 0x000fe4000f8ef836 */
        /* <DEDUP_REMOVED lines=14> */
[----:B------:R-:W-:Y:S02]  /*10a90*/  SHF.L.W.U32.HI R50, R30, 0x2, R35 ;  /* 0x000000021e327819 */ /* 0x000fe40000010e23 */
[----:B------:R-:W-:Y:S02]  /*10aa0*/  LOP3.LUT R60, R63, UR4, R60, 0xf8, !PT ;  /* 0x000000043f3c7c12 */ /* 0x000fe4000f8ef83c */
[----:B------:R-:W-:Y:S02]  /*10ab0*/  LOP3.LUT R15, R26, UR23, R15, 0xf8, !PT ;  /* 0x000000171a0f7c12 */ /* 0x000fe4000f8ef80f */
[----:B------:R-:W-:Y:S02]  /*10ac0*/  SHF.R.U32.HI R26, RZ, 0x2, R34 ;  /* 0x00000002ff1a7819 */ /* 0x000fe40000011622 */
[----:B------:R-:W-:-:S02]  /*10ad0*/  LOP3.LUT R63, R34, UR6, RZ, 0xc0, !PT ;  /* 0x00000006223f7c12 */ /* 0x000fc4000f8ec0ff */
[----:B------:R-:W-:Y:S02]  /*10ae0*/  LOP3.LUT R62, R41, UR5, R62, 0xf8, !PT ;  /* 0x00000005293e7c12 */ /* 0x000fe4000f8ef83e */
[----:B------:R-:W-:Y:S01]  /*10af0*/  LOP3.LUT R41, R61, UR22, R50, 0xf8, !PT ;  /* 0x000000163d297c12 */ /* 0x000fe2000f8ef832 */
[----:B------:R-:W-:Y:S01]  /*10b00*/  IMAD.SHL.U32 R61, R24, 0x4, RZ ;  /* 0x00000004183d7824 */ /* 0x000fe200078e00ff */
[----:B------:R-:W-:Y:S02]  /*10b10*/  LOP3.LUT R26, R63, UR4, R26, 0xf8, !PT ;  /* 0x000000043f1a7c12 */ /* 0x000fe4000f8ef81a */
[----:B------:R-:W-:Y:S02]  /*10b20*/  SHF.L.W.U32.HI R63, R55, 0x2, R34 ;  /* 0x00000002373f7819 */ /* 0x000fe40000010e22 */
[----:B------:R-:W-:Y:S02]  /*10b30*/  SHF.R.U32.HI R29, RZ, 0x2, R27 ;  /* 0x00000002ff1d7819 */ /* 0x000fe4000001161b */
[----:B------:R-:W-:-:S02]  /*10b40*/  LOP3.LUT R66, R27, UR6, RZ, 0xc0, !PT ;  /* 0x000000061b427c12 */ /* 0x000fc4000f8ec0ff */
[----:B------:R-:W-:Y:S02]  /*10b50*/  SHF.L.W.U32.HI R35, R24, 0x2, R37 ;  /* 0x0000000218237819 */ /* 0x000fe40000010e25 */
[----:B------:R-:W-:Y:S01]  /*10b60*/  LOP3.LUT R34, R58, UR23, R61, 0xf8, !PT ;  /* 0x000000173a227c12 */ /* 0x000fe2000f8ef83d */
[----:B------:R-:W-:Y:S01]  /*10b70*/  IMAD.SHL.U32 R58, R55, 0x4, RZ ;  /* 0x00000004373a7824 */ /* 0x000fe200078e00ff */
[----:B------:R-:W-:Y:S02]  /*10b80*/  LOP3.LUT R24, R26, UR22, R63, 0xf8, !PT ;  /* 0x000000161a187c12 */ /* 0x000fe4000f8ef83f */
[----:B------:R-:W-:Y:S02]  /*10b90*/  LOP3.LUT R30, R66, UR4, R29, 0xf8, !PT ;  /* 0x00000004421e7c12 */ /* 0x000fe4000f8ef81d */
[----:B------:R-:W-:Y:S02]  /*10ba0*/  SHF.R.U32.HI R26, RZ, 0x2, R46 ;  /* 0x00000002ff1a7819 */ /* 0x000fe4000001162e */
[----:B------:R-:W-:-:S02]  /*10bb0*/  LOP3.LUT R55, R46, UR6, RZ, 0xc0, !PT ;  /* 0x000000062e377c12 */ /* 0x000fc4000f8ec0ff */
[----:B------:R-:W-:Y:S02]  /*10bc0*/  LOP3.LUT R29, R49, UR23, R64, 0xf8, !PT ;  /* 0x00000017311d7c12 */ /* 0x000fe4000f8ef840 */
[----:B------:R-:W-:Y:S02]  /*10bd0*/  LOP3.LUT R35, R60, UR22, R35, 0xf8, !PT ;  /* 0x000000163c237c12 */ /* 0x000fe4000f8ef823 */
        /* <DEDUP_REMOVED lines=9> */
[----:B------:R-:W-:Y:S02]  /*10c70*/  SHF.L.W.U32.HI R58, R6, 0x2, R17 ;  /* 0x00000002063a7819 */ /* 0x000fe40000010e11 */
[----:B------:R-:W-:-:S02]  /*10c80*/  SHF.R.U32.HI R61, RZ, 0x2, R25 ;  /* 0x00000002ff3d7819 */ /* 0x000fc40000011619 */
[----:B------:R-:W-:Y:S02]  /*10c90*/  LOP3.LUT R64, R25, UR6, RZ, 0xc0, !PT ;  /* 0x0000000619407c12 */ /* 0x000fe4000f8ec0ff */
[C---:B------:R-:W-:Y:S02]  /*10ca0*/  SHF.L.W.U32.HI R49, R44.reuse, 0x1e, R27 ;  /* 0x0000001e2c317819 */ /* 0x040fe40000010e1b */
[----:B------:R-:W-:Y:S02]  /*10cb0*/  LOP3.LUT R50, R44, UR7, RZ, 0xc0, !PT ;  /* 0x000000072c327c12 */ /* 0x000fe4000f8ec0ff */
[----:B------:R-:W-:Y:S02]  /*10cc0*/  LOP3.LUT R59, R59, UR22, R58, 0xf8, !PT ;  /* 0x000000163b3b7c12 */ /* 0x000fe4000f8ef83a */
[----:B------:R-:W-:Y:S02]  /*10cd0*/  LOP3.LUT R17, R64, UR4, R61, 0xf8, !PT ;  /* 0x0000000440117c12 */ /* 0x000fe4000f8ef83d */
[----:B------:R-:W-:-:S02]  /*10ce0*/  LOP3.LUT R58, R62, UR23, R51, 0xf8, !PT ;  /* 0x000000173e3a7c12 */ /* 0x000fc4000f8ef833 */
[----:B------:R-:W-:Y:S02]  /*10cf0*/  SHF.L.W.U32.HI R62, R2, 0x1e, R25 ;  /* 0x0000001e023e7819 */ /* 0x000fe40000010e19 */
[----:B------:R-:W-:Y:S02]  /*10d00*/  SHF.R.U32.HI R6, RZ, 0x2, R10 ;  /* 0x00000002ff067819 */ /* 0x000fe4000001160a */
[C---:B------:R-:W-:Y:S01]  /*10d10*/  SHF.L.W.U32.HI R27, R44.reuse, 0x2, R27 ;  /* 0x000000022c1b7819 */ /* 0x040fe20000010e1b */
[----:B------:R-:W-:Y:S01]  /*10d20*/  IMAD.SHL.U32 R44, R44, 0x4, RZ ;  /* 0x000000042c2c7824 */ /* 0x000fe200078e00ff */
[----:B------:R-:W-:Y:S02]  /*10d30*/  LOP3.LUT R51, R2, UR7, RZ, 0xc0, !PT ;  /* 0x0000000702337c12 */ /* 0x000fe4000f8ec0ff */
[----:B------:R-:W-:Y:S02]  /*10d40*/  LOP3.LUT R61, R10, UR6, RZ, 0xc0, !PT ;  /* 0x000000060a3d7c12 */ /* 0x000fe4000f8ec0ff */
[----:B------:R-:W-:-:S02]  /*10d50*/  LOP3.LUT R49, R50, UR5, R49, 0xf8, !PT ;  /* 0x0000000532317c12 */ /* 0x000fc4000f8ef831 */
[----:B------:R-:W-:Y:S02]  /*10d60*/  LOP3.LUT R62, R51, UR5, R62, 0xf8, !PT ;  /* 0x00000005333e7c12 */ /* 0x000fe4000f8ef83e */
[----:B------:R-:W-:Y:S02]  /*10d70*/  LOP3.LUT R61, R61, UR4, R6, 0xf8, !PT ;  /* 0x000000043d3d7c12 */ /* 0x000fe4000f8ef806 */
[C---:B------:R-:W-:Y:S02]  /*10d80*/  SHF.L.W.U32.HI R50, R53.reuse, 0x1e, R12 ;  /* 0x0000001e35327819 */ /* 0x040fe40000010e0c */
[----:B------:R-:W-:Y:S02]  /*10d90*/  LOP3.LUT R65, R53, UR7, RZ, 0xc0, !PT ;  /* 0x0000000735417c12 */ /* 0x000fe4000f8ec0ff */
[C---:B------:R-:W-:Y:S02]  /*10da0*/  SHF.L.W.U32.HI R6, R5.reuse, 0x1e, R10 ;  /* 0x0000001e05067819 */ /* 0x040fe40000010e0a */
[----:B------:R-:W-:-:S02]  /*10db0*/  LOP3.LUT R51, R5, UR7, RZ, 0xc0, !PT ;  /* 0x0000000705337c12 */ /* 0x000fc4000f8ec0ff */
[----:B------:R-:W-:Y:S02]  /*10dc0*/  LOP3.LUT R49, R49, UR23, R44, 0xf8, !PT ;  /* 0x0000001731317c12 */ /* 0x000fe4000f8ef82c */
[C---:B------:R-:W-:Y:S01]  /*10dd0*/  SHF.L.W.U32.HI R12, R53.reuse, 0x2, R12 ;  /* 0x00000002350c7819 */ /* 0x040fe20000010e0c */
[----:B------:R-:W-:Y:S01]  /*10de0*/  IMAD.SHL.U32 R53, R53, 0x4, RZ ;  /* 0x0000000435357824 */ /* 0x000fe200078e00ff */
[C---:B------:R-:W-:Y:S01]  /*10df0*/  SHF.L.W.U32.HI R44, R5.reuse, 0x2, R10 ;  /* 0x00000002052c7819 */ /* 0x040fe20000010e0a */
[----:B------:R-:W-:Y:S01]  /*10e00*/  IMAD.SHL.U32 R10, R5, 0x4, RZ ;  /* 0x00000004050a7824 */ /* 0x000fe200078e00ff */
[----:B------:R-:W-:Y:S01]  /*10e10*/  LOP3.LUT R50, R65, UR5, R50, 0xf8, !PT ;  /* 0x0000000541327c12 */ /* 0x000fe2000f8ef832 */
[----:B------:R-:W-:Y:S01]  /*10e20*/  IMAD.SHL.U32 R5, R2, 0x4, RZ ;  /* 0x0000000402057824 */ /* 0x000fe200078e00ff */
[----:B------:R-:W-:Y:S02]  /*10e30*/  LOP3.LUT R51, R51, UR5, R6, 0xf8, !PT ;  /* 0x0000000533337c12 */ /* 0x000fe4000f8ef806 */
[----:B------:R-:W-:-:S02]  /*10e40*/  LOP3.LUT R27, R30, UR22, R27, 0xf8, !PT ;  /* 0x000000161e1b7c12 */ /* 0x000fc4000f8ef81b */
[----:B------:R-:W-:Y:S02]  /*10e50*/  LOP3.LUT R44, R61, UR22, R44, 0xf8, !PT ;  /* 0x000000163d2c7c12 */ /* 0x000fe4000f8ef82c */
[----:B------:R-:W-:Y:S01]  /*10e60*/  LOP3.LUT R30, R50, UR23, R53, 0xf8, !PT ;  /* 0x00000017321e7c12 */ /* 0x000fe2000f8ef835 */
[----:B------:R-:W-:Y:S01]  /*10e70*/  IMAD.SHL.U32 R53, R7, 0x4, RZ ;  /* 0x0000000407357824 */ /* 0x000fe200078e00ff */
[----:B------:R-:W-:Y:S02]  /*10e80*/  LOP3.LUT R61, R51, UR23, R10, 0xf8, !PT ;  /* 0x00000017333d7c12 */ /* 0x000fe4000f8ef80a */
[----:B------:R-:W-:Y:S02]  /*10e90*/  SHF.L.W.U32.HI R10, R2, 0x2, R25 ;  /* 0x00000002020a7819 */ /* 0x000fe40000010e19 */
[----:B------:R-:W-:Y:S02]  /*10ea0*/  LOP3.LUT R25, R40, R45, R54, 0x96, !PT ;  /* 0x0000002d28197212 */ /* 0x000fe400078e9636 */
[----:B------:R-:W-:-:S02]  /*10eb0*/  LOP3.LUT R51, R38, R23, R43, 0x96, !PT ;  /* 0x0000001726337212 */ /* 0x000fc400078e962b */
[----:B------:R-:W-:Y:S02]  /*10ec0*/  LOP3.LUT R12, R37, UR22, R12, 0xf8, !PT ;  /* 0x00000016250c7c12 */ /* 0x000fe4000f8ef80c */
[----:B------:R-:W-:Y:S02]  /*10ed0*/  SHF.L.W.U32.HI R37, R7, 0x2, R46 ;  /* 0x0000000207257819 */ /* 0x000fe40000010e2e */
[----:B------:R-:W-:Y:S02]  /*10ee0*/  LOP3.LUT R53, R60, UR23, R53, 0xf8, !PT ;  /* 0x000000173c357c12 */ /* 0x000fe4000f8ef835 */
[----:B------:R-:W-:Y:S02]  /*10ef0*/  LOP3.LUT R7, R20, R33, R32, 0x96, !PT ;  /* 0x0000002114077212 */ /* 0x000fe400078e9620 */
[----:B------:R-:W-:Y:S02]  /*10f00*/  LOP3.LUT R2, R25, R58, R61, 0x96, !PT ;  /* 0x0000003a19027212 */ /* 0x000fe400078e963d */
[----:B------:R-:W-:-:S02]  /*10f10*/  LOP3.LUT R51, R51, R59, R44, 0x96, !PT ;  /* 0x0000003b33337212 */ /* 0x000fc400078e962c */
[----:B------:R-:W-:Y:S02]  /*10f20*/  LOP3.LUT R6, R26, UR22, R37, 0xf8, !PT ;  /* 0x000000161a067c12 */ /* 0x000fe4000f8ef825 */
[----:B------:R-:W-:Y:S02]  /*10f30*/  LOP3.LUT R62, R62, UR23, R5, 0xf8, !PT ;  /* 0x000000173e3e7c12 */ /* 0x000fe4000f8ef805 */
[----:B------:R-:W-:Y:S02]  /*10f40*/  LOP3.LUT R25, R13, R52, R15, 0x96, !PT ;  /* 0x000000340d197212 */ /* 0x000fe400078e960f */
[----:B------:R-:W-:Y:S02]  /*10f50*/  LOP3.LUT R60, R7, R34, R53, 0x96, !PT ;  /* 0x00000022073c7212 */ /* 0x000fe400078e9635 */
[----:B------:R-:W-:Y:S02]  /*10f60*/  SHF.L.W.U32.HI R37, R51, 0x1, R2 ;  /* 0x0000000133257819 */ /* 0x000fe40000010e02 */
        /* <DEDUP_REMOVED lines=8> */
[----:B------:R-:W-:Y:S02]  /*10ff0*/  LOP3.LUT R46, R46, R24, R17, 0x96, !PT ;  /* 0x000000182e2e7212 */ /* 0x000fe400078e9611 */
[-CC-:B------:R-:W-:Y:S02]  /*11000*/  LOP3.LUT R13, R17, R25.reuse, R62.reuse, 0x96, !PT ;  /* 0x00000019110d7212 */ /* 0x180fe400078e963e */
[----:B------:R-:W-:Y:S02]  /*11010*/  LOP3.LUT R10, R11, R22, R57, 0x96, !PT ;  /* 0x000000160b0a7212 */ /* 0x000fe400078e9639 */
[-CC-:B------:R-:W-:Y:S02]  /*11020*/  LOP3.LUT R16, R16, R25.reuse, R62.reuse, 0x96, !PT ;  /* 0x0000001910107212 */ /* 0x180fe400078e963e */
[----:B------:R-:W-:-:S02]  /*11030*/  LOP3.LUT R17, R48, R25, R62, 0x96, !PT ;  /* 0x0000001930117212 */ /* 0x000fc400078e963e */
[-CC-:B------:R-:W-:Y:S02]  /*11040*/  LOP3.LUT R5, R47, R25.reuse, R62.reuse, 0x96, !PT ;  /* 0x000000192f057212 */ /* 0x180fe400078e963e */
[----:B------:R-:W-:Y:S02]  /*11050*/  LOP3.LUT R24, R24, R25, R62, 0x96, !PT ;  /* 0x0000001918187212 */ /* 0x000fe400078e963e */
[----:B------:R-:W-:Y:S02]  /*11060*/  LOP3.LUT R62, R4, R9, R56, 0x96, !PT ;  /* 0x00000009043e7212 */ /* 0x000fe400078e9638 */
[----:B------:R-:W-:Y:S02]  /*11070*/  SHF.L.W.U32.HI R64, R25, 0x1, R60 ;  /* 0x0000000119407819 */ /* 0x000fe40000010e3c */
[----:B------:R-:W-:Y:S02]  /*11080*/  SHF.L.W.U32.HI R63, R60, 0x1, R25 ;  /* 0x000000013c3f7819 */ /* 0x000fe40000010e19 */
[----:B------:R-:W-:-:S02]  /*11090*/  LOP3.LUT R25, R10, R14, R49, 0x96, !PT ;  /* 0x0000000e0a197212 */ /* 0x000fc400078e9631 */
[----:B------:R-:W-:Y:S02]  /*110a0*/  LOP3.LUT R62, R62, R28, R27, 0x96, !PT ;  /* 0x0000001c3e3e7212 */ /* 0x000fe400078e961b */
[-CC-:B------:R-:W-:Y:S02]  /*110b0*/  LOP3.LUT R15, R15, R60.reuse, R37.reuse, 0x96, !PT ;  /* 0x0000003c0f0f7212 */ /* 0x180fe400078e9625 */
[-CC-:B------:R-:W-:Y:S02]  /*110c0*/  LOP3.LUT R52, R52, R60.reuse, R37.reuse, 0x96, !PT ;  /* 0x0000003c34347212 */ /* 0x180fe400078e9625 */
[----:B------:R-:W-:Y:S02]  /*110d0*/  LOP3.LUT R55, R55, R60, R37, 0x96, !PT ;  /* 0x0000003c37377212 */ /* 0x000fe400078e9625 */
[----:B------:R-:W-:Y:S02]  /*110e0*/  LOP3.LUT R65, R19, R42, R18, 0x96, !PT ;  /* 0x0000002a13417212 */ /* 0x000fe400078e9612 */
[----:B------:R-:W-:-:S02]  /*110f0*/  LOP3.LUT R60, R42, R25, R64, 0x96, !PT ;  /* 0x000000192a3c7212 */ /* 0x000fc400078e9640 */
[----:B------:R-:W-:Y:S02]  /*11100*/  SHF.L.W.U32.HI R42, R62, 0x1, R25 ;  /* 0x000000013e2a7819 */ /* 0x000fe40000010e19 */
[----:B------:R-:W-:Y:S02]  /*11110*/  SHF.L.W.U32.HI R47, R25, 0x1, R62 ;  /* 0x00000001192f7819 */ /* 0x000fe40000010e3e */
[----:B------:R-:W-:Y:S02]  /*11120*/  LOP3.LUT R65, R65, R29, R30, 0x96, !PT ;  /* 0x0000001d41417212 */ /* 0x000fe400078e961e */
[----:B------:R-:W-:Y:S02]  /*11130*/  LOP3.LUT R48, R29, R25, R64, 0x96, !PT ;  /* 0x000000191d307212 */ /* 0x000fe400078e9640 */
[----:B------:R-:W-:Y:S02]  /*11140*/  LOP3.LUT R10, R40, R7, R42, 0x96, !PT ;  /* 0x00000007280a7212 */ /* 0x000fe400078e962a */
[----:B------:R-:W-:-:S02]  /*11150*/  LOP3.LUT R19, R19, R25, R64, 0x96, !PT ;  /* 0x0000001913137212 */ /* 0x000fc400078e9640 */
[-CC-:B------:R-:W-:Y:S02]  /*11160*/  LOP3.LUT R30, R30, R25.reuse, R64.reuse, 0x96, !PT ;  /* 0x000000191e1e7212 */ /* 0x180fe400078e9640 */
[----:B------:R-:W-:Y:S02]  /*11170*/  LOP3.LUT R29, R18, R25, R64, 0x96, !PT ;  /* 0x00000019121d7212 */ /* 0x000fe400078e9640 */
[----:B------:R-:W-:Y:S02]  /*11180*/  LOP3.LUT R40, R8, R36, R39, 0x96, !PT ;  /* 0x0000002408287212 */ /* 0x000fe400078e9627 */
[-CC-:B------:R-:W-:Y:S02]  /*11190*/  LOP3.LUT R25, R38, R46.reuse, R47.reuse, 0x96, !PT ;  /* 0x0000002e26197212 */ /* 0x180fe400078e962f */
        /* <DEDUP_REMOVED lines=9> */
[----:B------:R-:W-:Y:S02]  /*11230*/  LOP3.LUT R58, R43, R46, R47, 0x96, !PT ;  /* 0x0000002e2b3a7212 */ /* 0x000fe400078e962f */
[----:B------:R-:W-:Y:S02]  /*11240*/  SHF.L.W.U32.HI R69, R7, 0x1, R46 ;  /* 0x0000000107457819 */ /* 0x000fe40000010e2e */
[-CC-:B------:R-:W-:Y:S02]  /*11250*/  LOP3.LUT R59, R12, R62.reuse, R63.reuse, 0x96, !PT ;  /* 0x0000003e0c3b7212 */ /* 0x180fe400078e963f */
[----:B------:R-:W-:Y:S02]  /*11260*/  LOP3.LUT R12, R39, R62, R63, 0x96, !PT ;  /* 0x0000003e270c7212 */ /* 0x000fe400078e963f */
[----:B------:R-:W-:-:S02]  /*11270*/  LOP3.LUT R43, R34, R65, R44, 0x96, !PT ;  /* 0x00000041222b7212 */ /* 0x000fc400078e962c */
[----:B------:R-:W-:Y:S02]  /*11280*/  LOP3.LUT R67, R36, R62, R63, 0x96, !PT ;  /* 0x0000003e24437212 */ /* 0x000fe400078e963f */
[----:B------:R-:W-:Y:S02]  /*11290*/  SHF.L.W.U32.HI R39, R40, 0x1, R65 ;  /* 0x0000000128277819 */ /* 0x000fe40000010e41 */
[----:B------:R-:W-:Y:S02]  /*112a0*/  SHF.L.W.U32.HI R34, R65, 0x1, R40 ;  /* 0x0000000141227819 */ /* 0x000fe40000010e28 */
[-CC-:B------:R-:W-:Y:S02]  /*112b0*/  LOP3.LUT R36, R20, R65.reuse, R44.reuse, 0x96, !PT ;  /* 0x0000004114247212 */ /* 0x180fe400078e962c */
[-CC-:B------:R-:W-:Y:S02]  /*112c0*/  LOP3.LUT R32, R32, R65.reuse, R44.reuse, 0x96, !PT ;  /* 0x0000004120207212 */ /* 0x180fe400078e962c */
[----:B------:R-:W-:-:S02]  /*112d0*/  LOP3.LUT R20, R33, R65, R44, 0x96, !PT ;  /* 0x0000004121147212 */ /* 0x000fc400078e962c */
[----:B------:R-:W-:Y:S02]  /*112e0*/  LOP3.LUT R31, R31, R40, R69, 0x96, !PT ;  /* 0x000000281f1f7212 */ /* 0x000fe400078e9645 */
[-CC-:B------:R-:W-:Y:S02]  /*112f0*/  LOP3.LUT R8, R8, R62.reuse, R63.reuse, 0x96, !PT ;  /* 0x0000003e08087212 */ /* 0x180fe400078e963f */
[----:B------:R-:W-:Y:S02]  /*11300*/  LOP3.LUT R7, R41, R62, R63, 0x96, !PT ;  /* 0x0000003e29077212 */ /* 0x000fe400078e963f */
[----:B------:R-:W-:Y:S02]  /*11310*/  LOP3.LUT R47, R53, R65, R44, 0x96, !PT ;  /* 0x00000041352f7212 */ /* 0x000fe400078e962c */
[----:B------:R-:W-:Y:S02]  /*11320*/  LOP3.LUT R33, R0, R40, R69, 0x96, !PT ;  /* 0x0000002800217212 */ /* 0x000fe400078e9645 */
[----:B------:R-:W-:-:S02]  /*11330*/  LOP3.LUT R22, R22, R2, R39, 0x96, !PT ;  /* 0x0000000216167212 */ /* 0x000fc400078e9627 */
[-CC-:B------:R-:W-:Y:S02]  /*11340*/  LOP3.LUT R63, R27, R51.reuse, R34.reuse, 0x96, !PT ;  /* 0x000000331b3f7212 */ /* 0x180fe400078e9622 */
[----:B------:R-:W-:Y:S02]  /*11350*/  LOP3.LUT R65, R9, R51, R34, 0x96, !PT ;  /* 0x0000003309417212 */ /* 0x000fe400078e9622 */
[-CC-:B------:R-:W-:Y:S02]  /*11360*/  LOP3.LUT R6, R6, R40.reuse, R69.reuse, 0x96, !PT ;  /* 0x0000002806067212 */ /* 0x180fe400078e9645 */
[-CC-:B------:R-:W-:Y:S02]  /*11370*/  LOP3.LUT R46, R35, R40.reuse, R69.reuse, 0x96, !PT ;  /* 0x00000028232e7212 */ /* 0x180fe400078e9645 */
[----:B------:R-:W-:Y:S02]  /*11380*/  LOP3.LUT R41, R21, R40, R69, 0x96, !PT ;  /* 0x0000002815297212 */ /* 0x000fe400078e9645 */
[----:B------:R-:W-:-:S02]  /*11390*/  LOP3.LUT R14, R14, R2, R39, 0x96, !PT ;  /* 0x000000020e0e7212 */ /* 0x000fc400078e9627 */
[----:B------:R-:W-:Y:S02]  /*113a0*/  LOP3.LUT R27, R28, R51, R34, 0x96, !PT ;  /* 0x000000331c1b7212 */ /* 0x000fe400078e9622 */
[-C--:B------:R-:W-:Y:S02]  /*113b0*/  LOP3.LUT R0, R11, R2.reuse, R39, 0x96, !PT ;  /* 0x000000020b007212 */ /* 0x080fe400078e9627 */
[----:B------:R-:W-:Y:S02]  /*113c0*/  SHF.L.W.U32.HI R54, R32, 0xb, R31 ;  /* 0x0000000b20367819 */ /* 0x000fe40000010e1f */
[----:B------:R-:W-:Y:S02]  /*113d0*/  SHF.L.W.U32.HI R40, R31, 0xb, R32 ;  /* 0x0000000b1f287819 */ /* 0x000fe40000010e20 */
[----:B------:R-:W-:Y:S02]  /*113e0*/  LOP3.LUT R44, R49, R2, R39, 0x96, !PT ;  /* 0x00000002312c7212 */ /* 0x000fe400078e9627 */
[----:B------:R-:W-:-:S02]  /*113f0*/  SHF.L.W.U32.HI R32, R36, 0x1e, R33 ;  /* 0x0000001e24207819 */ /* 0x000fc40000010e21 */
[----:B------:R-:W-:Y:S02]  /*11400*/  SHF.L.W.U32.HI R28, R25, 0x1b, R10 ;  /* 0x0000001b191c7819 */ /* 0x000fe40000010e0a */
        /* <DEDUP_REMOVED lines=39> */
[----:B------:R-:W-:Y:S01]  /*11680*/  SHF.L.W.U32.HI R41, R48, 0xd, R7 ;  /* 0x0000000d30297819 */ /* 0x000fe20000010e07 */
[----:B------:R-:W-:Y:S01]  /*11690*/  IMAD.SHL.U32 R62, R6, 0x4, RZ ;  /* 0x00000004063e7824 */ /* 0x000fe200078e00ff */
[----:B------:R-:W-:-:S02]  /*116a0*/  LOP3.LUT R8, R0, R9, R54, 0xd2, !PT ;  /* 0x0000000900087212 */ /* 0x000fc400078ed236 */
[----:B------:R-:W-:Y:S02]  /*116b0*/  LOP3.LUT R4, R4, R51, R0, 0xd2, !PT ;  /* 0x0000003304047212 */ /* 0x000fe400078ed200 */
[----:B------:R-:W-:Y:S02]  /*116c0*/  SHF.L.W.U32.HI R48, R7, 0xd, R48 ;  /* 0x0000000d07307819 */ /* 0x000fe40000010e30 */
[----:B------:R-:W-:Y:S02]  /*116d0*/  LOP3.LUT R0, R51, R0, R9, 0xd2, !PT ;  /* 0x0000000033007212 */ /* 0x000fe400078ed209 */
[----:B------:R-:W-:Y:S02]  /*116e0*/  SHF.L.W.U32.HI R34, R45, 0x7, R58 ;  /* 0x000000072d227819 */ /* 0x000fe40000010e3a */
[----:B------:R-:W-:Y:S02]  /*116f0*/  SHF.L.W.U32.HI R39, R59, 0x2, R30 ;  /* 0x000000023b277819 */ /* 0x000fe40000010e1e */
[----:B------:R-:W-:-:S02]  /*11700*/  LOP3.LUT R9, R53, R2, R40, 0xd2, !PT ;  /* 0x0000000235097212 */ /* 0x000fc400078ed228 */
[----:B------:R-:W-:Y:S02]  /*11710*/  LOP3.LUT R7, R2, R40, R55, 0xd2, !PT ;  /* 0x0000002802077212 */ /* 0x000fe400078ed237 */
[----:B------:R-:W-:Y:S02]  /*11720*/  SHF.L.W.U32.HI R35, R58, 0x7, R45 ;  /* 0x000000073a237819 */ /* 0x000fe40000010e2d */
[----:B------:R-:W-:Y:S02]  /*11730*/  LOP3.LUT R40, R40, R55, R38, 0xd2, !PT ;  /* 0x0000003728287212 */ /* 0x000fe400078ed226 */
[----:B------:R-:W-:Y:S02]  /*11740*/  SHF.L.W.U32.HI R30, R30, 0x2, R59 ;  /* 0x000000021e1e7819 */ /* 0x000fe40000010e3b */
        /* <DEDUP_REMOVED lines=50> */
[----:B------:R-:W-:Y:S02]  /*11a70*/  LOP3.LUT R58, R57, UR4, R58, 0xf8, !PT ;  /* 0x00000004393a7c12 */ /* 0x000fe4000f8ef83a */
[----:B------:R-:W-:Y:S02]  /*11a80*/  LOP3.LUT R59, R59, UR5, R52, 0xf8, !PT ;  /* 0x000000053b3b7c12 */ /* 0x000fe4000f8ef834 */
[--C-:B------:R-:W-:Y:S02]  /*11a90*/  SHF.R.U32.HI R47, RZ, 0x2, R40.reuse ;  /* 0x00000002ff2f7819 */ /* 0x100fe40000011628 */
[----:B------:R-:W-:Y:S02]  /*11aa0*/  LOP3.LUT R42, R40, UR6, RZ, 0xc0, !PT ;  /* 0x00000006282a7c12 */ /* 0x000fe4000f8ec0ff */
[C---:B------:R-:W-:Y:S02]  /*11ab0*/  SHF.L.W.U32.HI R52, R37.reuse, 0x1e, R40 ;  /* 0x0000001e25347819 */ /* 0x040fe40000010e28 */
[----:B------:R-:W-:-:S02]  /*11ac0*/  LOP3.LUT R57, R37, UR7, RZ, 0xc0, !PT ;  /* 0x0000000725397c12 */ /* 0x000fc4000f8ec0ff */
[--C-:B------:R-:W-:Y:S02]  /*11ad0*/  SHF.R.U32.HI R60, RZ, 0x2, R55.reuse ;  /* 0x00000002ff3c7819 */ /* 0x100fe40000011637 */
[----:B------:R-:W-:Y:S02]  /*11ae0*/  LOP3.LUT R61, R55, UR6, RZ, 0xc0, !PT ;  /* 0x00000006373d7c12 */ /* 0x000fe4000f8ec0ff */
[C---:B------:R-:W-:Y:S02]  /*11af0*/  SHF.L.W.U32.HI R54, R4.reuse, 0x1e, R55 ;  /* 0x0000001e04367819 */ /* 0x040fe40000010e37 */
[----:B------:R-:W-:Y:S02]  /*11b00*/  LOP3.LUT R63, R4, UR7, RZ, 0xc0, !PT ;  /* 0x00000007043f7c12 */ /* 0x000fe4000f8ec0ff */
[----:B------:R-:W-:Y:S02]  /*11b10*/  LOP3.LUT R47, R42, UR4, R47, 0xf8, !PT ;  /* 0x000000042a2f7c12 */ /* 0x000fe4000f8ef82f */
[----:B------:R-:W-:-:S02]  /*11b20*/  LOP3.LUT R52, R57, UR5, R52, 0xf8, !PT ;  /* 0x0000000539347c12 */ /* 0x000fc4000f8ef834 */
[----:B------:R-:W-:Y:S02]  /*11b30*/  LOP3.LUT R60, R61, UR4, R60, 0xf8, !PT ;  /* 0x000000043d3c7c12 */ /* 0x000fe4000f8ef83c */
[----:B------:R-:W-:Y:S02]  /*11b40*/  LOP3.LUT R42, R63, UR5, R54, 0xf8, !PT ;  /* 0x000000053f2a7c12 */ /* 0x000fe4000f8ef836 */
[--C-:B------:R-:W-:Y:S02]  /*11b50*/  SHF.R.U32.HI R57, RZ, 0x2, R53.reuse ;  /* 0x00000002ff397819 */ /* 0x100fe40000011635 */
[----:B------:R-:W-:Y:S02]  /*11b60*/  LOP3.LUT R54, R53, UR6, RZ, 0xc0, !PT ;  /* 0x0000000635367c12 */ /* 0x000fe4000f8ec0ff */
[C---:B------:R-:W-:Y:S02]  /*11b70*/  SHF.L.W.U32.HI R56, R0.reuse, 0x1e, R53 ;  /* 0x0000001e00387819 */ /* 0x040fe40000010e35 */
[----:B------:R-:W-:-:S02]  /*11b80*/  LOP3.LUT R61, R0, UR7, RZ, 0xc0, !PT ;  /* 0x00000007003d7c12 */ /* 0x000fc4000f8ec0ff */
[----:B------:R-:W-:Y:S02]  /*11b90*/  SHF.L.W.U32.HI R7, R6, 0x2, R7 ;  /* 0x0000000206077819 */ /* 0x000fe40000010e07 */
[----:B------:R-:W-:Y:S02]  /*11ba0*/  LOP3.LUT R57, R54, UR4, R57, 0xf8, !PT ;  /* 0x0000000436397c12 */ /* 0x000fe4000f8ef839 */
[----:B------:R-:W-:Y:S02]  /*11bb0*/  LOP3.LUT R56, R61, UR5, R56, 0xf8, !PT ;  /* 0x000000053d387c12 */ /* 0x000fe4000f8ef838 */
[----:B------:R-:W-:Y:S02]  /*11bc0*/  SHF.R.U32.HI R54, RZ, 0x2, R51 ;  /* 0x00000002ff367819 */ /* 0x000fe40000011633 */
[----:B------:R-:W-:Y:S02]  /*11bd0*/  LOP3.LUT R61, R51, UR6, RZ, 0xc0, !PT ;  /* 0x00000006333d7c12 */ /* 0x000fe4000f8ec0ff */
[----:B------:R-:W-:-:S02]  /*11be0*/  LOP3.LUT R6, R58, UR22, R7, 0xf8, !PT ;  /* 0x000000163a067c12 */ /* 0x000fc4000f8ef807 */
[----:B------:R-:W-:Y:S02]  /*11bf0*/  LOP3.LUT R7, R59, UR23, R62, 0xf8, !PT ;  /* 0x000000173b077c12 */ /* 0x000fe4000f8ef83e */
[----:B------:R-:W-:Y:S02]  /*11c00*/  LOP3.LUT R54, R61, UR4, R54, 0xf8, !PT ;  /* 0x000000043d367c12 */ /* 0x000fe4000f8ef836 */
[C---:B------:R-:W-:Y:S02]  /*11c10*/  SHF.L.W.U32.HI R59, R2.reuse, 0x1e, R51 ;  /* 0x0000001e023b7819 */ /* 0x040fe40000010e33 */
[----:B------:R-:W-:Y:S02]  /*11c20*/  LOP3.LUT R58, R2, UR7, RZ, 0xc0, !PT ;  /* 0x00000007023a7c12 */ /* 0x000fe4000f8ec0ff */
        /* <DEDUP_REMOVED lines=13> */
[----:B------:R-:W-:Y:S02]  /*11d00*/  LOP3.LUT R37, R60, UR22, R61, 0xf8, !PT ;  /* 0x000000163c257c12 */ /* 0x000fe4000f8ef83d */
[C---:B------:R-:W-:Y:S02]  /*11d10*/  SHF.L.W.U32.HI R60, R34.reuse, 0x1e, R35 ;  /* 0x0000001e223c7819 */ /* 0x040fe40000010e23 */
[----:B------:R-:W-:-:S02]  /*11d20*/  LOP3.LUT R65, R34, UR7, RZ, 0xc0, !PT ;  /* 0x0000000722417c12 */ /* 0x000fc4000f8ec0ff */
[----:B------:R-:W-:Y:S02]  /*11d30*/  SHF.R.U32.HI R61, RZ, 0x2, R35 ;  /* 0x00000002ff3d7819 */ /* 0x000fe40000011623 */
[----:B------:R-:W-:Y:S02]  /*11d40*/  LOP3.LUT R4, R35, UR6, RZ, 0xc0, !PT ;  /* 0x0000000623047c12 */ /* 0x000fe4000f8ec0ff */
[----:B------:R-:W-:Y:S02]  /*11d50*/  LOP3.LUT R60, R65, UR5, R60, 0xf8, !PT ;  /* 0x00000005413c7c12 */ /* 0x000fe4000f8ef83c */
[----:B------:R-:W-:Y:S02]  /*11d60*/  LOP3.LUT R61, R4, UR4, R61, 0xf8, !PT ;  /* 0x00000004043d7c12 */ /* 0x000fe4000f8ef83d */
[----:B------:R-:W-:Y:S02]  /*11d70*/  SHF.R.U32.HI R40, RZ, 0x2, R36 ;  /* 0x00000002ff287819 */ /* 0x000fe40000011624 */
[----:B------:R-:W-:-:S02]  /*11d80*/  LOP3.LUT R65, R36, UR6, RZ, 0xc0, !PT ;  /* 0x0000000624417c12 */ /* 0x000fc4000f8ec0ff */
[----:B------:R-:W-:Y:S02]  /*11d90*/  SHF.L.W.U32.HI R4, R0, 0x2, R53 ;  /* 0x0000000200047819 */ /* 0x000fe40000010e35 */
[----:B------:R-:W-:Y:S01]  /*11da0*/  LOP3.LUT R42, R42, UR23, R63, 0xf8, !PT ;  /* 0x000000172a2a7c12 */ /* 0x000fe2000f8ef83f */
[----:B------:R-:W-:Y:S01]  /*11db0*/  IMAD.SHL.U32 R63, R0, 0x4, RZ ;  /* 0x00000004003f7824 */ /* 0x000fe200078e00ff */
[----:B------:R-:W-:Y:S02]  /*11dc0*/  LOP3.LUT R53, R65, UR4, R40, 0xf8, !PT ;  /* 0x0000000441357c12 */ /* 0x000fe4000f8ef828 */
[----:B------:R-:W-:Y:S02]  /*11dd0*/  LOP3.LUT R0, R57, UR22, R4, 0xf8, !PT ;  /* 0x0000001639007c12 */ /* 0x000fe4000f8ef804 */
[C---:B------:R-:W-:Y:S02]  /*11de0*/  SHF.L.W.U32.HI R65, R5.reuse, 0x1e, R36 ;  /* 0x0000001e05417819 */ /* 0x040fe40000010e24 */
[----:B------:R-:W-:-:S02]  /*11df0*/  LOP3.LUT R40, R5, UR7, RZ, 0xc0, !PT ;  /* 0x0000000705287c12 */ /* 0x000fc4000f8ec0ff */
[C---:B------:R-:W-:Y:S01]  /*11e00*/  SHF.L.W.U32.HI R57, R2.reuse, 0x2, R51 ;  /* 0x0000000202397819 */ /* 0x040fe20000010e33 */
[----:B------:R-:W-:Y:S01]  /*11e10*/  IMAD.SHL.U32 R2, R2, 0x4, RZ ;  /* 0x0000000402027824 */ /* 0x000fe200078e00ff */
[----:B------:R-:W-:Y:S02]  /*11e20*/  LOP3.LUT R65, R40, UR5, R65, 0xf8, !PT ;  /* 0x0000000528417c12 */ /* 0x000fe4000f8ef841 */
[----:B------:R-:W-:Y:S02]  /*11e30*/  LOP3.LUT R4, R56, UR23, R63, 0xf8, !PT ;  /* 0x0000001738047c12 */ /* 0x000fe4000f8ef83f */
[----:B------:R-:W-:Y:S02]  /*11e40*/  LOP3.LUT R40, R54, UR22, R57, 0xf8, !PT ;  /* 0x0000001636287c12 */ /* 0x000fe4000f8ef839 */
[----:B------:R-:W-:Y:S02]  /*11e50*/  SHF.R.U32.HI R51, RZ, 0x2, R33 ;  /* 0x00000002ff337819 */ /* 0x000fe40000011621 */
[----:B------:R-:W-:-:S02]  /*11e60*/  LOP3.LUT R56, R33, UR6, RZ, 0xc0, !PT ;  /* 0x0000000621387c12 */ /* 0x000fc4000f8ec0ff */
[----:B------:R-:W-:Y:S02]  /*11e70*/  SHF.L.W.U32.HI R57, R38, 0x2, R49 ;  /* 0x0000000226397819 */ /* 0x000fe40000010e31 */
[C---:B------:R-:W-:Y:S02]  /*11e80*/  SHF.L.W.U32.HI R54, R32.reuse, 0x1e, R33 ;  /* 0x0000001e20367819 */ /* 0x040fe40000010e21 */
[----:B------:R-:W-:Y:S02]  /*11e90*/  LOP3.LUT R63, R32, UR7, RZ, 0xc0, !PT ;  /* 0x00000007203f7c12 */ /* 0x000fe4000f8ec0ff */
[----:B------:R-:W-:Y:S02]  /*11ea0*/  LOP3.LUT R49, R59, UR23, R2, 0xf8, !PT ;  /* 0x000000173b317c12 */ /* 0x000fe4000f8ef802 */
[----:B------:R-:W-:Y:S01]  /*11eb0*/  LOP3.LUT R51, R56, UR4, R51, 0xf8, !PT ;  /* 0x0000000438337c12 */ /* 0x000fe2000f8ef833 */
[----:B------:R-:W-:Y:S01]  /*11ec0*/  IMAD.SHL.U32 R56, R38, 0x4, RZ ;  /* 0x0000000426387824 */ /* 0x000fe200078e00ff */
[----:B------:R-:W-:-:S02]  /*11ed0*/  LOP3.LUT R2, R58, UR22, R57, 0xf8, !PT ;  /* 0x000000163a027c12 */ /* 0x000fc4000f8ef839 */
[----:B------:R-:W-:Y:S02]  /*11ee0*/  LOP3.LUT R54, R63, UR5, R54, 0xf8, !PT ;  /* 0x000000053f367c12 */ /* 0x000fe4000f8ef836 */
[C-C-:B------:R-:W-:Y:S02]  /*11ef0*/  SHF.L.W.U32.HI R66, R30.reuse, 0x1e, R31.reuse ;  /* 0x0000001e1e427819 */ /* 0x140fe40000010e1f */
[----:B------:R-:W-:Y:S02]  /*11f00*/  LOP3.LUT R57, R30, UR7, RZ, 0xc0, !PT ;  /* 0x000000071e397c12 */ /* 0x000fe4000f8ec0ff */
[----:B------:R-:W-:Y:S02]  /*11f10*/  SHF.R.U32.HI R63, RZ, 0x2, R31 ;  /* 0x00000002ff3f7819 */ /* 0x000fe4000001161f */
[----:B------:R-:W-:Y:S02]  /*11f20*/  LOP3.LUT R38, R31, UR6, RZ, 0xc0, !PT ;  /* 0x000000061f267c12 */ /* 0x000fe4000f8ec0ff */
[----:B------:R-:W-:Y:S01]  /*11f30*/  LOP3.LUT R66, R57, UR5, R66, 0xf8, !PT ;  /* 0x0000000539427c12 */ /* 0x000fe2000f8ef842 */
[----:B------:R-:W-:Y:S01]  /*11f40*/  IMAD.SHL.U32 R57, R34, 0x4, RZ ;  /* 0x0000000422397824 */ /* 0x000fe200078e00ff */
[----:B------:R-:W-:-:S02]  /*11f50*/  LOP3.LUT R63, R38, UR4, R63, 0xf8, !PT ;  /* 0x00000004263f7c12 */ /* 0x000fc4000f8ef83f */
[----:B------:R-:W-:Y:S02]  /*11f60*/  LOP3.LUT R38, R55, UR23, R56, 0xf8, !PT ;  /* 0x0000001737267c12 */ /* 0x000fe4000f8ef838 */
[----:B------:R-:W-:Y:S02]  /*11f70*/  SHF.L.W.U32.HI R56, R34, 0x2, R35 ;  /* 0x0000000222387819 */ /* 0x000fe40000010e23 */
[----:B------:R-:W-:Y:S02]  /*11f80*/  SHF.R.U32.HI R59, RZ, 0x2, R29 ;  /* 0x00000002ff3b7819 */ /* 0x000fe4000001161d */
[----:B------:R-:W-:Y:S02]  /*11f90*/  LOP3.LUT R34, R29, UR6, RZ, 0xc0, !PT ;  /* 0x000000061d227c12 */ /* 0x000fe4000f8ec0ff */
[----:B------:R-:W-:Y:S02]  /*11fa0*/  SHF.L.W.U32.HI R36, R5, 0x2, R36 ;  /* 0x0000000205247819 */ /* 0x000fe40000010e24 */
[----:B------:R-:W-:-:S02]  /*11fb0*/  LOP3.LUT R57, R60, UR23, R57, 0xf8, !PT ;  /* 0x000000173c397c12 */ /* 0x000fc4000f8ef839 */
[C---:B------:R-:W-:Y:S01]  /*11fc0*/  SHF.L.W.U32.HI R60, R32.reuse, 0x2, R33 ;  /* 0x00000002203c7819 */ /* 0x040fe20000010e21 */
[----:B------:R-:W-:Y:S01]  /*11fd0*/  IMAD.SHL.U32 R33, R32, 0x4, RZ ;  /* 0x0000000420217824 */ /* 0x000fe200078e00ff */
[----:B------:R-:W-:Y:S02]  /*11fe0*/  LOP3.LUT R59, R34, UR4, R59, 0xf8, !PT ;  /* 0x00000004223b7c12 */ /* 0x000fe4000f8ef83b */
[----:B------:R-:W-:Y:S01]  /*11ff0*/  LOP3.LUT R34, R53, UR22, R36, 0xf8, !PT ;  /* 0x0000001635227c12 */ /* 0x000fe2000f8ef824 */
[----:B------:R-:W-:Y:S01]  /*12000*/  IMAD.SHL.U32 R36, R5, 0x4, RZ ;  /* 0x0000000405247824 */ /* 0x000fe200078e00ff */
[----:B------:R-:W-:Y:S02]  /*12010*/  LOP3.LUT R5, R51, UR22, R60, 0xf8, !PT ;  /* 0x0000001633057c12 */ /* 0x000fe4000f8ef83c */
[----:B------:R-:W-:Y:S02]  /*12020*/  SHF.R.U32.HI R51, RZ, 0x2, R25 ;  /* 0x00000002ff337819 */ /* 0x000fe40000011619 */
[----:B------:R-:W-:-:S02]  /*12030*/  LOP3.LUT R32, R25, UR6, RZ, 0xc0, !PT ;  /* 0x0000000619207c12 */ /* 0x000fc4000f8ec0ff */
[--C-:B------:R-:W-:Y:S02]  /*12040*/  SHF.R.U32.HI R62, RZ, 0x2, R28.reuse ;  /* 0x00000002ff3e7819 */ /* 0x100fe4000001161c */
[----:B------:R-:W-:Y:S02]  /*12050*/  LOP3.LUT R55, R28, UR6, RZ, 0xc0, !PT ;  /* 0x000000061c377c12 */ /* 0x000fe4000f8ec0ff */
[C---:B------:R-:W-:Y:S02]  /*12060*/  SHF.L.W.U32.HI R53, R24.reuse, 0x1e, R25 ;  /* 0x0000001e18357819 */ /* 0x040fe40000010e19 */
[----:B------:R-:W-:Y:S02]  /*12070*/  LOP3.LUT R60, R24, UR7, RZ, 0xc0, !PT ;  /* 0x00000007183c7c12 */ /* 0x000fe4000f8ec0ff */
        /* <DEDUP_REMOVED lines=24> */
[----:B------:R-:W-:Y:S02]  /*12200*/  LOP3.LUT R60, R31, UR4, R60, 0xf8, !PT ;  /* 0x000000041f3c7c12 */ /* 0x000fe4000f8ef83c */
[----:B------:R-:W-:Y:S02]  /*12210*/  LOP3.LUT R35, R28, UR5, R35, 0xf8, !PT ;  /* 0x000000051c237c12 */ /* 0x000fe4000f8ef823 */
[----:B------:R-:W-:Y:S02]  /*12220*/  LOP3.LUT R31, R62, UR22, R61, 0xf8, !PT ;  /* 0x000000163e1f7c12 */ /* 0x000fe4000f8ef83d */
[----:B------:R-:W-:-:S02]  /*12230*/  SHF.L.W.U32.HI R28, R10, 0x1e, R23 ;  /* 0x0000001e0a1c7819 */ /* 0x000fc40000010e17 */
[----:B------:R-:W-:Y:S02]  /*12240*/  LOP3.LUT R61, R10, UR7, RZ, 0xc0, !PT ;  /* 0x000000070a3d7c12 */ /* 0x000fe4000f8ec0ff */
[----:B------:R-:W-:Y:S01]  /*12250*/  LOP3.LUT R36, R65, UR23, R36, 0xf8, !PT ;  /* 0x0000001741247c12 */ /* 0x000fe2000f8ef824 */
[C---:B------:R-:W-:Y:S01]  /*12260*/  IMAD.SHL.U32 R65, R22.reuse, 0x4, RZ ;  /* 0x0000000416417824 */ /* 0x040fe200078e00ff */
[----:B------:R-:W-:Y:S02]  /*12270*/  SHF.L.W.U32.HI R30, R22, 0x2, R29 ;  /* 0x00000002161e7819 */ /* 0x000fe40000010e1d */
        /* <DEDUP_REMOVED lines=8> */
[C---:B------:R-:W-:Y:S01]  /*12300*/  SHF.L.W.U32.HI R22, R24.reuse, 0x2, R25 ;  /* 0x0000000218167819 */ /* 0x040fe20000010e19 */
[----:B------:R-:W-:Y:S01]  /*12310*/  IMAD.SHL.U32 R24, R24, 0x4, RZ ;  /* 0x0000000418187824 */ /* 0x000fe200078e00ff */
[----:B------:R-:W-:-:S02]  /*12320*/  SHF.L.W.U32.HI R30, R12, 0x1e, R15 ;  /* 0x0000001e0c1e7819 */ /* 0x000fc40000010e0f */
[----:B------:R-:W-:Y:S02]  /*12330*/  LOP3.LUT R25, R12, UR7, RZ, 0xc0, !PT ;  /* 0x000000070c197c12 */ /* 0x000fe4000f8ec0ff */
[----:B------:R-:W-:Y:S02]  /*12340*/  LOP3.LUT R58, R63, UR5, R58, 0xf8, !PT ;  /* 0x000000053f3a7c12 */ /* 0x000fe4000f8ef83a */
[----:B------:R-:W-:Y:S02]  /*12350*/  SHF.R.U32.HI R28, RZ, 0x2, R15 ;  /* 0x00000002ff1c7819 */ /* 0x000fe4000001160f */
[----:B------:R-:W-:Y:S02]  /*12360*/  LOP3.LUT R63, R15, UR6, RZ, 0xc0, !PT ;  /* 0x000000060f3f7c12 */ /* 0x000fe4000f8ec0ff */
[----:B------:R-:W-:Y:S02]  /*12370*/  LOP3.LUT R30, R25, UR5, R30, 0xf8, !PT ;  /* 0x00000005191e7c12 */ /* 0x000fe4000f8ef81e */
[C---:B------:R-:W-:Y:S01]  /*12380*/  SHF.L.W.U32.HI R25, R10.reuse, 0x2, R23 ;  /* 0x000000020a197819 */ /* 0x040fe20000010e17 */
[----:B------:R-:W-:Y:S01]  /*12390*/  IMAD.SHL.U32 R10, R10, 0x4, RZ ;  /* 0x000000040a0a7824 */ /* 0x000fe200078e00ff */
[----:B------:R-:W-:-:S02]  /*123a0*/  LOP3.LUT R28, R63, UR4, R28, 0xf8, !PT ;  /* 0x000000043f1c7c12 */ /* 0x000fc4000f8ef81c */
[----:B------:R-:W-:Y:S02]  /*123b0*/  SHF.R.U32.HI R62, RZ, 0x2, R18 ;  /* 0x00000002ff3e7819 */ /* 0x000fe40000011612 */
[----:B------:R-:W-:Y:S02]  /*123c0*/  LOP3.LUT R63, R18, UR6, RZ, 0xc0, !PT ;  /* 0x00000006123f7c12 */ /* 0x000fe4000f8ec0ff */
[----:B------:R-:W-:Y:S02]  /*123d0*/  LOP3.LUT R51, R51, UR22, R22, 0xf8, !PT ;  /* 0x0000001633337c12 */ /* 0x000fe4000f8ef816 */
[C---:B------:R-:W-:Y:S01]  /*123e0*/  SHF.L.W.U32.HI R22, R21.reuse, 0x2, R26 ;  /* 0x0000000215167819 */ /* 0x040fe20000010e1a */
[----:B------:R-:W-:Y:S01]  /*123f0*/  IMAD.SHL.U32 R26, R21, 0x4, RZ ;  /* 0x00000004151a7824 */ /* 0x000fe200078e00ff */
[----:B------:R-:W-:Y:S02]  /*12400*/  LOP3.LUT R25, R60, UR22, R25, 0xf8, !PT ;  /* 0x000000163c197c12 */ /* 0x000fe4000f8ef819 */
[----:B------:R-:W-:-:S02]  /*12410*/  LOP3.LUT R23, R29, UR23, R10, 0xf8, !PT ;  /* 0x000000171d177c12 */ /* 0x000fc4000f8ef80a */
[----:B------:R-:W-:Y:S02]  /*12420*/  LOP3.LUT R53, R53, UR23, R24, 0xf8, !PT ;  /* 0x0000001735357c12 */ /* 0x000fe4000f8ef818 */
[----:B------:R-:W-:Y:S02]  /*12430*/  LOP3.LUT R62, R63, UR4, R62, 0xf8, !PT ;  /* 0x000000043f3e7c12 */ /* 0x000fe4000f8ef83e */
[----:B------:R-:W-:Y:S02]  /*12440*/  SHF.R.U32.HI R60, RZ, 0x2, R44 ;  /* 0x00000002ff3c7819 */ /* 0x000fe4000001162c */
[----:B------:R-:W-:Y:S02]  /*12450*/  LOP3.LUT R29, R44, UR6, RZ, 0xc0, !PT ;  /* 0x000000062c1d7c12 */ /* 0x000fe4000f8ec0ff */
[C---:B------:R-:W-:Y:S02]  /*12460*/  SHF.L.W.U32.HI R63, R13.reuse, 0x1e, R18 ;  /* 0x0000001e0d3f7819 */ /* 0x040fe40000010e12 */
[----:B------:R-:W-:-:S02]  /*12470*/  LOP3.LUT R24, R13, UR7, RZ, 0xc0, !PT ;  /* 0x000000070d187c12 */ /* 0x000fc4000f8ec0ff */
[C---:B------:R-:W-:Y:S01]  /*12480*/  SHF.L.W.U32.HI R16, R11.reuse, 0x2, R16 ;  /* 0x000000020b107819 */ /* 0x040fe20000010e10 */
[----:B------:R-:W-:Y:S01]  /*12490*/  IMAD.SHL.U32 R11, R11, 0x4, RZ ;  /* 0x000000040b0b7824 */ /* 0x000fe200078e00ff */
[----:B------:R-:W-:Y:S02]  /*124a0*/  LOP3.LUT R60, R29, UR4, R60, 0xf8, !PT ;  /* 0x000000041d3c7c12 */ /* 0x000fe4000f8ef83c */
[----:B------:R-:W-:Y:S02]  /*124b0*/  LOP3.LUT R63, R24, UR5, R63, 0xf8, !PT ;  /* 0x00000005183f7c12 */ /* 0x000fe4000f8ef83f */
[----:B------:R-:W-:Y:S02]  /*124c0*/  LOP3.LUT R21, R35, UR23, R26, 0xf8, !PT ;  /* 0x0000001723157c12 */ /* 0x000fe4000f8ef81a */
[----:B------:R-:W-:Y:S02]  /*124d0*/  LOP3.LUT R29, R61, UR22, R16, 0xf8, !PT ;  /* 0x000000163d1d7c12 */ /* 0x000fe4000f8ef810 */
[----:B------:R-:W-:-:S02]  /*124e0*/  LOP3.LUT R22, R55, UR22, R22, 0xf8, !PT ;  /* 0x0000001637167c12 */ /* 0x000fc4000f8ef816 */
[----:B------:R-:W-:Y:S02]  /*124f0*/  SHF.R.U32.HI R35, RZ, 0x2, R17 ;  /* 0x00000002ff237819 */ /* 0x000fe40000011611 */
[----:B------:R-:W-:Y:S02]  /*12500*/  LOP3.LUT R24, R17, UR6, RZ, 0xc0, !PT ;  /* 0x0000000611187c12 */ /* 0x000fe4000f8ec0ff */
[----:B------:R-:W-:Y:S02]  /*12510*/  SHF.L.W.U32.HI R61, R12, 0x2, R15 ;  /* 0x000000020c3d7819 */ /* 0x000fe40000010e0f */
        /* <DEDUP_REMOVED lines=24> */
[----:B------:R-:W-:-:S02]  /*126a0*/  LOP3.LUT R63, R63, UR23, R18, 0xf8, !PT ;  /* 0x000000173f3f7c12 */ /* 0x000fc4000f8ef812 */
[----:B------:R-:W-:Y:S02]  /*126b0*/  LOP3.LUT R13, R10, UR4, R13, 0xf8, !PT ;  /* 0x000000040a0d7c12 */ /* 0x000fe4000f8ef80d */
[C---:B------:R-:W-:Y:S01]  /*126c0*/  SHF.L.W.U32.HI R18, R14.reuse, 0x2, R17 ;  /* 0x000000020e127819 */ /* 0x040fe20000010e11 */
[----:B------:R-:W-:Y:S01]  /*126d0*/  IMAD.SHL.U32 R14, R14, 0x4, RZ ;  /* 0x000000040e0e7824 */ /* 0x000fe200078e00ff */
[----:B------:R-:W-:Y:S02]  /*126e0*/  LOP3.LUT R10, R65, UR5, R12, 0xf8, !PT ;  /* 0x00000005410a7c12 */ /* 0x000fe4000f8ef80c */
[----:B------:R-:W-:Y:S02]  /*126f0*/  SHF.R.U32.HI R12, RZ, 0x2, R48 ;  /* 0x00000002ff0c7819 */ /* 0x000fe40000011630 */
[----:B------:R-:W-:Y:S02]  /*12700*/  LOP3.LUT R65, R48, UR6, RZ, 0xc0, !PT ;  /* 0x0000000630417c12 */ /* 0x000fe4000f8ec0ff */
        /* <DEDUP_REMOVED lines=12> */
[----:B0-----:R-:W-:-:S02]  /*127d0*/  LOP3.LUT R17, R9, UR12, RZ, 0x3c, !PT ;  /* 0x0000000c09117c12 */ /* 0x001fc4000f8e3cff */
[----:B------:R-:W-:Y:S01]  /*127e0*/  LOP3.LUT R35, R35, UR22, R18, 0xf8, !PT ;  /* 0x0000001623237c12 */ /* 0x000fe2000f8ef812 */
[----:B------:R-:W-:Y:S01]  /*127f0*/  IMAD.SHL.U32 R18, R19, 0x4, RZ ;  /* 0x0000000413127824 */ /* 0x000fe200078e00ff */
[----:B------:R-:W-:Y:S02]  /*12800*/  LOP3.LUT R9, R67, UR5, R14, 0xf8, !PT ;  /* 0x0000000543097c12 */ /* 0x000fe4000f8ef80e */
[----:B------:R-:W-:Y:S02]  /*12810*/  SHF.R.U32.HI R19, RZ, 0x2, R17 ;  /* 0x00000002ff137819 */ /* 0x000fe40000011611 */
[----:B------:R-:W-:Y:S02]  /*12820*/  LOP3.LUT R14, R17, UR6, RZ, 0xc0, !PT ;  /* 0x00000006110e7c12 */ /* 0x000fe4000f8ec0ff */
[----:B-1----:R-:W-:Y:S02]  /*12830*/  LOP3.LUT R8, R8, UR8, RZ, 0x3c, !PT ;  /* 0x0000000808087c12 */ /* 0x002fe4000f8e3cff */
[C---:B------:R-:W-:Y:S01]  /*12840*/  SHF.L.W.U32.HI R45, R20.reuse, 0x2, R45 ;  /* 0x00000002142d7819 */ /* 0x040fe20000010e2d */
[----:B------:R-:W-:Y:S01]  /*12850*/  IMAD.SHL.U32 R20, R20, 0x4, RZ ;  /* 0x0000000414147824 */ /* 0x000fe200078e00ff */
[----:B------:R-:W-:-:S02]  /*12860*/  LOP3.LUT R18, R15, UR23, R18, 0xf8, !PT ;  /* 0x000000170f127c12 */ /* 0x000fc4000f8ef812 */
[----:B------:R-:W-:Y:S02]  /*12870*/  LOP3.LUT R19, R14, UR4, R19, 0xf8, !PT ;  /* 0x000000040e137c12 */ /* 0x000fe4000f8ef813 */
[C---:B------:R-:W-:Y:S02]  /*12880*/  SHF.L.W.U32.HI R14, R8.reuse, 0x1e, R17 ;  /* 0x0000001e080e7819 */ /* 0x040fe40000010e11 */
[----:B------:R-:W-:Y:S02]  /*12890*/  LOP3.LUT R15, R8, UR7, RZ, 0xc0, !PT ;  /* 0x00000007080f7c12 */ /* 0x000fe4000f8ec0ff */
[C---:B------:R-:W-:Y:S01]  /*128a0*/  SHF.L.W.U32.HI R46, R39.reuse, 0x2, R46 ;  /* 0x00000002272e7819 */ /* 0x040fe20000010e2e */
[----:B------:R-:W-:Y:S01]  /*128b0*/  IMAD.SHL.U32 R39, R39, 0x4, RZ ;  /* 0x0000000427277824 */ /* 0x000fe200078e00ff */
[----:B------:R-:W-:Y:S01]  /*128c0*/  LOP3.LUT R61, R61, UR23, R20, 0xf8, !PT ;  /* 0x000000173d3d7c12 */ /* 0x000fe2000f8ef814 */
[----:B------:R-:W-:Y:S01]  /*128d0*/  IMAD.SHL.U32 R20, R41, 0x4, RZ ;  /* 0x0000000429147824 */ /* 0x000fe200078e00ff */
[----:B------:R-:W-:-:S02]  /*128e0*/  LOP3.LUT R14, R15, UR5, R14, 0xf8, !PT ;  /* 0x000000050f0e7c12 */ /* 0x000fc4000f8ef80e */
[----:B------:R-:W-:Y:S02]  /*128f0*/  SHF.L.W.U32.HI R15, R41, 0x2, R48 ;  /* 0x00000002290f7819 */ /* 0x000fe40000010e30 */
[----:B------:R-:W-:Y:S02]  /*12900*/  LOP3.LUT R13, R13, UR22, R46, 0xf8, !PT ;  /* 0x000000160d0d7c12 */ /* 0x000fe4000f8ef82e */
[----:B------:R-:W-:Y:S01]  /*12910*/  LOP3.LUT R11, R30, UR23, R11, 0xf8, !PT ;  /* 0x000000171e0b7c12 */ /* 0x000fe2000f8ef80b */
[----:B------:R-:W-:Y:S01]  /*12920*/  IMAD.SHL.U32 R30, R43, 0x4, RZ ;  /* 0x000000042b1e7824 */ /* 0x000fe200078e00ff */
[----:B------:R-:W-:Y:S02]  /*12930*/  LOP3.LUT R10, R10, UR23, R39, 0xf8, !PT ;  /* 0x000000170a0a7c12 */ /* 0x000fe4000f8ef827 */
[----:B------:R-:W-:Y:S02]  /*12940*/  LOP3.LUT R46, R12, UR22, R15, 0xf8, !PT ;  /* 0x000000160c2e7c12 */ /* 0x000fe4000f8ef80f */
[----:B------:R-:W-:-:S02]  /*12950*/  LOP3.LUT R65, R65, UR23, R20, 0xf8, !PT ;  /* 0x0000001741417c12 */ /* 0x000fc4000f8ef814 */
[----:B------:R-:W-:Y:S02]  /*12960*/  SHF.L.W.U32.HI R39, R43, 0x2, R50 ;  /* 0x000000022b277819 */ /* 0x000fe40000010e32 */
[----:B------:R-:W-:Y:S02]  /*12970*/  SHF.L.W.U32.HI R12, R8, 0x2, R17 ;  /* 0x00000002080c7819 */ /* 0x000fe40000010e11 */
[----:B------:R-:W-:Y:S02]  /*12980*/  LOP3.LUT R58, R42, R65, R63, 0x96, !PT ;  /* 0x000000412a3a7212 */ /* 0x000fe400078e963f */
[----:B------:R-:W-:Y:S02]  /*12990*/  LOP3.LUT R43, R37, R46, R62, 0x96, !PT ;  /* 0x0000002e252b7212 */ /* 0x000fe400078e963e */
[----:B------:R-:W-:Y:S02]  /*129a0*/  LOP3.LUT R28, R28, UR22, R39, 0xf8, !PT ;  /* 0x000000161c1c7c12 */ /* 0x000fe4000f8ef827 */
[----:B------:R-:W-:Y:S01]  /*129b0*/  LOP3.LUT R39, R9, UR23, R30, 0xf8, !PT ;  /* 0x0000001709277c12 */ /* 0x000fe2000f8ef81e */
[----:B------:R-:W-:Y:S01]  /*129c0*/  IMAD.SHL.U32 R9, R8, 0x4, RZ ;  /* 0x0000000408097824 */ /* 0x000fe200078e00ff */
[----:B------:R-:W-:-:S02]  /*129d0*/  LOP3.LUT R19, R19, UR22, R12, 0xf8, !PT ;  /* 0x0000001613137c12 */ /* 0x000fc4000f8ef80c */
[----:B------:R-:W-:Y:S02]  /*129e0*/  LOP3.LUT R12, R7, R61, R24, 0x96, !PT ;  /* 0x0000003d070c7212 */ /* 0x000fe400078e9618 */
[----:B------:R-:W-:Y:S02]  /*129f0*/  LOP3.LUT R58, R58, R53, R36, 0x96, !PT ;  /* 0x000000353a3a7212 */ /* 0x000fe400078e9624 */
[----:B------:R-:W-:Y:S02]  /*12a00*/  LOP3.LUT R43, R43, R51, R34, 0x96, !PT ;  /* 0x000000332b2b7212 */ /* 0x000fe400078e9622 */
[----:B------:R-:W-:Y:S02]  /*12a10*/  LOP3.LUT R26, R26, UR22, R45, 0xf8, !PT ;  /* 0x000000161a1a7c12 */ /* 0x000fe4000f8ef82d */
[----:B------:R-:W-:Y:S02]  /*12a20*/  LOP3.LUT R15, R12, R27, R38, 0x96, !PT ;  /* 0x0000001b0c0f7212 */ /* 0x000fe400078e9626 */
[----:B------:R-:W-:-:S02]  /*12a30*/  SHF.L.W.U32.HI R20, R43, 0x1, R58 ;  /* 0x000000012b147819 */ /* 0x000fc40000010e3a */
[----:B------:R-:W-:Y:S02]  /*12a40*/  LOP3.LUT R14, R14, UR23, R9, 0xf8, !PT ;  /* 0x000000170e0e7c12 */ /* 0x000fe4000f8ef809 */
[----:B------:R-:W-:Y:S02]  /*12a50*/  LOP3.LUT R9, R6, R26, R29, 0x96, !PT ;  /* 0x0000001a06097212 */ /* 0x000fe400078e961d */
[C---:B------:R-:W-:Y:S02]  /*12a60*/  LOP3.LUT R50, R52.reuse, R10, R11, 0x96, !PT ;  /* 0x0000000a34327212 */ /* 0x040fe400078e960b */
[-CC-:B------:R-:W-:Y:S02]  /*12a70*/  LOP3.LUT R12, R57, R15.reuse, R20.reuse, 0x96, !PT ;  /* 0x0000000f390c7212 */ /* 0x180fe400078e9614 */
[-CC-:B------:R-:W-:Y:S02]  /*12a80*/  LOP3.LUT R30, R52, R15.reuse, R20.reuse, 0x96, !PT ;  /* 0x0000000f341e7212 */ /* 0x180fe400078e9614 */
[----:B------:R-:W-:-:S02]  /*12a90*/  LOP3.LUT R45, R11, R15, R20, 0x96, !PT ;  /* 0x0000000f0b2d7212 */ /* 0x000fc400078e9614 */
[-CC-:B------:R-:W-:Y:S02]  /*12aa0*/  LOP3.LUT R8, R64, R15.reuse, R20.reuse, 0x96, !PT ;  /* 0x0000000f40087212 */ /* 0x180fe400078e9614 */
        /* <DEDUP_REMOVED lines=25> */
[-CC-:B------:R-:W-:Y:S02]  /*12c40*/  LOP3.LUT R17, R63, R50.reuse, R59.reuse, 0x96, !PT ;  /* 0x000000323f117212 */ /* 0x180fe400078e963b */
[----:B------:R-:W-:Y:S02]  /*12c50*/  LOP3.LUT R49, R65, R50, R59, 0x96, !PT ;  /* 0x0000003241317212 */ /* 0x000fe400078e963b */
[----:B------:R-:W-:Y:S02]  /*12c60*/  LOP3.LUT R44, R54, R20, R67, 0x96, !PT ;  /* 0x00000014362c7212 */ /* 0x000fe400078e9643 */
[----:B------:R-:W-:-:S02]  /*12c70*/  LOP3.LUT R48, R34, R57, R66, 0x96, !PT ;  /* 0x0000003922307212 */ /* 0x000fc400078e9642 */
[----:B------:R-:W-:Y:S02]  /*12c80*/  SHF.L.W.U32.HI R65, R57, 0x1, R50 ;  /* 0x0000000139417819 */ /* 0x000fe40000010e32 */
[----:B------:R-:W-:Y:S02]  /*12c90*/  LOP3.LUT R63, R36, R33, R40, 0x96, !PT ;  /* 0x00000021243f7212 */ /* 0x000fe400078e9628 */
[-CC-:B------:R-:W-:Y:S02]  /*12ca0*/  LOP3.LUT R42, R42, R50.reuse, R59.reuse, 0x96, !PT ;  /* 0x000000322a2a7212 */ /* 0x180fe400078e963b */
[----:B------:R-:W-:Y:S02]  /*12cb0*/  LOP3.LUT R54, R53, R50, R59, 0x96, !PT ;  /* 0x0000003235367212 */ /* 0x000fe400078e963b */
[----:B------:R-:W-:Y:S02]  /*12cc0*/  SHF.L.W.U32.HI R34, R50, 0x1, R57 ;  /* 0x0000000132227819 */ /* 0x000fe40000010e39 */
[----:B------:R-:W-:-:S02]  /*12cd0*/  LOP3.LUT R59, R51, R57, R66, 0x96, !PT ;  /* 0x00000039333b7212 */ /* 0x000fc400078e9642 */
[-CC-:B------:R-:W-:Y:S02]  /*12ce0*/  LOP3.LUT R19, R19, R47.reuse, R64.reuse, 0x96, !PT ;  /* 0x0000002f13137212 */ /* 0x180fe400078e9640 */
[-CC-:B------:R-:W-:Y:S02]  /*12cf0*/  LOP3.LUT R40, R40, R47.reuse, R64.reuse, 0x96, !PT ;  /* 0x0000002f28287212 */ /* 0x180fe400078e9640 */
        /* <DEDUP_REMOVED lines=14> */
[----:B------:R-:W-:Y:S02]  /*12de0*/  LOP3.LUT R61, R2, R63, R34, 0x96, !PT ;  /* 0x0000003f023d7212 */ /* 0x000fe400078e9622 */
[----:B------:R-:W-:-:S02]  /*12df0*/  SHF.L.W.U32.HI R56, R56, 0x1, R63 ;  /* 0x0000000138387819 */ /* 0x000fc40000010e3f */
[-CC-:B------:R-:W-:Y:S02]  /*12e00*/  LOP3.LUT R6, R6, R63.reuse, R34.reuse, 0x96, !PT ;  /* 0x0000003f06067212 */ /* 0x180fe400078e9622 */
        /* <DEDUP_REMOVED lines=9> */
[----:B------:R-:W-:Y:S02]  /*12ea0*/  LOP3.LUT R39, R0, R43, R56, 0x96, !PT ;  /* 0x0000002b00277212 */ /* 0x000fe400078e9638 */
[----:B------:R-:W-:-:S02]  /*12eb0*/  SHF.L.W.U32.HI R51, R18, 0x4, R53 ;  /* 0x0000000412337819 */ /* 0x000fc40000010e35 */
[----:B------:R-:W-:Y:S02]  /*12ec0*/  LOP3.LUT R43, R5, R43, R56, 0x96, !PT ;  /* 0x0000002b052b7212 */ /* 0x000fe400078e9638 */
[----:B------:R-:W-:Y:S02]  /*12ed0*/  SHF.L.W.U32.HI R18, R53, 0x4, R18 ;  /* 0x0000000435127819 */ /* 0x000fe40000010e12 */
[-CC-:B------:R-:W-:Y:S02]  /*12ee0*/  LOP3.LUT R26, R55, R58.reuse, R47.reuse, 0x96, !PT ;  /* 0x0000003a371a7212 */ /* 0x180fe400078e962f */
[-CC-:B------:R-:W-:Y:S02]  /*12ef0*/  LOP3.LUT R21, R21, R58.reuse, R47.reuse, 0x96, !PT ;  /* 0x0000003a15157212 */ /* 0x180fe400078e962f */
[-CC-:B------:R-:W-:Y:S02]  /*12f00*/  LOP3.LUT R4, R4, R58.reuse, R47.reuse, 0x96, !PT ;  /* 0x0000003a04047212 */ /* 0x180fe400078e962f */
[----:B------:R-:W-:-:S02]  /*12f10*/  LOP3.LUT R32, R32, R58, R47, 0x96, !PT ;  /* 0x0000003a20207212 */ /* 0x000fc400078e962f */
        /* <DEDUP_REMOVED lines=41> */
[----:B------:R-:W-:-:S02]  /*131b0*/  SHF.L.W.U32.HI R50, R2, 0xd, R27 ;  /* 0x0000000d02327819 */ /* 0x000fc40000010e1b */
[----:B------:R-:W-:Y:S02]  /*131c0*/  LOP3.LUT R14, R61, R14, R35, 0xd2, !PT ;  /* 0x0000000e3d0e7212 */ /* 0x000fe400078ed223 */
        /* <DEDUP_REMOVED lines=53> */
[----:B------:R-:W-:Y:S02]  /*13520*/  LOP3.LUT R24, R7, UR4, R6, 0xf8, !PT ;  /* 0x0000000407187c12 */ /* 0x000fe4000f8ef806 */
[----:B------:R-:W-:Y:S02]  /*13530*/  LOP3.LUT R12, R27, UR5, R12, 0xf8, !PT ;  /* 0x000000051b0c7c12 */ /* 0x000fe4000f8ef80c */
[----:B------:R-:W-:Y:S02]  /*13540*/  SHF.R.U32.HI R27, RZ, 0x2, R0 ;  /* 0x00000002ff1b7819 */ /* 0x000fe40000011600 */
[----:B------:R-:W-:Y:S02]  /*13550*/  LOP3.LUT R6, R0, UR6, RZ, 0xc0, !PT ;  /* 0x0000000600067c12 */ /* 0x000fe4000f8ec0ff */
[----:B------:R-:W-:Y:S02]  /*13560*/  LOP3.LUT R63, R64, UR6, RZ, 0xc0, !PT ;  /* 0x00000006403f7c12 */ /* 0x000fe4000f8ec0ff */
[----:B------:R-:W-:-:S02]  /*13570*/  LOP3.LUT R27, R6, UR4, R27, 0xf8, !PT ;  /* 0x00000004061b7c12 */ /* 0x000fc4000f8ef81b */
[----:B------:R-:W-:Y:S02]  /*13580*/  SHF.R.U32.HI R6, RZ, 0x2, R64 ;  /* 0x00000002ff067819 */ /* 0x000fe40000011640 */
[----:B------:R-:W-:Y:S02]  /*13590*/  LOP3.LUT R2, R25, R50, R9, 0xd2, !PT ;  /* 0x0000003219027212 */ /* 0x000fe400078ed209 */
[----:B------:R-:W-:Y:S02]  /*135a0*/  LOP3.LUT R15, R50, R9, R42, 0xd2, !PT ;  /* 0x00000009320f7212 */ /* 0x000fe400078ed22a */
[----:B------:R-:W-:Y:S02]  /*135b0*/  LOP3.LUT R6, R63, UR4, R6, 0xf8, !PT ;  /* 0x000000043f067c12 */ /* 0x000fe4000f8ef806 */
[----:B------:R-:W-:Y:S02]  /*135c0*/  SHF.R.U32.HI R25, RZ, 0x2, R54 ;  /* 0x00000002ff197819 */ /* 0x000fe40000011636 */
[----:B------:R-:W-:-:S02]  /*135d0*/  LOP3.LUT R42, R54, UR6, RZ, 0xc0, !PT ;  /* 0x00000006362a7c12 */ /* 0x000fc4000f8ec0ff */
[C---:B------:R-:W-:Y:S01]  /*135e0*/  SHF.L.W.U32.HI R63, R39.reuse, 0x2, R52 ;  /* 0x00000002273f7819 */ /* 0x040fe20000010e34 */
[----:B------:R-:W-:Y:S01]  /*135f0*/  IMAD.SHL.U32 R39, R39, 0x4, RZ ;  /* 0x0000000427277824 */ /* 0x000fe200078e00ff */
[----:B------:R-:W-:Y:S02]  /*13600*/  LOP3.LUT R25, R42, UR4, R25, 0xf8, !PT ;  /* 0x000000042a197c12 */ /* 0x000fe4000f8ef819 */
[C-C-:B------:R-:W-:Y:S02]  /*13610*/  SHF.L.W.U32.HI R7, R43.reuse, 0x1e, R0.reuse ;  /* 0x0000001e2b077819 */ /* 0x140fe40000010e00 */
[----:B------:R-:W-:Y:S02]  /*13620*/  LOP3.LUT R24, R24, UR22, R63, 0xf8, !PT ;  /* 0x0000001618187c12 */ /* 0x000fe4000f8ef83f */
[----:B------:R-:W-:Y:S02]  /*13630*/  SHF.L.W.U32.HI R42, R43, 0x2, R0 ;  /* 0x000000022b2a7819 */ /* 0x000fe40000010e00 */
[----:B------:R-:W-:-:S02]  /*13640*/  LOP3.LUT R60, R12, UR23, R39, 0xf8, !PT ;  /* 0x000000170c3c7c12 */ /* 0x000fc4000f8ef827 */
[C---:B------:R-:W-:Y:S02]  /*13650*/  SHF.L.W.U32.HI R63, R5.reuse, 0x1e, R62 ;  /* 0x0000001e053f7819 */ /* 0x040fe40000010e3e */
[----:B------:R-:W-:Y:S02]  /*13660*/  LOP3.LUT R0, R5, UR7, RZ, 0xc0, !PT ;  /* 0x0000000705007c12 */ /* 0x000fe4000f8ec0ff */
[----:B------:R-:W-:Y:S02]  /*13670*/  SHF.R.U32.HI R12, RZ, 0x2, R61 ;  /* 0x00000002ff0c7819 */ /* 0x000fe4000001163d */
[----:B------:R-:W-:Y:S02]  /*13680*/  LOP3.LUT R39, R61, UR6, RZ, 0xc0, !PT ;  /* 0x000000063d277c12 */ /* 0x000fe4000f8ec0ff */
[----:B------:R-:W-:Y:S02]  /*13690*/  LOP3.LUT R63, R0, UR5, R63, 0xf8, !PT ;  /* 0x00000005003f7c12 */ /* 0x000fe4000f8ef83f */
[----:B------:R-:W-:-:S02]  /*136a0*/  LOP3.LUT R12, R39, UR4, R12, 0xf8, !PT ;  /* 0x00000004270c7c12 */ /* 0x000fc4000f8ef80c */
[----:B------:R-:W-:Y:S02]  /*136b0*/  LOP3.LUT R0, R27, UR22, R42, 0xf8, !PT ;  /* 0x000000161b007c12 */ /* 0x000fe4000f8ef82a */
[C---:B------:R-:W-:Y:S02]  /*136c0*/  SHF.L.W.U32.HI R9, R35.reuse, 0x1e, R54 ;  /* 0x0000001e23097819 */ /* 0x040fe40000010e36 */
[----:B------:R-:W-:Y:S02]  /*136d0*/  LOP3.LUT R50, R35, UR7, RZ, 0xc0, !PT ;  /* 0x0000000723327c12 */ /* 0x000fe4000f8ec0ff */
[C---:B------:R-:W-:Y:S02]  /*136e0*/  SHF.L.W.U32.HI R39, R18.reuse, 0x1e, R61 ;  /* 0x0000001e12277819 */ /* 0x040fe40000010e3d */
[----:B------:R-:W-:Y:S02]  /*136f0*/  LOP3.LUT R42, R18, UR7, RZ, 0xc0, !PT ;  /* 0x00000007122a7c12 */ /* 0x000fe4000f8ec0ff */
[----:B------:R-:W-:-:S02]  /*13700*/  LOP3.LUT R20, R43, UR7, RZ, 0xc0, !PT ;  /* 0x000000072b147c12 */ /* 0x000fc4000f8ec0ff */
[----:B------:R-:W-:Y:S01]  /*13710*/  LOP3.LUT R9, R50, UR5, R9, 0xf8, !PT ;  /* 0x0000000532097c12 */ /* 0x000fe2000f8ef809 */
[----:B------:R-:W-:Y:S01]  /*13720*/  IMAD.SHL.U32 R50, R43, 0x4, RZ ;  /* 0x000000042b327824 */ /* 0x000fe200078e00ff */
[----:B------:R-:W-:Y:S01]  /*13730*/  LOP3.LUT R39, R42, UR5, R39, 0xf8, !PT ;  /* 0x000000052a277c12 */ /* 0x000fe2000f8ef827 */
[C---:B------:R-:W-:Y:S01]  /*13740*/  IMAD.SHL.U32 R42, R35.reuse, 0x4, RZ ;  /* 0x00000004232a7824 */ /* 0x040fe200078e00ff */
[----:B------:R-:W-:Y:S02]  /*13750*/  SHF.L.W.U32.HI R54, R35, 0x2, R54 ;  /* 0x0000000223367819 */ /* 0x000fe40000010e36 */
[----:B------:R-:W-:Y:S02]  /*13760*/  LOP3.LUT R7, R20, UR5, R7, 0xf8, !PT ;  /* 0x0000000514077c12 */ /* 0x000fe4000f8ef807 */
[C---:B------:R-:W-:Y:S02]  /*13770*/  SHF.L.W.U32.HI R52, R8.reuse, 0x1e, R11 ;  /* 0x0000001e08347819 */ /* 0x040fe40000010e0b */
[----:B------:R-:W-:-:S02]  /*13780*/  LOP3.LUT R35, R8, UR7, RZ, 0xc0, !PT ;  /* 0x0000000708237c12 */ /* 0x000fc4000f8ec0ff */
[C---:B------:R-:W-:Y:S02]  /*13790*/  SHF.L.W.U32.HI R56, R41.reuse, 0x1e, R64 ;  /* 0x0000001e29387819 */ /* 0x040fe40000010e40 */
[----:B------:R-:W-:Y:S02]  /*137a0*/  LOP3.LUT R65, R41, UR7, RZ, 0xc0, !PT ;  /* 0x0000000729417c12 */ /* 0x000fe4000f8ec0ff */
[----:B------:R-:W-:Y:S02]  /*137b0*/  LOP3.LUT R7, R7, UR23, R50, 0xf8, !PT ;  /* 0x0000001707077c12 */ /* 0x000fe4000f8ef832 */
[----:B------:R-:W-:Y:S02]  /*137c0*/  LOP3.LUT R52, R35, UR5, R52, 0xf8, !PT ;  /* 0x0000000523347c12 */ /* 0x000fe4000f8ef834 */
[----:B------:R-:W-:Y:S02]  /*137d0*/  SHF.R.U32.HI R50, RZ, 0x2, R11 ;  /* 0x00000002ff327819 */ /* 0x000fe4000001160b */
[----:B------:R-:W-:-:S02]  /*137e0*/  LOP3.LUT R27, R11, UR6, RZ, 0xc0, !PT ;  /* 0x000000060b1b7c12 */ /* 0x000fc4000f8ec0ff */
[----:B------:R-:W-:Y:S02]  /*137f0*/  LOP3.LUT R35, R9, UR23, R42, 0xf8, !PT ;  /* 0x0000001709237c12 */ /* 0x000fe4000f8ef82a */
[C---:B------:R-:W-:Y:S01]  /*13800*/  SHF.L.W.U32.HI R9, R41.reuse, 0x2, R64 ;  /* 0x0000000229097819 */ /* 0x040fe20000010e40 */
[----:B------:R-:W-:Y:S01]  /*13810*/  IMAD.SHL.U32 R41, R41, 0x4, RZ ;  /* 0x0000000429297824 */ /* 0x000fe200078e00ff */
        /* <DEDUP_REMOVED lines=8> */
[----:B------:R-:W-:Y:S02]  /*138a0*/  LOP3.LUT R6, R6, UR22, R9, 0xf8, !PT ;  /* 0x0000001606067c12 */ /* 0x000fe4000f8ef809 */
[----:B------:R-:W-:Y:S02]  /*138b0*/  LOP3.LUT R56, R56, UR23, R41, 0xf8, !PT ;  /* 0x0000001738387c12 */ /* 0x000fe4000f8ef829 */
[----:B------:R-:W-:-:S02]  /*138c0*/  LOP3.LUT R20, R65, UR4, R20, 0xf8, !PT ;  /* 0x0000000441147c12 */ /* 0x000fc4000f8ef814 */
[----:B------:R-:W-:Y:S02]  /*138d0*/  SHF.L.W.U32.HI R41, R5, 0x2, R62 ;  /* 0x0000000205297819 */ /* 0x000fe40000010e3e */
[----:B------:R-:W-:Y:S02]  /*138e0*/  SHF.R.U32.HI R9, RZ, 0x2, R15 ;  /* 0x00000002ff097819 */ /* 0x000fe4000001160f */
[----:B------:R-:W-:Y:S02]  /*138f0*/  LOP3.LUT R54, R15, UR6, RZ, 0xc0, !PT ;  /* 0x000000060f367c12 */ /* 0x000fe4000f8ec0ff */
[----:B------:R-:W-:Y:S02]  /*13900*/  LOP3.LUT R27, R42, UR4, R27, 0xf8, !PT ;  /* 0x000000042a1b7c12 */ /* 0x000fe4000f8ef81b */
[C---:B------:R-:W-:Y:S02]  /*13910*/  SHF.L.W.U32.HI R43, R13.reuse, 0x1e, R2 ;  /* 0x0000001e0d2b7819 */ /* 0x040fe40000010e02 */
[----:B------:R-:W-:-:S02]  /*13920*/  LOP3.LUT R42, R13, UR7, RZ, 0xc0, !PT ;  /* 0x000000070d2a7c12 */ /* 0x000fc4000f8ec0ff */
[----:B------:R-:W-:Y:S01]  /*13930*/  LOP3.LUT R9, R54, UR4, R9, 0xf8, !PT ;  /* 0x0000000436097c12 */ /* 0x000fe2000f8ef809 */
[----:B------:R-:W-:Y:S01]  /*13940*/  IMAD.SHL.U32 R54, R5, 0x4, RZ ;  /* 0x0000000405367824 */ /* 0x000fe200078e00ff */
[----:B------:R-:W-:Y:S02]  /*13950*/  LOP3.LUT R41, R20, UR22, R41, 0xf8, !PT ;  /* 0x0000001614297c12 */ /* 0x000fe4000f8ef829 */
[C---:B------:R-:W-:Y:S02]  /*13960*/  SHF.L.W.U32.HI R20, R10.reuse, 0x1e, R15 ;  /* 0x0000001e0a147819 */ /* 0x040fe40000010e0f */
[----:B------:R-:W-:Y:S02]  /*13970*/  LOP3.LUT R65, R10, UR7, RZ, 0xc0, !PT ;  /* 0x000000070a417c12 */ /* 0x000fe4000f8ec0ff */
[----:B------:R-:W-:Y:S02]  /*13980*/  LOP3.LUT R43, R42, UR5, R43, 0xf8, !PT ;  /* 0x000000052a2b7c12 */ /* 0x000fe4000f8ef82b */
[----:B------:R-:W-:-:S02]  /*13990*/  LOP3.LUT R42, R26, UR13, RZ, 0x3c, !PT ;  /* 0x0000000d1a2a7c12 */ /* 0x000fc4000f8e3cff */
[----:B------:R-:W-:Y:S02]  /*139a0*/  LOP3.LUT R5, R65, UR5, R20, 0xf8, !PT ;  /* 0x0000000541057c12 */ /* 0x000fe4000f8ef814 */
[----:B------:R-:W-:Y:S02]  /*139b0*/  LOP3.LUT R20, R63, UR23, R54, 0xf8, !PT ;  /* 0x000000173f147c12 */ /* 0x000fe4000f8ef836 */
[----:B------:R-:W-:Y:S02]  /*139c0*/  SHF.R.U32.HI R26, RZ, 0x2, R42 ;  /* 0x00000002ff1a7819 */ /* 0x000fe4000001162a */
[----:B------:R-:W-:Y:S02]  /*139d0*/  LOP3.LUT R63, R42, UR6, RZ, 0xc0, !PT ;  /* 0x000000062a3f7c12 */ /* 0x000fe4000f8ec0ff */
[----:B------:R-:W-:Y:S02]  /*139e0*/  SHF.L.W.U32.HI R65, R18, 0x2, R61 ;  /* 0x0000000212417819 */ /* 0x000fe40000010e3d */
[----:B------:R-:W-:-:S02]  /*139f0*/  LOP3.LUT R21, R21, UR9, RZ, 0x3c, !PT ;  /* 0x0000000915157c12 */ /* 0x000fc4000f8e3cff */
[----:B------:R-:W-:Y:S01]  /*13a00*/  LOP3.LUT R61, R63, UR4, R26, 0xf8, !PT ;  /* 0x000000043f3d7c12 */ /* 0x000fe2000f8ef81a */
[----:B------:R-:W-:Y:S01]  /*13a10*/  IMAD.SHL.U32 R26, R18, 0x4, RZ ;  /* 0x00000004121a7824 */ /* 0x000fe200078e00ff */
[----:B------:R-:W-:Y:S02]  /*13a20*/  LOP3.LUT R54, R12, UR22, R65, 0xf8, !PT ;  /* 0x000000160c367c12 */ /* 0x000fe4000f8ef841 */
[----:B------:R-:W-:Y:S02]  /*13a30*/  SHF.L.W.U32.HI R65, R8, 0x2, R11 ;  /* 0x0000000208417819 */ /* 0x000fe40000010e0b */
[C---:B------:R-:W-:Y:S02]  /*13a40*/  SHF.L.W.U32.HI R12, R21.reuse, 0x1e, R42 ;  /* 0x0000001e150c7819 */ /* 0x040fe40000010e2a */
[----:B------:R-:W-:Y:S02]  /*13a50*/  LOP3.LUT R63, R21, UR7, RZ, 0xc0, !PT ;  /* 0x00000007153f7c12 */ /* 0x000fe4000f8ec0ff */
[----:B------:R-:W-:-:S02]  /*13a60*/  LOP3.LUT R11, R39, UR23, R26, 0xf8, !PT ;  /* 0x00000017270b7c12 */ /* 0x000fc4000f8ef81a */
[----:B------:R-:W-:Y:S01]  /*13a70*/  LOP3.LUT R26, R50, UR22, R65, 0xf8, !PT ;  /* 0x00000016321a7c12 */ /* 0x000fe2000f8ef841 */
[----:B------:R-:W-:Y:S01]  /*13a80*/  IMAD.SHL.U32 R65, R8, 0x4, RZ ;  /* 0x0000000408417824 */ /* 0x000fe200078e00ff */
[----:B------:R-:W-:Y:S01]  /*13a90*/  LOP3.LUT R18, R63, UR5, R12, 0xf8, !PT ;  /* 0x000000053f127c12 */ /* 0x000fe2000f8ef80c */
[----:B------:R-:W-:Y:S01]  /*13aa0*/  IMAD.SHL.U32 R12, R13, 0x4, RZ ;  /* 0x000000040d0c7824 */ /* 0x000fe200078e00ff */
        /* <DEDUP_REMOVED lines=8> */
[----:B------:R-:W-:Y:S02]  /*13b30*/  SHF.L.W.U32.HI R2, R13, 0x2, R2 ;  /* 0x000000020d027819 */ /* 0x000fe40000010e02 */
[----:B------:R-:W-:-:S02]  /*13b40*/  LOP3.LUT R13, R63, UR4, R8, 0xf8, !PT ;  /* 0x000000043f0d7c12 */ /* 0x000fc4000f8ef808 */
[----:B------:R-:W-:Y:S02]  /*13b50*/  SHF.L.W.U32.HI R8, R10, 0x2, R15 ;  /* 0x000000020a087819 */ /* 0x000fe40000010e0f */
[----:B------:R-:W-:Y:S02]  /*13b60*/  LOP3.LUT R27, R27, UR22, R2, 0xf8, !PT ;  /* 0x000000161b1b7c12 */ /* 0x000fe4000f8ef802 */
[----:B------:R-:W-:Y:S02]  /*13b70*/  LOP3.LUT R12, R43, UR23, R12, 0xf8, !PT ;  /* 0x000000172b0c7c12 */ /* 0x000fe4000f8ef80c */
[C---:B------:R-:W-:Y:S02]  /*13b80*/  SHF.L.W.U32.HI R62, R36.reuse, 0x1e, R33 ;  /* 0x0000001e243e7819 */ /* 0x040fe40000010e21 */
[----:B------:R-:W-:Y:S02]  /*13b90*/  LOP3.LUT R15, R36, UR7, RZ, 0xc0, !PT ;  /* 0x00000007240f7c12 */ /* 0x000fe4000f8ec0ff */
[----:B------:R-:W-:-:S02]  /*13ba0*/  SHF.R.U32.HI R2, RZ, 0x2, R19 ;  /* 0x00000002ff027819 */ /* 0x000fc40000011613 */
[----:B------:R-:W-:Y:S02]  /*13bb0*/  LOP3.LUT R43, R19, UR6, RZ, 0xc0, !PT ;  /* 0x00000006132b7c12 */ /* 0x000fe4000f8ec0ff */
[----:B------:R-:W-:Y:S02]  /*13bc0*/  LOP3.LUT R62, R15, UR5, R62, 0xf8, !PT ;  /* 0x000000050f3e7c12 */ /* 0x000fe4000f8ef83e */
[----:B------:R-:W-:Y:S01]  /*13bd0*/  LOP3.LUT R15, R43, UR4, R2, 0xf8, !PT ;  /* 0x000000042b0f7c12 */ /* 0x000fe2000f8ef802 */
[----:B------:R-:W-:Y:S01]  /*13be0*/  IMAD.SHL.U32 R43, R21, 0x4, RZ ;  /* 0x00000004152b7824 */ /* 0x000fe200078e00ff */
[----:B------:R-:W-:Y:S02]  /*13bf0*/  LOP3.LUT R8, R9, UR22, R8, 0xf8, !PT ;  /* 0x0000001609087c12 */ /* 0x000fe4000f8ef808 */
[C---:B------:R-:W-:Y:S02]  /*13c00*/  SHF.L.W.U32.HI R2, R14.reuse, 0x1e, R19 ;  /* 0x0000001e0e027819 */ /* 0x040fe40000010e13 */
        /* <DEDUP_REMOVED lines=26> */
[----:B------:R-:W-:-:S02]  /*13db0*/  LOP3.LUT R50, R64, UR4, R33, 0xf8, !PT ;  /* 0x0000000440327c12 */ /* 0x000fc4000f8ef821 */
[----:B------:R-:W-:Y:S02]  /*13dc0*/  LOP3.LUT R13, R13, UR22, R18, 0xf8, !PT ;  /* 0x000000160d0d7c12 */ /* 0x000fe4000f8ef812 */
[C---:B------:R-:W-:Y:S01]  /*13dd0*/  SHF.L.W.U32.HI R36, R14.reuse, 0x2, R19 ;  /* 0x000000020e247819 */ /* 0x040fe20000010e13 */
[----:B------:R-:W-:Y:S01]  /*13de0*/  IMAD.SHL.U32 R19, R14, 0x4, RZ ;  /* 0x000000040e137824 */ /* 0x000fe200078e00ff */
[C---:B------:R-:W-:Y:S02]  /*13df0*/  SHF.L.W.U32.HI R33, R34.reuse, 0x1e, R45 ;  /* 0x0000001e22217819 */ /* 0x040fe40000010e2d */
[----:B------:R-:W-:Y:S02]  /*13e00*/  LOP3.LUT R18, R34, UR7, RZ, 0xc0, !PT ;  /* 0x0000000722127c12 */ /* 0x000fe4000f8ec0ff */
[----:B------:R-:W-:Y:S02]  /*13e10*/  LOP3.LUT R47, R15, UR22, R36, 0xf8, !PT ;  /* 0x000000160f2f7c12 */ /* 0x000fe4000f8ef824 */
[----:B------:R-:W-:-:S02]  /*13e20*/  LOP3.LUT R33, R18, UR5, R33, 0xf8, !PT ;  /* 0x0000000512217c12 */ /* 0x000fc4000f8ef821 */
[----:B------:R-:W-:Y:S02]  /*13e30*/  LOP3.LUT R18, R62, UR23, R39, 0xf8, !PT ;  /* 0x000000173e127c12 */ /* 0x000fe4000f8ef827 */
[----:B------:R-:W-:Y:S02]  /*13e40*/  SHF.R.U32.HI R15, RZ, 0x2, R55 ;  /* 0x00000002ff0f7819 */ /* 0x000fe40000011637 */
[----:B------:R-:W-:Y:S02]  /*13e50*/  LOP3.LUT R14, R55, UR6, RZ, 0xc0, !PT ;  /* 0x00000006370e7c12 */ /* 0x000fe4000f8ec0ff */
[----:B------:R-:W-:Y:S01]  /*13e60*/  LOP3.LUT R19, R10, UR23, R19, 0xf8, !PT ;  /* 0x000000170a137c12 */ /* 0x000fe2000f8ef813 */
[----:B------:R-:W-:Y:S01]  /*13e70*/  IMAD.SHL.U32 R10, R4, 0x4, RZ ;  /* 0x00000004040a7824 */ /* 0x000fe200078e00ff */
[C---:B------:R-:W-:Y:S02]  /*13e80*/  SHF.L.W.U32.HI R36, R48.reuse, 0x1e, R55 ;  /* 0x0000001e30247819 */ /* 0x040fe40000010e37 */
[----:B------:R-:W-:-:S02]  /*13e90*/  LOP3.LUT R39, R48, UR7, RZ, 0xc0, !PT ;  /* 0x0000000730277c12 */ /* 0x000fc4000f8ec0ff */
[----:B------:R-:W-:Y:S02]  /*13ea0*/  SHF.L.W.U32.HI R29, R4, 0x2, R29 ;  /* 0x00000002041d7819 */ /* 0x000fe40000010e1d */
[----:B------:R-:W-:Y:S02]  /*13eb0*/  LOP3.LUT R15, R14, UR4, R15, 0xf8, !PT ;  /* 0x000000040e0f7c12 */ /* 0x000fe4000f8ef80f */
        /* <DEDUP_REMOVED lines=8> */
[----:B------:R-:W-:Y:S02]  /*13f40*/  SHF.R.U32.HI R21, RZ, 0x2, R23 ;  /* 0x00000002ff157819 */ /* 0x000fe40000011617 */
[----:B------:R-:W-:-:S02]  /*13f50*/  LOP3.LUT R62, R23, UR6, RZ, 0xc0, !PT ;  /* 0x00000006173e7c12 */ /* 0x000fc4000f8ec0ff */
[----:B------:R-:W-:Y:S02]  /*13f60*/  LOP3.LUT R36, R39, UR4, R36, 0xf8, !PT ;  /* 0x0000000427247c12 */ /* 0x000fe4000f8ef824 */
[----:B------:R-:W-:Y:S02]  /*13f70*/  LOP3.LUT R49, R42, UR5, R49, 0xf8, !PT ;  /* 0x000000052a317c12 */ /* 0x000fe4000f8ef831 */
[----:B------:R-:W-:Y:S02]  /*13f80*/  LOP3.LUT R42, R62, UR4, R21, 0xf8, !PT ;  /* 0x000000043e2a7c12 */ /* 0x000fe4000f8ef815 */
[----:B------:R-:W-:Y:S01]  /*13f90*/  LOP3.LUT R39, R61, UR22, R64, 0xf8, !PT ;  /* 0x000000163d277c12 */ /* 0x000fe2000f8ef840 */
[----:B------:R-:W-:Y:S01]  /*13fa0*/  IMAD.SHL.U32 R64, R38, 0x4, RZ ;  /* 0x0000000426407824 */ /* 0x000fe200078e00ff */
[C---:B------:R-:W-:Y:S02]  /*13fb0*/  SHF.L.W.U32.HI R21, R46.reuse, 0x1e, R23 ;  /* 0x0000001e2e157819 */ /* 0x040fe40000010e17 */
[----:B------:R-:W-:-:S02]  /*13fc0*/  LOP3.LUT R62, R46, UR7, RZ, 0xc0, !PT ;  /* 0x000000072e3e7c12 */ /* 0x000fc4000f8ec0ff */
[----:B------:R-:W-:Y:S02]  /*13fd0*/  SHF.L.W.U32.HI R45, R34, 0x2, R45 ;  /* 0x00000002222d7819 */ /* 0x000fe40000010e2d */
[----:B------:R-:W-:Y:S02]  /*13fe0*/  LOP3.LUT R38, R62, UR5, R21, 0xf8, !PT ;  /* 0x000000053e267c12 */ /* 0x000fe4000f8ef815 */
[----:B------:R-:W-:Y:S01]  /*13ff0*/  LOP3.LUT R21, R63, UR23, R64, 0xf8, !PT ;  /* 0x000000173f157c12 */ /* 0x000fe2000f8ef840 */
[----:B------:R-:W-:Y:S01]  /*14000*/  IMAD.SHL.U32 R64, R34, 0x4, RZ ;  /* 0x0000000422407824 */ /* 0x000fe200078e00ff */
        /* <DEDUP_REMOVED lines=15> */
[----:B------:R-:W-:-:S02]  /*14100*/  LOP3.LUT R52, R52, UR23, R65, 0xf8, !PT ;  /* 0x0000001734347c12 */ /* 0x000fc4000f8ef841 */
[----:B------:R-:W-:Y:S02]  /*14110*/  SHF.R.U32.HI R22, RZ, 0x2, R51 ;  /* 0x00000002ff167819 */ /* 0x000fe40000011633 */
[----:B------:R-:W-:Y:S02]  /*14120*/  LOP3.LUT R33, R51, UR6, RZ, 0xc0, !PT ;  /* 0x0000000633217c12 */ /* 0x000fe4000f8ec0ff */
        /* <DEDUP_REMOVED lines=8> */
[C---:B------:R-:W-:Y:S02]  /*141b0*/  SHF.L.W.U32.HI R53, R46.reuse, 0x2, R23 ;  /* 0x000000022e357819 */ /* 0x040fe40000010e17 */
[----:B------:R-:W-:Y:S01]  /*141c0*/  LOP3.LUT R23, R55, UR5, R14, 0xf8, !PT ;  /* 0x0000000537177c12 */ /* 0x000fe2000f8ef80e */
[----:B------:R-:W-:Y:S01]  /*141d0*/  IMAD.SHL.U32 R55, R46, 0x4, RZ ;  /* 0x000000042e377824 */ /* 0x000fe200078e00ff */
[----:B------:R-:W-:-:S02]  /*141e0*/  LOP3.LUT R14, R49, UR23, R36, 0xf8, !PT ;  /* 0x00000017310e7c12 */ /* 0x000fc4000f8ef824 */
[----:B------:R-:W-:Y:S02]  /*141f0*/  LOP3.LUT R36, R42, UR22, R53, 0xf8, !PT ;  /* 0x000000162a247c12 */ /* 0x000fe4000f8ef835 */
[--C-:B------:R-:W-:Y:S02]  /*14200*/  SHF.R.U32.HI R42, RZ, 0x2, R59.reuse ;  /* 0x00000002ff2a7819 */ /* 0x100fe4000001163b */
[----:B------:R-:W-:Y:S02]  /*14210*/  LOP3.LUT R49, R59, UR6, RZ, 0xc0, !PT ;  /* 0x000000063b317c12 */ /* 0x000fe4000f8ec0ff */
[C---:B------:R-:W-:Y:S02]  /*14220*/  SHF.L.W.U32.HI R46, R44.reuse, 0x1e, R59 ;  /* 0x0000001e2c2e7819 */ /* 0x040fe40000010e3b */
[----:B------:R-:W-:Y:S01]  /*14230*/  LOP3.LUT R42, R49, UR4, R42, 0xf8, !PT ;  /* 0x00000004312a7c12 */ /* 0x000fe2000f8ef82a */
[----:B------:R-:W-:Y:S01]  /*14240*/  IMAD.SHL.U32 R49, R17, 0x4, RZ ;  /* 0x0000000411317824 */ /* 0x000fe200078e00ff */
[----:B------:R-:W-:-:S02]  /*14250*/  LOP3.LUT R53, R44, UR7, RZ, 0xc0, !PT ;  /* 0x000000072c357c12 */ /* 0x000fc4000f8ec0ff */
[----:B------:R-:W-:Y:S02]  /*14260*/  SHF.L.W.U32.HI R30, R17, 0x2, R30 ;  /* 0x00000002111e7819 */ /* 0x000fe40000010e1e */
[----:B------:R-:W-:Y:S02]  /*14270*/  LOP3.LUT R46, R53, UR5, R46, 0xf8, !PT ;  /* 0x00000005352e7c12 */ /* 0x000fe4000f8ef82e */
[----:B------:R-:W-:Y:S02]  /*14280*/  LOP3.LUT R45, R45, UR22, R30, 0xf8, !PT ;  /* 0x000000162d2d7c12 */ /* 0x000fe4000f8ef81e */
[----:B------:R-:W-:Y:S02]  /*14290*/  LOP3.LUT R49, R34, UR23, R49, 0xf8, !PT ;  /* 0x0000001722317c12 */ /* 0x000fe4000f8ef831 */
[C---:B------:R-:W-:Y:S01]  /*142a0*/  SHF.L.W.U32.HI R53, R40.reuse, 0x2, R31 ;  /* 0x0000000228357819 */ /* 0x040fe20000010e1f */
[----:B------:R-:W-:Y:S01]  /*142b0*/  IMAD.SHL.U32 R40, R40, 0x4, RZ ;  /* 0x0000000428287824 */ /* 0x000fe200078e00ff */
[----:B------:R-:W-:-:S02]  /*142c0*/  SHF.L.W.U32.HI R17, R32, 0x1e, R57 ;  /* 0x0000001e20117819 */ /* 0x000fc40000010e39 */
[----:B------:R-:W-:Y:S02]  /*142d0*/  LOP3.LUT R30, R32, UR7, RZ, 0xc0, !PT ;  /* 0x00000007201e7c12 */ /* 0x000fe4000f8ec0ff */
[--C-:B------:R-:W-:Y:S02]  /*142e0*/  SHF.R.U32.HI R31, RZ, 0x2, R58.reuse ;  /* 0x00000002ff1f7819 */ /* 0x100fe4000001163a */
[----:B------:R-:W-:Y:S02]  /*142f0*/  LOP3.LUT R34, R58, UR6, RZ, 0xc0, !PT ;  /* 0x000000063a227c12 */ /* 0x000fe4000f8ec0ff */
[----:B------:R-:W-:Y:S02]  /*14300*/  LOP3.LUT R17, R30, UR5, R17, 0xf8, !PT ;  /* 0x000000051e117c12 */ /* 0x000fe4000f8ef811 */
[----:B------:R-:W-:Y:S02]  /*14310*/  LOP3.LUT R30, R34, UR4, R31, 0xf8, !PT ;  /* 0x00000004221e7c12 */ /* 0x000fe4000f8ef81f */
[----:B------:R-:W-:-:S02]  /*14320*/  SHF.L.W.U32.HI R31, R37, 0x1e, R58 ;  /* 0x0000001e251f7819 */ /* 0x000fc40000010e3a */
[----:B------:R-:W-:Y:S02]  /*14330*/  LOP3.LUT R34, R37, UR7, RZ, 0xc0, !PT ;  /* 0x0000000725227c12 */ /* 0x000fe4000f8ec0ff */
[----:B------:R-:W-:Y:S02]  /*14340*/  SHF.L.W.U32.HI R51, R28, 0x2, R51 ;  /* 0x000000021c337819 */ /* 0x000fe40000010e33 */
[----:B------:R-:W-:Y:S01]  /*14350*/  LOP3.LUT R31, R34, UR5, R31, 0xf8, !PT ;  /* 0x00000005221f7c12 */ /* 0x000fe2000f8ef81f */
[----:B------:R-:W-:Y:S01]  /*14360*/  IMAD.SHL.U32 R34, R28, 0x4, RZ ;  /* 0x000000041c227824 */ /* 0x000fe200078e00ff */
[----:B------:R-:W-:Y:S02]  /*14370*/  LOP3.LUT R28, R22, UR22, R51, 0xf8, !PT ;  /* 0x00000016161c7c12 */ /* 0x000fe4000f8ef833 */
[C---:B------:R-:W-:Y:S02]  /*14380*/  SHF.L.W.U32.HI R51, R44.reuse, 0x2, R59 ;  /* 0x000000022c337819 */ /* 0x040fe40000010e3b */
[----:B------:R-:W-:Y:S01]  /*14390*/  LOP3.LUT R59, R23, UR23, R34, 0xf8, !PT ;  /* 0x00000017173b7c12 */ /* 0x000fe2000f8ef822 */
[----:B------:R-:W-:Y:S01]  /*143a0*/  IMAD.SHL.U32 R23, R44, 0x4, RZ ;  /* 0x000000042c177824 */ /* 0x000fe200078e00ff */
[----:B------:R-:W-:-:S02]  /*143b0*/  SHF.R.U32.HI R63, RZ, 0x2, R57 ;  /* 0x00000002ff3f7819 */ /* 0x000fc40000011639 */
[----:B------:R-:W-:Y:S02]  /*143c0*/  LOP3.LUT R48, R57, UR6, RZ, 0xc0, !PT ;  /* 0x0000000639307c12 */ /* 0x000fe4000f8ec0ff */
[----:B------:R-:W-:Y:S02]  /*143d0*/  LOP3.LUT R62, R62, UR22, R53, 0xf8, !PT ;  /* 0x000000163e3e7c12 */ /* 0x000fe4000f8ef835 */
[----:B------:R-:W-:Y:S02]  /*143e0*/  LOP3.LUT R65, R65, UR23, R40, 0xf8, !PT ;  /* 0x0000001741417c12 */ /* 0x000fe4000f8ef828 */
[----:B------:R-:W-:Y:S02]  /*143f0*/  LOP3.LUT R42, R42, UR22, R51, 0xf8, !PT ;  /* 0x000000162a2a7c12 */ /* 0x000fe4000f8ef833 */
[----:B------:R-:W-:Y:S02]  /*14400*/  LOP3.LUT R63, R48, UR4, R63, 0xf8, !PT ;  /* 0x00000004303f7c12 */ /* 0x000fe4000f8ef83f */
[C---:B------:R-:W-:Y:S01]  /*14410*/  SHF.L.W.U32.HI R22, R32.reuse, 0x2, R57 ;  /* 0x0000000220167819 */ /* 0x040fe20000010e39 */
[----:B------:R-:W-:Y:S01]  /*14420*/  IMAD.SHL.U32 R32, R32, 0x4, RZ ;  /* 0x0000000420207824 */ /* 0x000fe200078e00ff */
[----:B------:R-:W-:-:S02]  /*14430*/  LOP3.LUT R51, R46, UR23, R23, 0xf8, !PT ;  /* 0x000000172e337c12 */ /* 0x000fc4000f8ef817 */
[----:B------:R-:W-:Y:S02]  /*14440*/  SHF.L.W.U32.HI R23, R37, 0x2, R58 ;  /* 0x0000000225177819 */ /* 0x000fe40000010e3a */
[----:B------:R-:W-:Y:S02]  /*14450*/  LOP3.LUT R44, R43, R12, R65, 0x96, !PT ;  /* 0x0000000c2b2c7212 */ /* 0x000fe400078e9641 */
[----:B------:R-:W-:Y:S02]  /*14460*/  LOP3.LUT R53, R16, R27, R62, 0x96, !PT ;  /* 0x0000001b10357212 */ /* 0x000fe400078e963e */
[----:B------:R-:W-:Y:S02]  /*14470*/  LOP3.LUT R63, R63, UR22, R22, 0xf8, !PT ;  /* 0x000000163f3f7c12 */ /* 0x000fe4000f8ef816 */
[----:B------:R-:W-:Y:S01]  /*14480*/  LOP3.LUT R22, R30, UR22, R23, 0xf8, !PT ;  /* 0x000000161e167c12 */ /* 0x000fe2000f8ef817 */
[----:B------:R-:W-:Y:S01]  /*14490*/  IMAD.SHL.U32 R30, R37, 0x4, RZ ;  /* 0x00000004251e7824 */ /* 0x000fe200078e00ff */
[----:B------:R-:W-:-:S02]  /*144a0*/  LOP3.LUT R23, R2, R51, R11, 0x96, !PT ;  /* 0x0000003302177212 */ /* 0x000fc400078e960b */
[----:B------:R-:W-:Y:S02]  /*144b0*/  LOP3.LUT R44, R44, R20, R61, 0x96, !PT ;  /* 0x000000142c2c7212 */ /* 0x000fe400078e963d */
[----:B------:R-:W-:Y:S02]  /*144c0*/  LOP3.LUT R53, R53, R41, R50, 0x96, !PT ;  /* 0x0000002935357212 */ /* 0x000fe400078e9632 */
[----:B------:R-:W-:Y:S02]  /*144d0*/  LOP3.LUT R17, R17, UR23, R32, 0xf8, !PT ;  /* 0x0000001711117c12 */ /* 0x000fe4000f8ef820 */
[----:B------:R-:W-:Y:S02]  /*144e0*/  LOP3.LUT R23, R23, R29, R10, 0x96, !PT ;  /* 0x0000001d17177212 */ /* 0x000fe400078e960a */
[----:B------:R-:W-:Y:S02]  /*144f0*/  SHF.L.W.U32.HI R34, R53, 0x1, R44 ;  /* 0x0000000135227819 */ /* 0x000fe40000010e2c */
[----:B------:R-:W-:-:S02]  /*14500*/  LOP3.LUT R15, R15, UR22, R64, 0xf8, !PT ;  /* 0x000000160f0f7c12 */ /* 0x000fc4000f8ef840 */
[----:B------:R-:W-:Y:S02]  /*14510*/  LOP3.LUT R32, R5, R42, R54, 0x96, !PT ;  /* 0x0000002a05207212 */ /* 0x000fe400078e9636 */
[C---:B------:R-:W-:Y:S02]  /*14520*/  LOP3.LUT R58, R60.reuse, R17, R49, 0x96, !PT ;  /* 0x000000113c3a7212 */ /* 0x040fe400078e9631 */
[-C--:B------:R-:W-:Y:S02]  /*14530*/  LOP3.LUT R37, R60, R23.reuse, R34, 0x96, !PT ;  /* 0x000000173c257212 */ /* 0x080fe400078e9622 */
[----:B------:R-:W-:Y:S02]  /*14540*/  LOP3.LUT R31, R31, UR23, R30, 0xf8, !PT ;  /* 0x000000171f1f7c12 */ /* 0x000fe4000f8ef81e */
[----:B------:R-:W-:Y:S02]  /*14550*/  LOP3.LUT R40, R17, R23, R34, 0x96, !PT ;  /* 0x0000001711287212 */ /* 0x000fe400078e9622 */
[----:B------:R-:W-:-:S02]  /*14560*/  LOP3.LUT R60, R32, R15, R4, 0x96, !PT ;  /* 0x0000000f203c7212 */ /* 0x000fc400078e9604 */
[----:B------:R-:W-:Y:S02]  /*14570*/  LOP3.LUT R17, R18, R9, R59, 0x96, !PT ;  /* 0x0000000912117212 */ /* 0x000fe400078e963b */
[----:B------:R-:W-:Y:S02]  /*14580*/  LOP3.LUT R32, R13, R8, R28, 0x96, !PT ;  /* 0x000000080d207212 */ /* 0x000fe400078e961c */
[----:B------:R-:W-:Y:S02]  /*14590*/  LOP3.LUT R58, R58, R56, R21, 0x96, !PT ;  /* 0x000000383a3a7212 */ /* 0x000fe400078e9615 */
[-CC-:B------:R-:W-:Y:S02]  /*145a0*/  LOP3.LUT R30, R21, R23.reuse, R34.reuse, 0x96, !PT ;  /* 0x00000017151e7212 */ /* 0x180fe400078e9622 */
[----:B------:R-:W-:Y:S02]  /*145b0*/  LOP3.LUT R21, R56, R23, R34, 0x96, !PT ;  /* 0x0000001738157212 */ /* 0x000fe400078e9622 */
[----:B------:R-:W-:-:S02]  /*145c0*/  LOP3.LUT R38, R38, UR23, R55, 0xf8, !PT ;  /* 0x0000001726267c12 */ /* 0x000fc4000f8ef837 */
[----:B------:R-:W-:Y:S02]  /*145d0*/  LOP3.LUT R56, R19, R31, R52, 0x96, !PT ;  /* 0x0000001f13387212 */ /* 0x000fe400078e9634 */
[----:B------:R-:W-:Y:S02]  /*145e0*/  LOP3.LUT R49, R49, R23, R34, 0x96, !PT ;  /* 0x0000001731317212 */ /* 0x000fe400078e9622 */
[----:B------:R-:W-:Y:S02]  /*145f0*/  LOP3.LUT R48, R17, R14, R7, 0x96, !PT ;  /* 0x0000000e11307212 */ /* 0x000fe400078e9607 */
[----:B------:R-:W-:Y:S02]  /*14600*/  SHF.L.W.U32.HI R67, R60, 0x1, R23 ;  /* 0x000000013c437819 */ /* 0x000fe40000010e17 */
[----:B------:R-:W-:Y:S02]  /*14610*/  LOP3.LUT R57, R32, R33, R0, 0x96, !PT ;  /* 0x0000002120397212 */ /* 0x000fe400078e9600 */
[----:B------:R-:W-:-:S02]  /*14620*/  SHF.L.W.U32.HI R64, R23, 0x1, R60 ;  /* 0x0000000117407819 */ /* 0x000fc40000010e3c */
[----:B------:R-:W-:Y:S02]  /*14630*/  LOP3.LUT R23, R24, R63, R45, 0x96, !PT ;  /* 0x0000003f18177212 */ /* 0x000fe400078e962d */
[----:B------:R-:W-:Y:S02]  /*14640*/  LOP3.LUT R56, R56, R38, R35, 0x96, !PT ;  /* 0x0000002638387212 */ /* 0x000fe400078e9623 */
[----:B------:R-:W-:Y:S02]  /*14650*/  LOP3.LUT R55, R47, R22, R26, 0x96, !PT ;  /* 0x000000162f377212 */ /* 0x000fe400078e961a */
[-CC-:B------:R-:W-:Y:S02]  /*14660*/  LOP3.LUT R31, R31, R48.reuse, R67.reuse, 0x96, !PT ;  /* 0x000000301f1f7212 */ /* 0x180fe400078e9643 */
        /* <DEDUP_REMOVED lines=146> */
[----:B------:R-:W-:Y:S02]  /*14f90*/  SHF.R.U32.HI R19, RZ, 0x2, R29 ;  /* 0x00000002ff137819 */ /* 0x000fe4000001161d */
[----:B------:R-:W-:Y:S02]  /*14fa0*/  LOP3.LUT R28, R29, UR6, RZ, 0xc0, !PT ;  /* 0x000000061d1c7c12 */ /* 0x000fe4000f8ec0ff */
[----:B------:R-:W-:Y:S02]  /*14fb0*/  LOP3.LUT R57, R18, R31, R22, 0xd2, !PT ;  /* 0x0000001f12397212 */ /* 0x000fe400078ed216 */
[----:B------:R-:W-:Y:S02]  /*14fc0*/  LOP3.LUT R26, R31, R22, R21, 0xd2, !PT ;  /* 0x000000161f1a7212 */ /* 0x000fe400078ed215 */
[----:B------:R-:W-:Y:S02]  /*14fd0*/  LOP3.LUT R59, R22, R21, R25, 0xd2, !PT ;  /* 0x00000015163b7212 */ /* 0x000fe400078ed219 */
[----:B------:R-:W-:-:S02]  /*14fe0*/  SHF.L.W.U32.HI R54, R24, 0x1e, R29 ;  /* 0x0000001e18367819 */ /* 0x000fc40000010e1d */
[----:B------:R-:W-:Y:S02]  /*14ff0*/  LOP3.LUT R61, R24, UR7, RZ, 0xc0, !PT ;  /* 0x00000007183d7c12 */ /* 0x000fe4000f8ec0ff */
        /* <DEDUP_REMOVED lines=21> */
[----:B------:R-:W-:Y:S01]  /*15150*/  LOP3.LUT R28, R63, UR5, R58, 0xf8, !PT ;  /* 0x000000053f1c7c12 */ /* 0x000fe2000f8ef83a */
[C---:B------:R-:W-:Y:S01]  /*15160*/  IMAD.SHL.U32 R58, R24.reuse, 0x4, RZ ;  /* 0x00000004183a7824 */ /* 0x040fe200078e00ff */
[----:B------:R-:W-:-:S02]  /*15170*/  SHF.L.W.U32.HI R29, R24, 0x2, R29 ;  /* 0x00000002181d7819 */ /* 0x000fc40000010e1d */
        /* <DEDUP_REMOVED lines=14> */
[C---:B------:R-:W-:Y:S01]  /*15260*/  SHF.L.W.U32.HI R0, R6.reuse, 0x2, R15 ;  /* 0x0000000206007819 */ /* 0x040fe20000010e0f */
[----:B------:R-:W-:Y:S01]  /*15270*/  IMAD.SHL.U32 R15, R6, 0x4, RZ ;  /* 0x00000004060f7824 */ /* 0x000fe200078e00ff */
[C---:B------:R-:W-:Y:S02]  /*15280*/  SHF.L.W.U32.HI R60, R13.reuse, 0x1e, R2 ;  /* 0x0000001e0d3c7819 */ /* 0x040fe40000010e02 */
[----:B------:R-:W-:Y:S02]  /*15290*/  LOP3.LUT R63, R13, UR7, RZ, 0xc0, !PT ;  /* 0x000000070d3f7c12 */ /* 0x000fe4000f8ec0ff */
[----:B------:R-:W-:Y:S02]  /*152a0*/  LOP3.LUT R56, R56, UR23, R7, 0xf8, !PT ;  /* 0x0000001738387c12 */ /* 0x000fe4000f8ef807 */
[C---:B------:R-:W-:Y:S01]  /*152b0*/  SHF.L.W.U32.HI R6, R9.reuse, 0x2, R16 ;  /* 0x0000000209067819 */ /* 0x040fe20000010e10 */
        /* <DEDUP_REMOVED lines=8> */
[C---:B------:R-:W-:Y:S02]  /*15340*/  SHF.L.W.U32.HI R64, R12.reuse, 0x1e, R23 ;  /* 0x0000001e0c407819 */ /* 0x040fe40000010e17 */
[----:B------:R-:W-:Y:S02]  /*15350*/  LOP3.LUT R31, R12, UR7, RZ, 0xc0, !PT ;  /* 0x000000070c1f7c12 */ /* 0x000fe4000f8ec0ff */
[----:B------:R-:W-:Y:S02]  /*15360*/  LOP3.LUT R62, R61, UR4, R62, 0xf8, !PT ;  /* 0x000000043d3e7c12 */ /* 0x000fe4000f8ef83e */
[----:B------:R-:W-:Y:S02]  /*15370*/  LOP3.LUT R61, R63, UR5, R0, 0xf8, !PT ;  /* 0x000000053f3d7c12 */ /* 0x000fe4000f8ef800 */
[----:B------:R-:W-:Y:S02]  /*15380*/  LOP3.LUT R15, R54, UR23, R15, 0xf8, !PT ;  /* 0x00000017360f7c12 */ /* 0x000fe4000f8ef80f */
[----:B------:R-:W-:-:S02]  /*15390*/  SHF.R.U32.HI R54, RZ, 0x2, R23 ;  /* 0x00000002ff367819 */ /* 0x000fc40000011617 */
[----:B------:R-:W-:Y:S02]  /*153a0*/  LOP3.LUT R63, R23, UR6, RZ, 0xc0, !PT ;  /* 0x00000006173f7c12 */ /* 0x000fe4000f8ec0ff */
[----:B------:R-:W-:Y:S02]  /*153b0*/  LOP3.LUT R64, R31, UR5, R64, 0xf8, !PT ;  /* 0x000000051f407c12 */ /* 0x000fe4000f8ef840 */
[C---:B------:R-:W-:Y:S02]  /*153c0*/  SHF.L.W.U32.HI R31, R4.reuse, 0x1e, R33 ;  /* 0x0000001e041f7819 */ /* 0x040fe40000010e21 */
[----:B------:R-:W-:Y:S02]  /*153d0*/  LOP3.LUT R16, R4, UR7, RZ, 0xc0, !PT ;  /* 0x0000000704107c12 */ /* 0x000fe4000f8ec0ff */
[----:B------:R-:W-:Y:S02]  /*153e0*/  SHF.L.W.U32.HI R2, R13, 0x2, R2 ;  /* 0x000000020d027819 */ /* 0x000fe40000010e02 */
        /* <DEDUP_REMOVED lines=8> */
[----:B------:R-:W-:Y:S02]  /*15470*/  SHF.R.U32.HI R29, RZ, 0x2, R55 ;  /* 0x00000002ff1d7819 */ /* 0x000fe40000011637 */
[----:B------:R-:W-:Y:S02]  /*15480*/  LOP3.LUT R16, R55, UR6, RZ, 0xc0, !PT ;  /* 0x0000000637107c12 */ /* 0x000fe4000f8ec0ff */
[----:B------:R-:W-:Y:S02]  /*15490*/  LOP3.LUT R63, R8, UR4, R63, 0xf8, !PT ;  /* 0x00000004083f7c12 */ /* 0x000fe4000f8ef83f */
[----:B------:R-:W-:Y:S01]  /*154a0*/  LOP3.LUT R8, R24, UR22, R9, 0xf8, !PT ;  /* 0x0000001618087c12 */ /* 0x000fe2000f8ef809 */
[----:B------:R-:W-:Y:S01]  /*154b0*/  IMAD.SHL.U32 R9, R13, 0x4, RZ ;  /* 0x000000040d097824 */ /* 0x000fe200078e00ff */
[----:B------:R-:W-:Y:S02]  /*154c0*/  LOP3.LUT R24, R58, UR23, R5, 0xf8, !PT ;  /* 0x000000173a187c12 */ /* 0x000fe4000f8ef805 */
[----:B------:R-:W-:-:S02]  /*154d0*/  LOP3.LUT R29, R16, UR4, R29, 0xf8, !PT ;  /* 0x00000004101d7c12 */ /* 0x000fc4000f8ef81d */
[----:B------:R-:W-:Y:S02]  /*154e0*/  SHF.R.U32.HI R5, RZ, 0x2, R51 ;  /* 0x00000002ff057819 */ /* 0x000fe40000011633 */
[----:B------:R-:W-:Y:S02]  /*154f0*/  LOP3.LUT R16, R51, UR6, RZ, 0xc0, !PT ;  /* 0x0000000633107c12 */ /* 0x000fe4000f8ec0ff */
[C---:B------:R-:W-:Y:S01]  /*15500*/  SHF.L.W.U32.HI R13, R14.reuse, 0x2, R17 ;  /* 0x000000020e0d7819 */ /* 0x040fe20000010e11 */
[----:B------:R-:W-:Y:S01]  /*15510*/  IMAD.SHL.U32 R14, R14, 0x4, RZ ;  /* 0x000000040e0e7824 */ /* 0x000fe200078e00ff */
[C---:B------:R-:W-:Y:S02]  /*15520*/  SHF.L.W.U32.HI R65, R30.reuse, 0x1e, R55 ;  /* 0x0000001e1e417819 */ /* 0x040fe40000010e37 */
[----:B------:R-:W-:Y:S02]  /*15530*/  LOP3.LUT R28, R30, UR7, RZ, 0xc0, !PT ;  /* 0x000000071e1c7c12 */ /* 0x000fe4000f8ec0ff */
[----:B------:R-:W-:-:S02]  /*15540*/  LOP3.LUT R17, R16, UR4, R5, 0xf8, !PT ;  /* 0x0000000410117c12 */ /* 0x000fc4000f8ef805 */
[----:B------:R-:W-:Y:S02]  /*15550*/  LOP3.LUT R16, R62, UR22, R13, 0xf8, !PT ;  /* 0x000000163e107c12 */ /* 0x000fe4000f8ef80d */
[----:B------:R-:W-:Y:S02]  /*15560*/  LOP3.LUT R13, R61, UR23, R14, 0xf8, !PT ;  /* 0x000000173d0d7c12 */ /* 0x000fe4000f8ef80e */
[----:B------:R-:W-:Y:S02]  /*15570*/  LOP3.LUT R65, R28, UR5, R65, 0xf8, !PT ;  /* 0x000000051c417c12 */ /* 0x000fe4000f8ef841 */
[----:B------:R-:W-:Y:S02]  /*15580*/  LOP3.LUT R9, R60, UR23, R9, 0xf8, !PT ;  /* 0x000000173c097c12 */ /* 0x000fe4000f8ef809 */
[----:B------:R-:W-:Y:S02]  /*15590*/  SHF.L.W.U32.HI R61, R12, 0x2, R23 ;  /* 0x000000020c3d7819 */ /* 0x000fe40000010e17 */
[----:B------:R-:W-:-:S02]  /*155a0*/  SHF.L.W.U32.HI R28, R32, 0x1e, R51 ;  /* 0x0000001e201c7819 */ /* 0x000fc40000010e33 */
[----:B------:R-:W-:Y:S02]  /*155b0*/  LOP3.LUT R5, R32, UR7, RZ, 0xc0, !PT ;  /* 0x0000000720057c12 */ /* 0x000fe4000f8ec0ff */
[--C-:B------:R-:W-:Y:S02]  /*155c0*/  SHF.R.U32.HI R60, RZ, 0x2, R49.reuse ;  /* 0x00000002ff3c7819 */ /* 0x100fe40000011631 */
[----:B------:R-:W-:Y:S02]  /*155d0*/  LOP3.LUT R23, R49, UR6, RZ, 0xc0, !PT ;  /* 0x0000000631177c12 */ /* 0x000fe4000f8ec0ff */
[----:B------:R-:W-:Y:S02]  /*155e0*/  LOP3.LUT R28, R5, UR5, R28, 0xf8, !PT ;  /* 0x00000005051c7c12 */ /* 0x000fe4000f8ef81c */
[----:B------:R-:W-:Y:S01]  /*155f0*/  LOP3.LUT R60, R23, UR4, R60, 0xf8, !PT ;  /* 0x00000004173c7c12 */ /* 0x000fe2000f8ef83c */
[----:B------:R-:W-:Y:S01]  /*15600*/  IMAD.SHL.U32 R23, R12, 0x4, RZ ;  /* 0x000000040c177824 */ /* 0x000fe200078e00ff */
        /* <DEDUP_REMOVED lines=13> */
[C---:B------:R-:W-:Y:S01]  /*156e0*/  SHF.L.W.U32.HI R62, R30.reuse, 0x2, R55 ;  /* 0x000000021e3e7819 */ /* 0x040fe20000010e37 */
[----:B------:R-:W-:Y:S01]  /*156f0*/  IMAD.SHL.U32 R30, R30, 0x4, RZ ;  /* 0x000000041e1e7824 */ /* 0x000fe200078e00ff */
[----:B------:R-:W-:-:S02]  /*15700*/  LOP3.LUT R61, R4, UR4, R61, 0xf8, !PT ;  /* 0x00000004043d7c12 */ /* 0x000fc4000f8ef83d */
[----:B------:R-:W-:Y:S02]  /*15710*/  LOP3.LUT R58, R23, UR5, R58, 0xf8, !PT ;  /* 0x00000005173a7c12 */ /* 0x000fe4000f8ef83a */
[----:B------:R-:W-:Y:S02]  /*15720*/  LOP3.LUT R4, R31, UR23, R12, 0xf8, !PT ;  /* 0x000000171f047c12 */ /* 0x000fe4000f8ef80c */
[--C-:B------:R-:W-:Y:S02]  /*15730*/  SHF.R.U32.HI R12, RZ, 0x2, R45.reuse ;  /* 0x00000002ff0c7819 */ /* 0x100fe4000001162d */
[----:B------:R-:W-:Y:S02]  /*15740*/  LOP3.LUT R23, R45, UR6, RZ, 0xc0, !PT ;  /* 0x000000062d177c12 */ /* 0x000fe4000f8ec0ff */
[----:B------:R-:W-:Y:S02]  /*15750*/  LOP3.LUT R31, R29, UR22, R62, 0xf8, !PT ;  /* 0x000000161d1f7c12 */ /* 0x000fe4000f8ef83e */
[----:B------:R-:W-:-:S02]  /*15760*/  SHF.L.W.U32.HI R29, R50, 0x1e, R45 ;  /* 0x0000001e321d7819 */ /* 0x000fc40000010e2d */
[----:B------:R-:W-:Y:S02]  /*15770*/  LOP3.LUT R64, R50, UR7, RZ, 0xc0, !PT ;  /* 0x0000000732407c12 */ /* 0x000fe4000f8ec0ff */
[----:B------:R-:W-:Y:S02]  /*15780*/  LOP3.LUT R12, R23, UR4, R12, 0xf8, !PT ;  /* 0x00000004170c7c12 */ /* 0x000fe4000f8ef80c */
[----:B------:R-:W-:Y:S01]  /*15790*/  LOP3.LUT R23, R65, UR23, R30, 0xf8, !PT ;  /* 0x0000001741177c12 */ /* 0x000fe2000f8ef81e */
[----:B------:R-:W-:Y:S01]  /*157a0*/  IMAD.SHL.U32 R65, R34, 0x4, RZ ;  /* 0x0000000422417824 */ /* 0x000fe200078e00ff */
[----:B------:R-:W-:Y:S02]  /*157b0*/  SHF.L.W.U32.HI R62, R32, 0x2, R51 ;  /* 0x00000002203e7819 */ /* 0x000fe40000010e33 */
[----:B------:R-:W-:Y:S02]  /*157c0*/  LOP3.LUT R29, R64, UR5, R29, 0xf8, !PT ;  /* 0x00000005401d7c12 */ /* 0x000fe4000f8ef81d */
[----:B------:R-:W-:-:S02]  /*157d0*/  SHF.L.W.U32.HI R49, R34, 0x2, R49 ;  /* 0x0000000222317819 */ /* 0x000fc40000010e31 */
[----:B------:R-:W-:Y:S02]  /*157e0*/  LOP3.LUT R28, R28, UR23, R63, 0xf8, !PT ;  /* 0x000000171c1c7c12 */ /* 0x000fe4000f8ef83f */
[C---:B------:R-:W-:Y:S02]  /*157f0*/  SHF.L.W.U32.HI R64, R47.reuse, 0x1e, R42 ;  /* 0x0000001e2f407819 */ /* 0x040fe40000010e2a */
        /* <DEDUP_REMOVED lines=8> */
[C---:B------:R-:W-:Y:S02]  /*15880*/  SHF.L.W.U32.HI R63, R44.reuse, 0x1e, R39 ;  /* 0x0000001e2c3f7819 */ /* 0x040fe40000010e27 */
[----:B------:R-:W-:-:S02]  /*15890*/  LOP3.LUT R32, R44, UR7, RZ, 0xc0, !PT ;  /* 0x000000072c207c12 */ /* 0x000fc4000f8ec0ff */
[----:B------:R-:W-:Y:S02]  /*158a0*/  SHF.R.U32.HI R55, RZ, 0x2, R42 ;  /* 0x00000002ff377819 */ /* 0x000fe4000001162a */
[----:B------:R-:W-:Y:S02]  /*158b0*/  LOP3.LUT R30, R42, UR6, RZ, 0xc0, !PT ;  /* 0x000000062a1e7c12 */ /* 0x000fe4000f8ec0ff */
[----:B------:R-:W-:Y:S02]  /*158c0*/  LOP3.LUT R17, R17, UR22, R62, 0xf8, !PT ;  /* 0x0000001611117c12 */ /* 0x000fe4000f8ef83e */
[----:B------:R-:W-:Y:S02]  /*158d0*/  LOP3.LUT R60, R51, UR4, R60, 0xf8, !PT ;  /* 0x00000004333c7c12 */ /* 0x000fe4000f8ef83c */
[C---:B------:R-:W-:Y:S01]  /*158e0*/  SHF.L.W.U32.HI R48, R53.reuse, 0x2, R48 ;  /* 0x0000000235307819 */ /* 0x040fe20000010e30 */
[----:B------:R-:W-:Y:S01]  /*158f0*/  IMAD.SHL.U32 R53, R53, 0x4, RZ ;  /* 0x0000000435357824 */ /* 0x000fe200078e00ff */
[----:B------:R-:W-:-:S02]  /*15900*/  LOP3.LUT R63, R32, UR5, R63, 0xf8, !PT ;  /* 0x00000005203f7c12 */ /* 0x000fc4000f8ef83f */
[----:B------:R-:W-:Y:S02]  /*15910*/  LOP3.LUT R55, R30, UR4, R55, 0xf8, !PT ;  /* 0x000000041e377c12 */ /* 0x000fe4000f8ef837 */
[----:B------:R-:W-:Y:S02]  /*15920*/  SHF.R.U32.HI R62, RZ, 0x2, R39 ;  /* 0x00000002ff3e7819 */ /* 0x000fe40000011627 */
[----:B------:R-:W-:Y:S02]  /*15930*/  LOP3.LUT R51, R39, UR6, RZ, 0xc0, !PT ;  /* 0x0000000627337c12 */ /* 0x000fe4000f8ec0ff */
[----:B------:R-:W-:Y:S02]  /*15940*/  SHF.L.W.U32.HI R32, R47, 0x2, R42 ;  /* 0x000000022f207819 */ /* 0x000fe40000010e2a */
[C---:B------:R-:W-:Y:S01]  /*15950*/  SHF.L.W.U32.HI R45, R50.reuse, 0x2, R45 ;  /* 0x00000002322d7819 */ /* 0x040fe20000010e2d */
[----:B------:R-:W-:Y:S01]  /*15960*/  IMAD.SHL.U32 R50, R50, 0x4, RZ ;  /* 0x0000000432327824 */ /* 0x000fe200078e00ff */
[----:B------:R-:W-:-:S02]  /*15970*/  LOP3.LUT R62, R51, UR4, R62, 0xf8, !PT ;  /* 0x00000004333e7c12 */ /* 0x000fc4000f8ef83e */
[----:B------:R-:W-:Y:S01]  /*15980*/  LOP3.LUT R32, R55, UR22, R32, 0xf8, !PT ;  /* 0x0000001637207c12 */ /* 0x000fe2000f8ef820 */
[----:B------:R-:W-:Y:S01]  /*15990*/  IMAD.SHL.U32 R55, R47, 0x4, RZ ;  /* 0x000000042f377824 */ /* 0x000fe200078e00ff */
[----:B------:R-:W-:Y:S01]  /*159a0*/  LOP3.LUT R51, R61, UR22, R48, 0xf8, !PT ;  /* 0x000000163d337c12 */ /* 0x000fe2000f8ef830 */
[----:B------:R-:W-:Y:S01]  /*159b0*/  IMAD.SHL.U32 R61, R46, 0x4, RZ ;  /* 0x000000042e3d7824 */ /* 0x000fe200078e00ff */
[----:B------:R-:W-:Y:S02]  /*159c0*/  LOP3.LUT R30, R58, UR23, R53, 0xf8, !PT ;  /* 0x000000173a1e7c12 */ /* 0x000fe4000f8ef835 */
[----:B------:R-:W-:Y:S02]  /*159d0*/  LOP3.LUT R12, R12, UR22, R45, 0xf8, !PT ;  /* 0x000000160c0c7c12 */ /* 0x000fe4000f8ef82d */
        /* <DEDUP_REMOVED lines=9> */
[----:B------:R-:W-:Y:S02]  /*15a70*/  LOP3.LUT R29, R29, UR23, R50, 0xf8, !PT ;  /* 0x000000171d1d7c12 */ /* 0x000fe4000f8ef832 */
[C---:B------:R-:W-:Y:S02]  /*15a80*/  SHF.L.W.U32.HI R45, R40.reuse, 0x1e, R37 ;  /* 0x0000001e282d7819 */ /* 0x040fe40000010e25 */
[----:B------:R-:W-:Y:S02]  /*15a90*/  LOP3.LUT R48, R40, UR7, RZ, 0xc0, !PT ;  /* 0x0000000728307c12 */ /* 0x000fe4000f8ec0ff */
[----:B------:R-:W-:Y:S02]  /*15aa0*/  LOP3.LUT R42, R64, UR23, R55, 0xf8, !PT ;  /* 0x00000017402a7c12 */ /* 0x000fe4000f8ef837 */
[----:B------:R-:W-:-:S02]  /*15ab0*/  SHF.R.U32.HI R50, RZ, 0x2, R57 ;  /* 0x00000002ff327819 */ /* 0x000fc40000011639 */
[----:B------:R-:W-:Y:S02]  /*15ac0*/  LOP3.LUT R55, R57, UR6, RZ, 0xc0, !PT ;  /* 0x0000000639377c12 */ /* 0x000fe4000f8ec0ff */
[----:B------:R-:W-:Y:S02]  /*15ad0*/  LOP3.LUT R45, R48, UR5, R45, 0xf8, !PT ;  /* 0x00000005302d7c12 */ /* 0x000fe4000f8ef82d */
[----:B------:R-:W-:Y:S02]  /*15ae0*/  LOP3.LUT R50, R55, UR4, R50, 0xf8, !PT ;  /* 0x0000000437327c12 */ /* 0x000fe4000f8ef832 */
[----:B------:R-:W-:Y:S02]  /*15af0*/  LOP3.LUT R48, R34, UR23, R61, 0xf8, !PT ;  /* 0x0000001722307c12 */ /* 0x000fe4000f8ef83d */
[----:B------:R-:W-:Y:S02]  /*15b00*/  SHF.L.W.U32.HI R41, R46, 0x2, R41 ;  /* 0x000000022e297819 */ /* 0x000fe40000010e29 */
        /* <DEDUP_REMOVED lines=24> */
[----:B------:R-:W-:Y:S02]  /*15c90*/  SHF.R.U32.HI R60, RZ, 0x2, R22 ;  /* 0x00000002ff3c7819 */ /* 0x000fe40000011616 */
[----:B------:R-:W-:Y:S02]  /*15ca0*/  LOP3.LUT R39, R22, UR6, RZ, 0xc0, !PT ;  /* 0x0000000616277c12 */ /* 0x000fe4000f8ec0ff */
[----:B------:R-:W-:Y:S02]  /*15cb0*/  LOP3.LUT R37, R47, UR22, R64, 0xf8, !PT ;  /* 0x000000162f257c12 */ /* 0x000fe4000f8ef840 */
[----:B------:R-:W-:Y:S02]  /*15cc0*/  LOP3.LUT R60, R39, UR4, R60, 0xf8, !PT ;  /* 0x00000004273c7c12 */ /* 0x000fe4000f8ef83c */
[----:B------:R-:W-:-:S02]  /*15cd0*/  LOP3.LUT R39, R45, UR23, R40, 0xf8, !PT ;  /* 0x000000172d277c12 */ /* 0x000fc4000f8ef828 */
[----:B------:R-:W-:Y:S02]  /*15ce0*/  SHF.R.U32.HI R40, RZ, 0x2, R25 ;  /* 0x00000002ff287819 */ /* 0x000fe40000011619 */
[----:B------:R-:W-:Y:S02]  /*15cf0*/  LOP3.LUT R47, R25, UR6, RZ, 0xc0, !PT ;  /* 0x00000006192f7c12 */ /* 0x000fe4000f8ec0ff */
[----:B------:R-:W-:Y:S02]  /*15d00*/  LOP3.LUT R10, R10, UR14, RZ, 0x3c, !PT ;  /* 0x0000000e0a0a7c12 */ /* 0x000fe4000f8e3cff */
[----:B------:R-:W-:Y:S02]  /*15d10*/  LOP3.LUT R40, R47, UR4, R40, 0xf8, !PT ;  /* 0x000000042f287c12 */ /* 0x000fe4000f8ef828 */
[----:B------:R-:W-:Y:S02]  /*15d20*/  SHF.L.W.U32.HI R47, R35, 0x2, R26 ;  /* 0x00000002232f7819 */ /* 0x000fe40000010e1a */
[----:B------:R-:W-:-:S02]  /*15d30*/  LOP3.LUT R11, R11, UR10, RZ, 0x3c, !PT ;  /* 0x0000000a0b0b7c12 */ /* 0x000fc4000f8e3cff */
[----:B------:R-:W-:Y:S02]  /*15d40*/  LOP3.LUT R34, R34, UR22, R47, 0xf8, !PT ;  /* 0x0000001622227c12 */ /* 0x000fe4000f8ef82f */
[C---:B------:R-:W-:Y:S02]  /*15d50*/  SHF.L.W.U32.HI R26, R11.reuse, 0x1e, R10 ;  /* 0x0000001e0b1a7819 */ /* 0x040fe40000010e0a */
[----:B------:R-:W-:Y:S02]  /*15d60*/  LOP3.LUT R47, R11, UR7, RZ, 0xc0, !PT ;  /* 0x000000070b2f7c12 */ /* 0x000fe4000f8ec0ff */
[----:B------:R-:W-:Y:S02]  /*15d70*/  LOP3.LUT R58, R58, UR23, R53, 0xf8, !PT ;  /* 0x000000173a3a7c12 */ /* 0x000fe4000f8ef835 */
[----:B------:R-:W-:Y:S01]  /*15d80*/  LOP3.LUT R62, R62, UR22, R55, 0xf8, !PT ;  /* 0x000000163e3e7c12 */ /* 0x000fe2000f8ef837 */
[----:B------:R-:W-:Y:S01]  /*15d90*/  IMAD.SHL.U32 R55, R35, 0x4, RZ ;  /* 0x0000000423377824 */ /* 0x000fe200078e00ff */
[C---:B------:R-:W-:Y:S01]  /*15da0*/  SHF.L.W.U32.HI R53, R36.reuse, 0x2, R57 ;  /* 0x0000000224357819 */ /* 0x040fe20000010e39 */
[----:B------:R-:W-:Y:S01]  /*15db0*/  IMAD.SHL.U32 R36, R36, 0x4, RZ ;  /* 0x0000000424247824 */ /* 0x000fe200078e00ff */
        /* <DEDUP_REMOVED lines=16> */
[----:B------:R-:W-:Y:S02]  /*15ec0*/  LOP3.LUT R57, R50, UR5, R57, 0xf8, !PT ;  /* 0x0000000532397c12 */ /* 0x000fe4000f8ef839 */
[----:B------:R-:W-:Y:S02]  /*15ed0*/  SHF.L.W.U32.HI R59, R52, 0x2, R59 ;  /* 0x00000002343b7819 */ /* 0x000fe40000010e3b */
[C---:B------:R-:W-:Y:S01]  /*15ee0*/  SHF.L.W.U32.HI R25, R20.reuse, 0x2, R25 ;  /* 0x0000000214197819 */ /* 0x040fe20000010e19 */
[----:B------:R-:W-:Y:S01]  /*15ef0*/  IMAD.SHL.U32 R20, R20, 0x4, RZ ;  /* 0x0000000414147824 */ /* 0x000fe200078e00ff */
[----:B------:R-:W-:Y:S02]  /*15f00*/  SHF.L.W.U32.HI R10, R11, 0x2, R10 ;  /* 0x000000020b0a7819 */ /* 0x000fe40000010e0a */
[----:B------:R-:W-:-:S02]  /*15f10*/  LOP3.LUT R52, R38, UR23, R55, 0xf8, !PT ;  /* 0x0000001726347c12 */ /* 0x000fc4000f8ef837 */
[----:B------:R-:W-:Y:S02]  /*15f20*/  LOP3.LUT R50, R15, R64, R58, 0x96, !PT ;  /* 0x000000400f327212 */ /* 0x000fe400078e963a */
[----:B------:R-:W-:Y:S02]  /*15f30*/  LOP3.LUT R47, R7, R60, R46, 0x96, !PT ;  /* 0x0000003c072f7212 */ /* 0x000fe400078e962e */
[----:B------:R-:W-:Y:S02]  /*15f40*/  LOP3.LUT R45, R45, UR22, R10, 0xf8, !PT ;  /* 0x000000162d2d7c12 */ /* 0x000fe4000f8ef80a */
[----:B------:R-:W-:Y:S02]  /*15f50*/  LOP3.LUT R10, R19, R52, R48, 0x96, !PT ;  /* 0x00000034130a7212 */ /* 0x000fe400078e9630 */
[----:B------:R-:W-:Y:S02]  /*15f60*/  LOP3.LUT R50, R50, R30, R33, 0x96, !PT ;  /* 0x0000001e32327212 */ /* 0x000fe400078e9621 */
[----:B------:R-:W-:-:S02]  /*15f70*/  LOP3.LUT R47, R47, R51, R54, 0x96, !PT ;  /* 0x000000332f2f7212 */ /* 0x000fc400078e9636 */
[----:B------:R-:W-:Y:S01]  /*15f80*/  LOP3.LUT R57, R57, UR23, R20, 0xf8, !PT ;  /* 0x0000001739397c12 */ /* 0x000fe2000f8ef814 */
[----:B------:R-:W-:Y:S01]  /*15f90*/  IMAD.SHL.U32 R20, R11, 0x4, RZ ;  /* 0x000000040b147824 */ /* 0x000fe200078e00ff */
[----:B------:R-:W-:Y:S02]  /*15fa0*/  LOP3.LUT R43, R43, UR23, R36, 0xf8, !PT ;  /* 0x000000172b2b7c12 */ /* 0x000fe4000f8ef824 */
[----:B------:R-:W-:Y:S02]  /*15fb0*/  LOP3.LUT R10, R10, R28, R9, 0x96, !PT ;  /* 0x0000001c0a0a7212 */ /* 0x000fe400078e9609 */
[----:B------:R-:W-:Y:S02]  /*15fc0*/  SHF.L.W.U32.HI R11, R47, 0x1, R50 ;  /* 0x000000012f0b7819 */ /* 0x000fe40000010e32 */
[----:B------:R-:W-:Y:S02]  /*15fd0*/  LOP3.LUT R22, R18, R34, R41, 0x96, !PT ;  /* 0x0000002212167212 */ /* 0x000fe400078e9629 */
[----:B------:R-:W-:-:S02]  /*15fe0*/  LOP3.LUT R40, R40, UR22, R25, 0xf8, !PT ;  /* 0x0000001628287c12 */ /* 0x000fc4000f8ef819 */
[----:B------:R-:W-:Y:S02]  /*15ff0*/  LOP3.LUT R26, R44, UR22, R59, 0xf8, !PT ;  /* 0x000000162c1a7c12 */ /* 0x000fe4000f8ef83b */
[----:B------:R-:W-:Y:S02]  /*16000*/  LOP3.LUT R20, R35, UR23, R20, 0xf8, !PT ;  /* 0x0000001723147c12 */ /* 0x000fe4000f8ef814 */
[----:B------:R-:W-:Y:S02]  /*16010*/  LOP3.LUT R55, R56, R43, R63, 0x96, !PT ;  /* 0x0000002b38377212 */ /* 0x000fe400078e963f */
[----:B------:R-:W-:Y:S02]  /*16020*/  LOP3.LUT R35, R63, R10, R11, 0x96, !PT ;  /* 0x0000000a3f237212 */ /* 0x000fe400078e960b */
[----:B------:R-:W-:Y:S02]  /*16030*/  LOP3.LUT R25, R22, R17, R2, 0x96, !PT ;  /* 0x0000001116197212 */ /* 0x000fe400078e9602 */
[----:B------:R-:W-:-:S02]  /*16040*/  SHF.L.W.U32.HI R44, R50, 0x1, R47 ;  /* 0x00000001322c7819 */ /* 0x000fc40000010e2f */
[----:B------:R-:W-:Y:S02]  /*16050*/  LOP3.LUT R14, R14, UR23, R65, 0xf8, !PT ;  /* 0x000000170e0e7c12 */ /* 0x000fe4000f8ef841 */
[----:B------:R-:W-:Y:S02]  /*16060*/  LOP3.LUT R22, R0, R57, R39, 0x96, !PT ;  /* 0x0000003900167212 */ /* 0x000fe400078e9627 */
        /* <DEDUP_REMOVED lines=8> */
[----:B------:R-:W-:Y:S02]  /*160f0*/  LOP3.LUT R14, R14, R10, R11, 0x96, !PT ;  /* 0x0000000a0e0e7212 */ /* 0x000fe400078e960b */
[----:B------:R-:W-:-:S02]  /*16100*/  SHF.L.W.U32.HI R27, R25, 0x1, R10 ;  /* 0x00000001191b7819 */ /* 0x000fc40000010e0a */
[----:B------:R-:W-:Y:S02]  /*16110*/  LOP3.LUT R11, R43, R10, R11, 0x96, !PT ;  /* 0x0000000a2b0b7212 */ /* 0x000fe400078e960b */
[----:B------:R-:W-:Y:S02]  /*16120*/  SHF.L.W.U32.HI R56, R10, 0x1, R25 ;  /* 0x000000010a387819 */ /* 0x000fe40000010e19 */
[----:B------:R-:W-:Y:S02]  /*16130*/  LOP3.LUT R59, R20, R61, R42, 0x96, !PT ;  /* 0x0000003d143b7212 */ /* 0x000fe400078e962a */
[----:B------:R-:W-:Y:S02]  /*16140*/  LOP3.LUT R66, R66, R49, R16, 0x96, !PT ;  /* 0x0000003142427212 */ /* 0x000fe400078e9610 */
[-CC-:B------:R-:W-:Y:S02]  /*16150*/  LOP3.LUT R10, R16, R25.reuse, R44.reuse, 0x96, !PT ;  /* 0x00000019100a7212 */ /* 0x180fe400078e962c */
[----:B------:R-:W-:-:S02]  /*16160*/  LOP3.LUT R43, R21, R25, R44, 0x96, !PT ;  /* 0x00000019152b7212 */ /* 0x000fc400078e962c */
[-C--:B------:R-:W-:Y:S02]  /*16170*/  LOP3.LUT R16, R26, R25.reuse, R44, 0x96, !PT ;  /* 0x000000191a107212 */ /* 0x080fe400078e962c */
[----:B------:R-:W-:Y:S02]  /*16180*/  SHF.L.W.U32.HI R68, R63, 0x1, R62 ;  /* 0x000000013f447819 */ /* 0x000fe40000010e3e */
[----:B------:R-:W-:Y:S02]  /*16190*/  LOP3.LUT R21, R49, R25, R44, 0x96, !PT ;  /* 0x0000001931157212 */ /* 0x000fe400078e962c */
[-CC-:B------:R-:W-:Y:S02]  /*161a0*/  LOP3.LUT R26, R61, R62.reuse, R27.reuse, 0x96, !PT ;  /* 0x0000003e3d1a7212 */ /* 0x180fe400078e961b */
[----:B------:R-:W-:Y:S02]  /*161b0*/  LOP3.LUT R59, R59, R23, R24, 0x96, !PT ;  /* 0x000000173b3b7212 */ /* 0x000fe400078e9618 */
[----:B------:R-:W-:-:S02]  /*161c0*/  LOP3.LUT R44, R23, R62, R27, 0x96, !PT ;  /* 0x0000003e172c7212 */ /* 0x000fc400078e961b */
[----:B------:R-:W-:Y:S02]  /*161d0*/  SHF.L.W.U32.HI R61, R62, 0x1, R63 ;  /* 0x000000013e3d7819 */ /* 0x000fe40000010e3f */
[-CC-:B------:R-:W-:Y:S02]  /*161e0*/  LOP3.LUT R20, R20, R62.reuse, R27.reuse, 0x96, !PT ;  /* 0x0000003e14147212 */ /* 0x180fe400078e961b */
[-CC-:B------:R-:W-:Y:S02]  /*161f0*/  LOP3.LUT R22, R24, R62.reuse, R27.reuse, 0x96, !PT ;  /* 0x0000003e18167212 */ /* 0x180fe400078e961b */
[----:B------:R-:W-:Y:S02]  /*16200*/  LOP3.LUT R23, R42, R62, R27, 0x96, !PT ;  /* 0x0000003e2a177212 */ /* 0x000fe400078e961b */
        /* <DEDUP_REMOVED lines=9> */
[----:B------:R-:W-:Y:S02]  /*162a0*/  SHF.L.W.U32.HI R55, R55, 0x1, R66 ;  /* 0x0000000137377819 */ /* 0x000fe40000010e42 */
[----:B------:R-:W-:Y:S02]  /*162b0*/  LOP3.LUT R58, R33, R31, R8, 0x96, !PT ;  /* 0x0000001f213a7212 */ /* 0x000fe400078e9608 */
[----:B------:R-:W-:Y:S02]  /*162c0*/  LOP3.LUT R30, R7, R66, R61, 0x96, !PT ;  /* 0x00000042071e7212 */ /* 0x000fe400078e963d */
[-CC-:B------:R-:W-:Y:S02]  /*162d0*/  LOP3.LUT R7, R45, R63.reuse, R56.reuse, 0x96, !PT ;  /* 0x0000003f2d077212 */ /* 0x180fe400078e9638 */
[----:B------:R-:W-:-:S02]  /*162e0*/  LOP3.LUT R33, R8, R63, R56, 0x96, !PT ;  /* 0x0000003f08217212 */ /* 0x000fc400078e9638 */
[-CC-:B------:R-:W-:Y:S02]  /*162f0*/  LOP3.LUT R54, R54, R66.reuse, R61.reuse, 0x96, !PT ;  /* 0x0000004236367212 */ /* 0x180fe400078e963d */
[----:B------:R-:W-:Y:S02]  /*16300*/  LOP3.LUT R51, R51, R66, R61, 0x96, !PT ;  /* 0x0000004233337212 */ /* 0x000fe400078e963d */
[-CC-:B------:R-:W-:Y:S02]  /*16310*/  LOP3.LUT R45, R31, R63.reuse, R56.reuse, 0x96, !PT ;  /* 0x0000003f1f2d7212 */ /* 0x180fe400078e9638 */
[-CC-:B------:R-:W-:Y:S02]  /*16320*/  LOP3.LUT R53, R53, R63.reuse, R56.reuse, 0x96, !PT ;  /* 0x0000003f35357212 */ /* 0x180fe400078e9638 */
[----:B------:R-:W-:Y:S02]  /*16330*/  LOP3.LUT R8, R32, R63, R56, 0x96, !PT ;  /* 0x0000003f20087212 */ /* 0x000fe400078e9638 */
[----:B------:R-:W-:-:S02]  /*16340*/  LOP3.LUT R18, R18, R58, R55, 0x96, !PT ;  /* 0x0000003a12127212 */ /* 0x000fc400078e9637 */
[-CC-:B------:R-:W-:Y:S02]  /*16350*/  LOP3.LUT R63, R34, R58.reuse, R55.reuse, 0x96, !PT ;  /* 0x0000003a223f7212 */ /* 0x180fe400078e9637 */
[-CC-:B------:R-:W-:Y:S02]  /*16360*/  LOP3.LUT R61, R2, R58.reuse, R55.reuse, 0x96, !PT ;  /* 0x0000003a023d7212 */ /* 0x180fe400078e9637 */
[-C--:B------:R-:W-:Y:S02]  /*16370*/  LOP3.LUT R17, R17, R58.reuse, R55, 0x96, !PT ;  /* 0x0000003a11117212 */ /* 0x080fe400078e9637 */
[----:B------:R-:W-:Y:S02]  /*16380*/  SHF.L.W.U32.HI R31, R58, 0x1, R59 ;  /* 0x000000013a1f7819 */ /* 0x000fe40000010e3b */
[----:B------:R-:W-:Y:S02]  /*16390*/  LOP3.LUT R55, R41, R58, R55, 0x96, !PT ;  /* 0x0000003a29377212 */ /* 0x000fe400078e9637 */
[----:B------:R-:W-:-:S02]  /*163a0*/  SHF.L.W.U32.HI R58, R59, 0x1, R58 ;  /* 0x000000013b3a7819 */ /* 0x000fc40000010e3a */
[-CC-:B------:R-:W-:Y:S02]  /*163b0*/  LOP3.LUT R56, R52, R59.reuse, R60.reuse, 0x96, !PT ;  /* 0x0000003b34387212 */ /* 0x180fe400078e963c */
[----:B------:R-:W-:Y:S02]  /*163c0*/  LOP3.LUT R52, R9, R59, R60, 0x96, !PT ;  /* 0x0000003b09347212 */ /* 0x000fe400078e963c */
[----:B------:R-:W-:Y:S02]  /*163d0*/  LOP3.LUT R9, R39, R50, R31, 0x96, !PT ;  /* 0x0000003227097212 */ /* 0x000fe400078e961f */
[-CC-:B------:R-:W-:Y:S02]  /*163e0*/  LOP3.LUT R32, R37, R47.reuse, R58.reuse, 0x96, !PT ;  /* 0x0000002f25207212 */ /* 0x180fe400078e963a */
[----:B------:R-:W-:Y:S02]  /*163f0*/  LOP3.LUT R39, R6, R47, R58, 0x96, !PT ;  /* 0x0000002f06277212 */ /* 0x000fe400078e963a */
[----:B------:R-:W-:-:S02]  /*16400*/  LOP3.LUT R48, R48, R59, R60, 0x96, !PT ;  /* 0x0000003b30307212 */ /* 0x000fc400078e963c */
[----:B------:R-:W-:Y:S02]  /*16410*/  SHF.L.W.U32.HI R37, R51, 0x15, R42 ;  /* 0x0000001533257819 */ /* 0x000fe40000010e2a */
[----:B------:R-:W-:Y:S02]  /*16420*/  SHF.L.W.U32.HI R6, R42, 0x15, R51 ;  /* 0x000000152a067819 */ /* 0x000fe40000010e33 */
[----:B------:R-:W-:Y:S02]  /*16430*/  SHF.L.W.U32.HI R51, R26, 0x4, R53 ;  /* 0x000000041a337819 */ /* 0x000fe40000010e35 */
        /* <DEDUP_REMOVED lines=12> */
[----:B------:R-:W-:Y:S02]  /*16500*/  SHF.L.W.U32.HI R33, R25, 0x19, R24 ;  /* 0x0000001919217819 */ /* 0x000fe40000010e18 */
[----:B------:R-:W-:Y:S02]  /*16510*/  SHF.L.W.U32.HI R25, R24, 0x19, R25 ;  /* 0x0000001918197819 */ /* 0x000fe40000010e19 */
[----:B------:R-:W-:-:S02]  /*16520*/  SHF.L.W.U32.HI R24, R16, 0x6, R11 ;  /* 0x0000000610187819 */ /* 0x000fc40000010e0b */
[----:B------:R-:W-:Y:S02]  /*16530*/  SHF.L.W.U32.HI R16, R11, 0x6, R16 ;  /* 0x000000060b107819 */ /* 0x000fe40000010e10 */
[----:B------:R-:W-:Y:S02]  /*16540*/  LOP3.LUT R28, R28, R59, R60, 0x96, !PT ;  /* 0x0000003b1c1c7212 */ /* 0x000fe400078e963c */
[----:B------:R-:W-:Y:S02]  /*16550*/  SHF.L.W.U32.HI R11, R18, 0x1, R19 ;  /* 0x00000001120b7819 */ /* 0x000fe40000010e13 */
[-C--:B------:R-:W-:Y:S02]  /*16560*/  LOP3.LUT R31, R40, R47.reuse, R58, 0x96, !PT ;  /* 0x0000002f281f7212 */ /* 0x080fe400078e963a */
        /* <DEDUP_REMOVED lines=75> */
[----:B------:R-:W-:Y:S02]  /*16a20*/  SHF.R.U32.HI R16, RZ, 0x2, R57 ;  /* 0x00000002ff107819 */ /* 0x000fe40000011639 */
[----:B------:R-:W-:Y:S02]  /*16a30*/  LOP3.LUT R13, R57, UR6, RZ, 0xc0, !PT ;  /* 0x00000006390d7c12 */ /* 0x000fe4000f8ec0ff */
        /* <DEDUP_REMOVED lines=11> */
[----:B------:R-:W-:Y:S02]  /*16af0*/  LOP3.LUT R16, R13, UR4, R16, 0xf8, !PT ;  /* 0x000000040d107c12 */ /* 0x000fe4000f8ef810 */
[--C-:B------:R-:W-:Y:S02]  /*16b00*/  SHF.R.U32.HI R15, RZ, 0x2, R61.reuse ;  /* 0x00000002ff0f7819 */ /* 0x100fe4000001163d */
[----:B------:R-:W-:Y:S02]  /*16b10*/  LOP3.LUT R8, R61, UR6, RZ, 0xc0, !PT ;  /* 0x000000063d087c12 */ /* 0x000fe4000f8ec0ff */
[C---:B------:R-:W-:Y:S02]  /*16b20*/  SHF.L.W.U32.HI R10, R52.reuse, 0x1e, R61 ;  /* 0x0000001e340a7819 */ /* 0x040fe40000010e3d */
[----:B------:R-:W-:-:S02]  /*16b30*/  LOP3.LUT R13, R52, UR7, RZ, 0xc0, !PT ;  /* 0x00000007340d7c12 */ /* 0x000fc4000f8ec0ff */
        /* <DEDUP_REMOVED lines=8> */
[----:B------:R-:W-:Y:S02]  /*16bc0*/  LOP3.LUT R58, R26, UR5, R17, 0xf8, !PT ;  /* 0x000000051a3a7c12 */ /* 0x000fe4000f8ef811 */
[----:B------:R-:W-:Y:S02]  /*16bd0*/  SHF.R.U32.HI R26, RZ, 0x2, R59 ;  /* 0x00000002ff1a7819 */ /* 0x000fe4000001163b */
        /* <DEDUP_REMOVED lines=22> */
[--C-:B------:R-:W-:Y:S02]  /*16d40*/  SHF.L.W.U32.HI R15, R51, 0x1e, R64.reuse ;  /* 0x0000001e330f7819 */ /* 0x100fe40000010e40 */
[----:B------:R-:W-:Y:S01]  /*16d50*/  LOP3.LUT R10, R10, UR23, R31, 0xf8, !PT ;  /* 0x000000170a0a7c12 */ /* 0x000fe2000f8ef81f */
[C---:B------:R-:W-:Y:S01]  /*16d60*/  IMAD.SHL.U32 R31, R30.reuse, 0x4, RZ ;  /* 0x000000041e1f7824 */ /* 0x040fe200078e00ff */
[----:B------:R-:W-:Y:S02]  /*16d70*/  SHF.L.W.U32.HI R59, R30, 0x2, R59 ;  /* 0x000000021e3b7819 */ /* 0x000fe40000010e3b */
[----:B------:R-:W-:Y:S02]  /*16d80*/  SHF.R.U32.HI R61, RZ, 0x2, R64 ;  /* 0x00000002ff3d7819 */ /* 0x000fe40000011640 */
[----:B------:R-:W-:-:S02]  /*16d90*/  LOP3.LUT R30, R64, UR6, RZ, 0xc0, !PT ;  /* 0x00000006401e7c12 */ /* 0x000fc4000f8ec0ff */
[----:B------:R-:W-:Y:S02]  /*16da0*/  LOP3.LUT R15, R52, UR5, R15, 0xf8, !PT ;  /* 0x00000005340f7c12 */ /* 0x000fe4000f8ef80f */
[C---:B------:R-:W-:Y:S01]  /*16db0*/  SHF.L.W.U32.HI R52, R54.reuse, 0x2, R63 ;  /* 0x0000000236347819 */ /* 0x040fe20000010e3f */
[----:B------:R-:W-:Y:S01]  /*16dc0*/  IMAD.SHL.U32 R54, R54, 0x4, RZ ;  /* 0x0000000436367824 */ /* 0x000fe200078e00ff */
        /* <DEDUP_REMOVED lines=10> */
[----:B------:R-:W-:Y:S02]  /*16e70*/  LOP3.LUT R31, R30, UR4, R31, 0xf8, !PT ;  /* 0x000000041e1f7c12 */ /* 0x000fe4000f8ef81f */
[C---:B------:R-:W-:Y:S02]  /*16e80*/  SHF.L.W.U32.HI R52, R22.reuse, 0x1e, R25 ;  /* 0x0000001e16347819 */ /* 0x040fe40000010e19 */
[----:B------:R-:W-:Y:S02]  /*16e90*/  LOP3.LUT R17, R22, UR7, RZ, 0xc0, !PT ;  /* 0x0000000716117c12 */ /* 0x000fe4000f8ec0ff */
[----:B------:R-:W-:Y:S02]  /*16ea0*/  SHF.R.U32.HI R30, RZ, 0x2, R12 ;  /* 0x00000002ff1e7819 */ /* 0x000fe4000001160c */
[----:B------:R-:W-:Y:S02]  /*16eb0*/  LOP3.LUT R57, R12, UR6, RZ, 0xc0, !PT ;  /* 0x000000060c397c12 */ /* 0x000fe4000f8ec0ff */
[C---:B------:R-:W-:Y:S01]  /*16ec0*/  SHF.L.W.U32.HI R60, R43.reuse, 0x2, R60 ;  /* 0x000000022b3c7819 */ /* 0x040fe20000010e3c */
[----:B------:R-:W-:Y:S01]  /*16ed0*/  IMAD.SHL.U32 R43, R43, 0x4, RZ ;  /* 0x000000042b2b7824 */ /* 0x000fe200078e00ff */
[----:B------:R-:W-:-:S02]  /*16ee0*/  LOP3.LUT R52, R17, UR5, R52, 0xf8, !PT ;  /* 0x0000000511347c12 */ /* 0x000fc4000f8ef834 */
[----:B------:R-:W-:Y:S02]  /*16ef0*/  LOP3.LUT R17, R57, UR4, R30, 0xf8, !PT ;  /* 0x0000000439117c12 */ /* 0x000fe4000f8ef81e */
[----:B------:R-:W-:Y:S01]  /*16f00*/  LOP3.LUT R57, R9, UR15, RZ, 0x3c, !PT ;  /* 0x0000000f09397c12 */ /* 0x000fe2000f8e3cff */
[----:B------:R-:W0:Y:S01]  /*16f10*/  LDCU.128 UR12, c[0x3][0x160] ;  /* 0x00c02c00ff0c77ac */ /* 0x000e220008000c00 */
        /* <DEDUP_REMOVED lines=8> */
[----:B------:R-:W-:Y:S01]  /*16fa0*/  LOP3.LUT R30, R0, UR11, RZ, 0x3c, !PT ;  /* 0x0000000b001e7c12 */ /* 0x000fe2000f8e3cff */
[----:B------:R-:W1:Y:S01]  /*16fb0*/  LDCU.128 UR8, c[0x3][0x100] ;  /* 0x00c02000ff0877ac */ /* 0x000e620008000c00 */
[----:B------:R-:W-:Y:S01]  /*16fc0*/  LOP3.LUT R0, R60, UR4, R43, 0xf8, !PT ;  /* 0x000000043c007c12 */ /* 0x000fe2000f8ef82b */
[C---:B------:R-:W-:Y:S01]  /*16fd0*/  IMAD.SHL.U32 R43, R62.reuse, 0x4, RZ ;  /* 0x000000043e2b7824 */ /* 0x040fe200078e00ff */
[----:B------:R-:W-:-:S02]  /*16fe0*/  SHF.L.W.U32.HI R59, R62, 0x2, R11 ;  /* 0x000000023e3b7819 */ /* 0x000fc40000010e0b */
[----:B------:R-:W-:Y:S02]  /*16ff0*/  SHF.L.W.U32.HI R64, R51, 0x2, R64 ;  /* 0x0000000233407819 */ /* 0x000fe40000010e40 */
[----:B------:R-:W-:Y:S02]  /*17000*/  LOP3.LUT R59, R8, UR22, R59, 0xf8, !PT ;  /* 0x00000016083b7c12 */ /* 0x000fe4000f8ef83b */
[----:B------:R-:W-:Y:S02]  /*17010*/  LOP3.LUT R8, R28, UR23, R43, 0xf8, !PT ;  /* 0x000000171c087c12 */ /* 0x000fe4000f8ef82b */
[----:B------:R-:W-:Y:S01]  /*17020*/  LOP3.LUT R43, R61, UR22, R64, 0xf8, !PT ;  /* 0x000000163d2b7c12 */ /* 0x000fe2000f8ef840 */
[----:B------:R-:W-:Y:S01]  /*17030*/  IMAD.SHL.U32 R64, R51, 0x4, RZ ;  /* 0x0000000433407824 */ /* 0x000fe200078e00ff */
        /* <DEDUP_REMOVED lines=9> */
[----:B------:R-:W-:Y:S02]  /*170d0*/  SHF.R.U32.HI R15, RZ, 0x2, R6 ;  /* 0x00000002ff0f7819 */ /* 0x000fe40000011606 */
[----:B------:R-:W-:Y:S02]  /*170e0*/  LOP3.LUT R62, R6, UR6, RZ, 0xc0, !PT ;  /* 0x00000006063e7c12 */ /* 0x000fe4000f8ec0ff */
[----:B------:R-:W-:Y:S02]  /*170f0*/  LOP3.LUT R28, R11, UR4, R28, 0xf8, !PT ;  /* 0x000000040b1c7c12 */ /* 0x000fe4000f8ef81c */
[----:B------:R-:W-:Y:S02]  /*17100*/  LOP3.LUT R15, R62, UR4, R15, 0xf8, !PT ;  /* 0x000000043e0f7c12 */ /* 0x000fe4000f8ef80f */
[----:B------:R-:W-:-:S02]  /*17110*/  SHF.L.W.U32.HI R62, R37, 0x1e, R6 ;  /* 0x0000001e253e7819 */ /* 0x000fc40000010e06 */
[----:B------:R-:W-:Y:S02]  /*17120*/  LOP3.LUT R11, R37, UR7, RZ, 0xc0, !PT ;  /* 0x00000007250b7c12 */ /* 0x000fe4000f8ec0ff */
[----:B------:R-:W-:Y:S02]  /*17130*/  SHF.L.W.U32.HI R12, R19, 0x2, R12 ;  /* 0x00000002130c7819 */ /* 0x000fe40000010e0c */
[C---:B------:R-:W-:Y:S01]  /*17140*/  SHF.L.W.U32.HI R64, R22.reuse, 0x2, R25 ;  /* 0x0000000216407819 */ /* 0x040fe20000010e19 */
[----:B------:R-:W-:Y:S01]  /*17150*/  IMAD.SHL.U32 R25, R22, 0x4, RZ ;  /* 0x0000000416197824 */ /* 0x000fe200078e00ff */
        /* <DEDUP_REMOVED lines=11> */
[----:B------:R-:W-:Y:S02]  /*17210*/  SHF.R.U32.HI R52, RZ, 0x2, R34 ;  /* 0x00000002ff347819 */ /* 0x000fe40000011622 */
[----:B------:R-:W-:Y:S02]  /*17220*/  LOP3.LUT R63, R34, UR6, RZ, 0xc0, !PT ;  /* 0x00000006223f7c12 */ /* 0x000fe4000f8ec0ff */
[--C-:B------:R-:W-:Y:S02]  /*17230*/  SHF.R.U32.HI R57, RZ, 0x2, R7.reuse ;  /* 0x00000002ff397819 */ /* 0x100fe40000011607 */
[----:B------:R-:W-:Y:S02]  /*17240*/  LOP3.LUT R22, R7, UR6, RZ, 0xc0, !PT ;  /* 0x0000000607167c12 */ /* 0x000fe4000f8ec0ff */
[C---:B------:R-:W-:Y:S02]  /*17250*/  SHF.L.W.U32.HI R30, R36.reuse, 0x1e, R7 ;  /* 0x0000001e241e7819 */ /* 0x040fe40000010e07 */
        /* <DEDUP_REMOVED lines=15> */
[----:B------:R-:W-:Y:S02]  /*17350*/  SHF.L.W.U32.HI R6, R37, 0x2, R6 ;  /* 0x0000000225067819 */ /* 0x000fe40000010e06 */
[----:B------:R-:W-:Y:S02]  /*17360*/  LOP3.LUT R67, R28, UR5, R67, 0xf8, !PT ;  /* 0x000000051c437c12 */ /* 0x000fe4000f8ef843 */
[----:B------:R-:W-:Y:S02]  /*17370*/  LOP3.LUT R40, R61, UR23, R40, 0xf8, !PT ;  /* 0x000000173d287c12 */ /* 0x000fe4000f8ef828 */
[----:B------:R-:W-:Y:S01]  /*17380*/  LOP3.LUT R28, R60, UR4, R19, 0xf8, !PT ;  /* 0x000000043c1c7c12 */ /* 0x000fe2000f8ef813 */
[----:B------:R-:W-:Y:S01]  /*17390*/  IMAD.SHL.U32 R19, R37, 0x4, RZ ;  /* 0x0000000425137824 */ /* 0x000fe200078e00ff */
[C---:B------:R-:W-:Y:S02]  /*173a0*/  SHF.L.W.U32.HI R60, R41.reuse, 0x1e, R44 ;  /* 0x0000001e293c7819 */ /* 0x040fe40000010e2c */
[----:B------:R-:W-:-:S02]  /*173b0*/  LOP3.LUT R61, R41, UR7, RZ, 0xc0, !PT ;  /* 0x00000007293d7c12 */ /* 0x000fc4000f8ec0ff */
[----:B------:R-:W-:Y:S02]  /*173c0*/  LOP3.LUT R6, R15, UR22, R6, 0xf8, !PT ;  /* 0x000000160f067c12 */ /* 0x000fe4000f8ef806 */
[----:B------:R-:W-:Y:S02]  /*173d0*/  SHF.L.W.U32.HI R15, R5, 0x2, R34 ;  /* 0x00000002050f7819 */ /* 0x000fe40000010e22 */
[----:B------:R-:W-:Y:S01]  /*173e0*/  LOP3.LUT R37, R61, UR5, R60, 0xf8, !PT ;  /* 0x000000053d257c12 */ /* 0x000fe2000f8ef83c */
[----:B------:R-:W-:Y:S01]  /*173f0*/  IMAD.SHL.U32 R60, R5, 0x4, RZ ;  /* 0x00000004053c7824 */ /* 0x000fe200078e00ff */
[----:B------:R-:W-:Y:S02]  /*17400*/  SHF.R.U32.HI R65, RZ, 0x2, R23 ;  /* 0x00000002ff417819 */ /* 0x000fe40000011617 */
[----:B------:R-:W-:Y:S02]  /*17410*/  LOP3.LUT R34, R23, UR6, RZ, 0xc0, !PT ;  /* 0x0000000617227c12 */ /* 0x000fe4000f8ec0ff */
[----:B------:R-:W-:-:S02]  /*17420*/  LOP3.LUT R19, R62, UR23, R19, 0xf8, !PT ;  /* 0x000000173e137c12 */ /* 0x000fc4000f8ef813 */
[C---:B------:R-:W-:Y:S02]  /*17430*/  SHF.L.W.U32.HI R62, R14.reuse, 0x1e, R23 ;  /* 0x0000001e0e3e7819 */ /* 0x040fe40000010e17 */
[----:B------:R-:W-:Y:S02]  /*17440*/  LOP3.LUT R5, R14, UR7, RZ, 0xc0, !PT ;  /* 0x000000070e057c12 */ /* 0x000fe4000f8ec0ff */
[----:B------:R-:W-:Y:S02]  /*17450*/  LOP3.LUT R65, R34, UR4, R65, 0xf8, !PT ;  /* 0x0000000422417c12 */ /* 0x000fe4000f8ef841 */
[----:B------:R-:W-:Y:S02]  /*17460*/  SHF.L.W.U32.HI R34, R36, 0x2, R7 ;  /* 0x0000000224227819 */ /* 0x000fe40000010e07 */
        /* <DEDUP_REMOVED lines=8> */
[----:B------:R-:W-:-:S02]  /*174f0*/  SHF.L.W.U32.HI R34, R45, 0x2, R4 ;  /* 0x000000022d227819 */ /* 0x000fc40000010e04 */
[----:B------:R-:W-:Y:S02]  /*17500*/  LOP3.LUT R64, R5, UR4, R64, 0xf8, !PT ;  /* 0x0000000405407c12 */ /* 0x000fe4000f8ef840 */
[----:B------:R-:W-:Y:S02]  /*17510*/  SHF.R.U32.HI R63, RZ, 0x2, R27 ;  /* 0x00000002ff3f7819 */ /* 0x000fe4000001161b */
[----:B------:R-:W-:Y:S02]  /*17520*/  LOP3.LUT R4, R27, UR6, RZ, 0xc0, !PT ;  /* 0x000000061b047c12 */ /* 0x000fe4000f8ec0ff */
[C---:B------:R-:W-:Y:S02]  /*17530*/  SHF.L.W.U32.HI R66, R53.reuse, 0x1e, R50 ;  /* 0x0000001e35427819 */ /* 0x040fe40000010e32 */
[----:B------:R-:W-:Y:S02]  /*17540*/  LOP3.LUT R5, R53, UR7, RZ, 0xc0, !PT ;  /* 0x0000000735057c12 */ /* 0x000fe4000f8ec0ff */
[----:B------:R-:W-:Y:S01]  /*17550*/  LOP3.LUT R17, R30, UR23, R17, 0xf8, !PT ;  /* 0x000000171e117c12 */ /* 0x000fe2000f8ef811 */
[----:B------:R-:W-:Y:S01]  /*17560*/  IMAD.SHL.U32 R30, R45, 0x4, RZ ;  /* 0x000000042d1e7824 */ /* 0x000fe200078e00ff */
[----:B------:R-:W-:-:S02]  /*17570*/  LOP3.LUT R63, R4, UR4, R63, 0xf8, !PT ;  /* 0x00000004043f7c12 */ /* 0x000fc4000f8ef83f */
[----:B------:R-:W-:Y:S02]  /*17580*/  LOP3.LUT R66, R5, UR5, R66, 0xf8, !PT ;  /* 0x0000000505427c12 */ /* 0x000fe4000f8ef842 */
[C---:B------:R-:W-:Y:S02]  /*17590*/  SHF.L.W.U32.HI R61, R46.reuse, 0x1e, R27 ;  /* 0x0000001e2e3d7819 */ /* 0x040fe40000010e1b */
[----:B------:R-:W-:Y:S02]  /*175a0*/  LOP3.LUT R4, R46, UR7, RZ, 0xc0, !PT ;  /* 0x000000072e047c12 */ /* 0x000fe4000f8ec0ff */
[----:B------:R-:W-:Y:S02]  /*175b0*/  SHF.L.W.U32.HI R5, R41, 0x2, R44 ;  /* 0x0000000229057819 */ /* 0x000fe40000010e2c */
        /* <DEDUP_REMOVED lines=18> */
[----:B------:R-:W-:Y:S01]  /*176e0*/  LOP3.LUT R30, R62, UR23, R23, 0xf8, !PT ;  /* 0x000000173e1e7c12 */ /* 0x000fe2000f8ef817 */
[----:B------:R-:W-:Y:S01]  /*176f0*/  IMAD.SHL.U32 R62, R46, 0x4, RZ ;  /* 0x000000042e3e7824 */ /* 0x000fe200078e00ff */
[C---:B------:R-:W-:Y:S02]  /*17700*/  SHF.L.W.U32.HI R37, R33.reuse, 0x1e, R32 ;  /* 0x0000001e21257819 */ /* 0x040fe40000010e20 */
[----:B------:R-:W-:Y:S02]  /*17710*/  LOP3.LUT R14, R33, UR7, RZ, 0xc0, !PT ;  /* 0x00000007210e7c12 */ /* 0x000fe4000f8ec0ff */
[----:B------:R-:W-:Y:S02]  /*17720*/  SHF.R.U32.HI R23, RZ, 0x2, R39 ;  /* 0x00000002ff177819 */ /* 0x000fe40000011627 */
[----:B------:R-:W-:-:S02]  /*17730*/  LOP3.LUT R44, R39, UR6, RZ, 0xc0, !PT ;  /* 0x00000006272c7c12 */ /* 0x000fc4000f8ec0ff */
[----:B------:R-:W-:Y:S02]  /*17740*/  LOP3.LUT R37, R14, UR5, R37, 0xf8, !PT ;  /* 0x000000050e257c12 */ /* 0x000fe4000f8ef825 */
[C---:B------:R-:W-:Y:S01]  /*17750*/  SHF.L.W.U32.HI R41, R53.reuse, 0x2, R50 ;  /* 0x0000000235297819 */ /* 0x040fe20000010e32 */
[----:B------:R-:W-:Y:S01]  /*17760*/  IMAD.SHL.U32 R53, R53, 0x4, RZ ;  /* 0x0000000435357824 */ /* 0x000fe200078e00ff */
[----:B------:R-:W-:Y:S02]  /*17770*/  LOP3.LUT R14, R44, UR4, R23, 0xf8, !PT ;  /* 0x000000042c0e7c12 */ /* 0x000fe4000f8ef817 */
[C---:B------:R-:W-:Y:S02]  /*17780*/  SHF.L.W.U32.HI R44, R20.reuse, 0x1e, R39 ;  /* 0x0000001e142c7819 */ /* 0x040fe40000010e27 */
[----:B------:R-:W-:Y:S02]  /*17790*/  LOP3.LUT R23, R20, UR7, RZ, 0xc0, !PT ;  /* 0x0000000714177c12 */ /* 0x000fe4000f8ec0ff */
        /* <DEDUP_REMOVED lines=12> */
[C---:B------:R-:W-:Y:S01]  /*17860*/  SHF.L.W.U32.HI R50, R24.reuse, 0x2, R29 ;  /* 0x0000000218327819 */ /* 0x040fe20000010e1d */
[----:B------:R-:W-:Y:S01]  /*17870*/  IMAD.SHL.U32 R29, R24, 0x4, RZ ;  /* 0x00000004181d7824 */ /* 0x000fe200078e00ff */
[----:B------:R-:W-:-:S02]  /*17880*/  SHF.L.W.U32.HI R24, R33, 0x2, R32 ;  /* 0x0000000221187819 */ /* 0x000fc40000010e20 */
        /* <DEDUP_REMOVED lines=9> */
[----:B------:R-:W-:Y:S01]  /*17920*/  LOP3.LUT R32, R63, UR5, R32, 0xf8, !PT ;  /* 0x000000053f207c12 */ /* 0x000fe2000f8ef820 */
[C---:B------:R-:W-:Y:S01]  /*17930*/  IMAD.SHL.U32 R63, R20.reuse, 0x4, RZ ;  /* 0x00000004143f7824 */ /* 0x040fe200078e00ff */
[----:B------:R-:W-:Y:S01]  /*17940*/  SHF.L.W.U32.HI R39, R20, 0x2, R39 ;  /* 0x0000000214277819 */ /* 0x000fe20000010e27 */
[C---:B------:R-:W-:Y:S01]  /*17950*/  IMAD.SHL.U32 R20, R47.reuse, 0x4, RZ ;  /* 0x000000042f147824 */ /* 0x040fe200078e00ff */
[----:B------:R-:W-:Y:S02]  /*17960*/  LOP3.LUT R33, R50, UR5, R35, 0xf8, !PT ;  /* 0x0000000532217c12 */ /* 0x000fe4000f8ef823 */
[----:B------:R-:W-:-:S02]  /*17970*/  SHF.L.W.U32.HI R56, R47, 0x2, R56 ;  /* 0x000000022f387819 */ /* 0x000fc40000010e38 */
[----:B------:R-:W-:Y:S01]  /*17980*/  LOP3.LUT R35, R37, UR23, R62, 0xf8, !PT ;  /* 0x0000001725237c12 */ /* 0x000fe2000f8ef83e */
[----:B------:R-:W-:Y:S01]  /*17990*/  IMAD.SHL.U32 R37, R38, 0x4, RZ ;  /* 0x0000000426257824 */ /* 0x000fe200078e00ff */
[----:B------:R-:W-:Y:S02]  /*179a0*/  LOP3.LUT R14, R14, UR22, R39, 0xf8, !PT ;  /* 0x000000160e0e7c12 */ /* 0x000fe4000f8ef827 */
[----:B------:R-:W-:Y:S02]  /*179b0*/  LOP3.LUT R39, R44, UR23, R63, 0xf8, !PT ;  /* 0x000000172c277c12 */ /* 0x000fe4000f8ef83f */
[----:B------:R-:W-:Y:S02]  /*179c0*/  LOP3.LUT R44, R45, UR22, R56, 0xf8, !PT ;  /* 0x000000162d2c7c12 */ /* 0x000fe4000f8ef838 */
[----:B------:R-:W-:Y:S02]  /*179d0*/  LOP3.LUT R29, R36, UR23, R29, 0xf8, !PT ;  /* 0x00000017241d7c12 */ /* 0x000fe4000f8ef81d */
[----:B------:R-:W-:-:S02]  /*179e0*/  LOP3.LUT R53, R53, UR23, R20, 0xf8, !PT ;  /* 0x0000001735357c12 */ /* 0x000fc4000f8ef814 */
[----:B------:R-:W-:Y:S02]  /*179f0*/  LOP3.LUT R56, R40, R25, R35, 0x96, !PT ;  /* 0x0000001928387212 */ /* 0x000fe400078e9623 */
[----:B------:R-:W-:Y:S02]  /*17a00*/  LOP3.LUT R63, R22, R31, R24, 0x96, !PT ;  /* 0x0000001f163f7212 */ /* 0x000fe400078e9618 */
[--C-:B------:R-:W-:Y:S02]  /*17a10*/  SHF.R.U32.HI R36, RZ, 0x2, R55.reuse ;  /* 0x00000002ff247819 */ /* 0x100fe40000011637 */
[----:B------:R-:W-:Y:S02]  /*17a20*/  LOP3.LUT R65, R55, UR6, RZ, 0xc0, !PT ;  /* 0x0000000637417c12 */ /* 0x000fe4000f8ec0ff */
[C---:B------:R-:W-:Y:S01]  /*17a30*/  SHF.L.W.U32.HI R55, R18.reuse, 0x2, R55 ;  /* 0x0000000212377819 */ /* 0x040fe20000010e37 */
[----:B------:R-:W-:Y:S01]  /*17a40*/  IMAD.SHL.U32 R18, R18, 0x4, RZ ;  /* 0x0000000412127824 */ /* 0x000fe200078e00ff */
[----:B------:R-:W-:-:S02]  /*17a50*/  LOP3.LUT R20, R9, R53, R8, 0x96, !PT ;  /* 0x0000003509147212 */ /* 0x000fc400078e9608 */
[----:B------:R-:W-:Y:S02]  /*17a60*/  LOP3.LUT R56, R56, R48, R5, 0x96, !PT ;  /* 0x0000003038387212 */ /* 0x000fe400078e9605 */
[----:B------:R-:W-:Y:S02]  /*17a70*/  LOP3.LUT R63, R63, R21, R4, 0x96, !PT ;  /* 0x000000153f3f7212 */ /* 0x000fe400078e9604 */
[----:B------:R-:W-:Y:S02]  /*17a80*/  LOP3.LUT R32, R32, UR23, R37, 0xf8, !PT ;  /* 0x0000001720207c12 */ /* 0x000fe4000f8ef825 */
[----:B------:R-:W-:Y:S02]  /*17a90*/  LOP3.LUT R36, R65, UR4, R36, 0xf8, !PT ;  /* 0x0000000441247c12 */ /* 0x000fe4000f8ef824 */
[----:B------:R-:W-:Y:S02]  /*17aa0*/  SHF.L.W.U32.HI R47, R38, 0x2, R49 ;  /* 0x00000002262f7819 */ /* 0x000fe40000010e31 */
[----:B------:R-:W-:-:S02]  /*17ab0*/  LOP3.LUT R65, R20, R30, R17, 0x96, !PT ;  /* 0x0000001e14417212 */ /* 0x000fc400078e9611 */
[----:B------:R-:W-:Y:S02]  /*17ac0*/  SHF.L.W.U32.HI R38, R63, 0x1, R56 ;  /* 0x000000013f267819 */ /* 0x000fe40000010e38 */
[----:B------:R-:W-:Y:S02]  /*17ad0*/  LOP3.LUT R18, R33, UR23, R18, 0xf8, !PT ;  /* 0x0000001721127c12 */ /* 0x000fe4000f8ef812 */
[----:B------:R-:W-:Y:S02]  /*17ae0*/  LOP3.LUT R33, R0, R44, R59, 0x96, !PT ;  /* 0x0000002c00217212 */ /* 0x000fe400078e963b */
[C---:B------:R-:W-:Y:S02]  /*17af0*/  LOP3.LUT R50, R58.reuse, R32, R29, 0x96, !PT ;  /* 0x000000203a327212 */ /* 0x040fe400078e961d */
[----:B------:R-:W-:Y:S02]  /*17b00*/  LOP3.LUT R37, R58, R65, R38, 0x96, !PT ;  /* 0x000000413a257212 */ /* 0x000fe400078e9626 */
[----:B------:R-:W-:-:S02]  /*17b10*/  LOP3.LUT R36, R36, UR22, R55, 0xf8, !PT ;  /* 0x0000001624247c12 */ /* 0x000fc4000f8ef837 */
[-CC-:B------:R-:W-:Y:S02]  /*17b20*/  LOP3.LUT R49, R29, R65.reuse, R38.reuse, 0x96, !PT ;  /* 0x000000411d317212 */ /* 0x180fe400078e9626 */
[----:B------:R-:W-:Y:S02]  /*17b30*/  LOP3.LUT R58, R33, R28, R15, 0x96, !PT ;  /* 0x0000001c213a7212 */ /* 0x000fe400078e960f */
[----:B------:R-:W-:Y:S02]  /*17b40*/  LOP3.LUT R41, R64, UR22, R41, 0xf8, !PT ;  /* 0x0000001640297c12 */ /* 0x000fe4000f8ef829 */
[----:B------:R-:W-:Y:S02]  /*17b50*/  LOP3.LUT R50, R50, R54, R7, 0x96, !PT ;  /* 0x0000003632327212 */ /* 0x000fe400078e9607 */
[----:B------:R-:W-:Y:S02]  /*17b60*/  LOP3.LUT R55, R7, R65, R38, 0x96, !PT ;  /* 0x0000004107377212 */ /* 0x000fe400078e9626 */
[----:B------:R-:W-:-:S02]  /*17b70*/  LOP3.LUT R29, R6, R11, R14, 0x96, !PT ;  /* 0x0000000b061d7212 */ /* 0x000fc400078e960e */
[----:B------:R-:W-:Y:S02]  /*17b80*/  LOP3.LUT R7, R19, R12, R39, 0x96, !PT ;  /* 0x0000000c13077212 */ /* 0x000fe400078e9627 */
[-CC-:B------:R-:W-:Y:S02]  /*17b90*/  LOP3.LUT R45, R32, R65.reuse, R38.reuse, 0x96, !PT ;  /* 0x00000041202d7212 */ /* 0x180fe400078e9626 */
[----:B------:R-:W-:Y:S02]  /*17ba0*/  LOP3.LUT R20, R54, R65, R38, 0x96, !PT ;  /* 0x0000004136147212 */ /* 0x000fe400078e9626 */
[----:B------:R-:W-:Y:S02]  /*17bb0*/  SHF.L.W.U32.HI R64, R58, 0x1, R65 ;  /* 0x000000013a407819 */ /* 0x000fe40000010e41 */
[----:B------:R-:W-:Y:S02]  /*17bc0*/  SHF.L.W.U32.HI R69, R65, 0x1, R58 ;  /* 0x0000000141457819 */ /* 0x000fe40000010e3a */
[----:B------:R-:W-:-:S02]  /*17bd0*/  LOP3.LUT R62, R29, R41, R2, 0x96, !PT ;  /* 0x000000291d3e7212 */ /* 0x000fc400078e9602 */
[----:B------:R-:W-:Y:S02]  /*17be0*/  LOP3.LUT R65, R52, R36, R43, 0x96, !PT ;  /* 0x0000002434417212 */ /* 0x000fe400078e962b */
[----:B------:R-:W-:Y:S02]  /*17bf0*/  LOP3.LUT R47, R46, UR22, R47, 0xf8, !PT ;  /* 0x000000162e2f7c12 */ /* 0x000fe4000f8ef82f */
        /* <DEDUP_REMOVED lines=32> */
[----:B------:R-:W-:Y:S02]  /*17e00*/  LOP3.LUT R50, R34, R58, R25, 0x96, !PT ;  /* 0x0000003a22327212 */ /* 0x000fe400078e9619 */
[----:B------:R-:W-:-:S02]  /*17e10*/  SHF.L.W.U32.HI R34, R54, 0x1, R65 ;  /* 0x0000000136227819 */ /* 0x000fc40000010e41 */
        /* <DEDUP_REMOVED lines=18> */
[----:B------:R-:W-:Y:S02]  /*17f40*/  SHF.L.W.U32.HI R0, R50, 0x2, R55 ;  /* 0x0000000232007819 */ /* 0x000fe40000010e37 */
[-CC-:B------:R-:W-:Y:S02]  /*17f50*/  LOP3.LUT R16, R16, R58.reuse, R25.reuse, 0x96, !PT ;  /* 0x0000003a10107212 */ /* 0x180fe400078e9619 */
        /* <DEDUP_REMOVED lines=56> */
[----:B------:R-:W-:Y:S01]  /*182e0*/  SHF.L.W.U32.HI R57, R60, 0x17, R57 ;  /* 0x000000173c397819 */ /* 0x000fe20000010e39 */
        /* <DEDUP_REMOVED lines=44> */
[----:B------:R-:W-:Y:S02]  /*185b0*/  SHF.R.U32.HI R49, RZ, 0x2, R21 ;  /* 0x00000002ff317819 */ /* 0x000fe40000011615 */
[----:B------:R-:W-:-:S02]  /*185c0*/  LOP3.LUT R54, R21, UR6, RZ, 0xc0, !PT ;  /* 0x0000000615367c12 */ /* 0x000fc4000f8ec0ff */
[----:B------:R-:W-:Y:S02]  /*185d0*/  LOP3.LUT R25, R25, R20, R23, 0xd2, !PT ;  /* 0x0000001419197212 */ /* 0x000fe400078ed217 */
[C---:B------:R-:W-:Y:S02]  /*185e0*/  SHF.L.W.U32.HI R56, R16.reuse, 0x1e, R21 ;  /* 0x0000001e10387819 */ /* 0x040fe40000010e15 */
[----:B------:R-:W-:Y:S02]  /*185f0*/  LOP3.LUT R57, R16, UR7, RZ, 0xc0, !PT ;  /* 0x0000000710397c12 */ /* 0x000fe4000f8ec0ff */
[----:B------:R-:W-:Y:S02]  /*18600*/  LOP3.LUT R20, R20, R23, R24, 0xd2, !PT ;  /* 0x0000001714147212 */ /* 0x000fe400078ed218 */
[----:B------:R-:W-:Y:S02]  /*18610*/  LOP3.LUT R23, R23, R24, R18, 0xd2, !PT ;  /* 0x0000001817177212 */ /* 0x000fe400078ed212 */
[----:B------:R-:W-:-:S02]  /*18620*/  LOP3.LUT R18, R54, UR4, R49, 0xf8, !PT ;  /* 0x0000000436127c12 */ /* 0x000fc4000f8ef831 */
[----:B------:R-:W-:Y:S02]  /*18630*/  SHF.L.W.U32.HI R21, R16, 0x2, R21 ;  /* 0x0000000210157819 */ /* 0x000fe40000010e15 */
[----:B------:R-:W-:Y:S02]  /*18640*/  LOP3.LUT R57, R57, UR5, R56, 0xf8, !PT ;  /* 0x0000000539397c12 */ /* 0x000fe4000f8ef838 */
[----:B------:R-:W-:Y:S02]  /*18650*/  LOP3.LUT R16, R18, UR22, R21, 0xf8, !PT ;  /* 0x0000001612107c12 */ /* 0x000fe4000f8ef815 */
[--C-:B------:R-:W-:Y:S02]  /*18660*/  SHF.R.U32.HI R59, RZ, 0x2, R17.reuse ;  /* 0x00000002ff3b7819 */ /* 0x100fe40000011611 */
[----:B------:R-:W-:Y:S02]  /*18670*/  LOP3.LUT R24, R17, UR6, RZ, 0xc0, !PT ;  /* 0x0000000611187c12 */ /* 0x000fe4000f8ec0ff */
[----:B------:R-:W-:-:S02]  /*18680*/  SHF.L.W.U32.HI R54, R4, 0x1e, R17 ;  /* 0x0000001e04367819 */ /* 0x000fc40000010e11 */
[----:B------:R-:W-:Y:S02]  /*18690*/  LOP3.LUT R18, R57, UR23, R60, 0xf8, !PT ;  /* 0x0000001739127c12 */ /* 0x000fe4000f8ef83c */
[C---:B------:R-:W-:Y:S02]  /*186a0*/  SHF.L.W.U32.HI R62, R4.reuse, 0x2, R17 ;  /* 0x00000002043e7819 */ /* 0x040fe40000010e11 */
[C---:B------:R-:W-:Y:S02]  /*186b0*/  SHF.L.W.U32.HI R60, R15.reuse, 0x1e, R0 ;  /* 0x0000001e0f3c7819 */ /* 0x040fe40000010e00 */
[----:B------:R-:W-:Y:S02]  /*186c0*/  LOP3.LUT R17, R15, UR7, RZ, 0xc0, !PT ;  /* 0x000000070f117c12 */ /* 0x000fe4000f8ec0ff */
[----:B------:R-:W-:Y:S02]  /*186d0*/  LOP3.LUT R49, R4, UR7, RZ, 0xc0, !PT ;  /* 0x0000000704317c12 */ /* 0x000fe4000f8ec0ff */
        /* <DEDUP_REMOVED lines=8> */
[----:B------:R-:W-:Y:S02]  /*18760*/  LOP3.LUT R61, R56, UR4, R61, 0xf8, !PT ;  /* 0x00000004383d7c12 */ /* 0x000fe4000f8ef83d */
[----:B------:R-:W-:Y:S02]  /*18770*/  LOP3.LUT R58, R63, UR5, R58, 0xf8, !PT ;  /* 0x000000053f3a7c12 */ /* 0x000fe4000f8ef83a */
[--C-:B------:R-:W-:Y:S02]  /*18780*/  SHF.R.U32.HI R56, RZ, 0x2, R9.reuse ;  /* 0x00000002ff387819 */ /* 0x100fe40000011609 */
[----:B------:R-:W-:Y:S02]  /*18790*/  LOP3.LUT R49, R9, UR6, RZ, 0xc0, !PT ;  /* 0x0000000609317c12 */ /* 0x000fe4000f8ec0ff */
[----:B------:R-:W-:Y:S02]  /*187a0*/  SHF.L.W.U32.HI R8, R5, 0x2, R8 ;  /* 0x0000000205087819 */ /* 0x000fe40000010e08 */
[----:B------:R-:W-:-:S02]  /*187b0*/  SHF.L.W.U32.HI R24, R14, 0x1e, R9 ;  /* 0x0000001e0e187819 */ /* 0x000fc40000010e09 */
[----:B------:R-:W-:Y:S02]  /*187c0*/  LOP3.LUT R63, R14, UR7, RZ, 0xc0, !PT ;  /* 0x000000070e3f7c12 */ /* 0x000fe4000f8ec0ff */
[----:B------:R-:W-:Y:S02]  /*187d0*/  LOP3.LUT R21, R59, UR22, R62, 0xf8, !PT ;  /* 0x000000163b157c12 */ /* 0x000fe4000f8ef83e */
[----:B------:R-:W-:Y:S02]  /*187e0*/  LOP3.LUT R56, R49, UR4, R56, 0xf8, !PT ;  /* 0x0000000431387c12 */ /* 0x000fe4000f8ef838 */
        /* <DEDUP_REMOVED lines=11> */
[----:B------:R-:W-:Y:S02]  /*188a0*/  SHF.R.U32.HI R62, RZ, 0x2, R19 ;  /* 0x00000002ff3e7819 */ /* 0x000fe40000011613 */
[----:B------:R-:W-:Y:S02]  /*188b0*/  LOP3.LUT R5, R19, UR6, RZ, 0xc0, !PT ;  /* 0x0000000613057c12 */ /* 0x000fe4000f8ec0ff */
[----:B------:R-:W-:Y:S01]  /*188c0*/  LOP3.LUT R61, R4, UR5, R61, 0xf8, !PT ;  /* 0x00000005043d7c12 */ /* 0x000fe2000f8ef83d */
[----:B------:R-:W-:Y:S01]  /*188d0*/  IMAD.SHL.U32 R4, R14, 0x4, RZ ;  /* 0x000000040e047824 */ /* 0x000fe200078e00ff */
[----:B------:R-:W-:Y:S02]  /*188e0*/  LOP3.LUT R24, R63, UR4, R24, 0xf8, !PT ;  /* 0x000000043f187c12 */ /* 0x000fe4000f8ef818 */
[----:B------:R-:W-:Y:S02]  /*188f0*/  LOP3.LUT R17, R58, UR23, R17, 0xf8, !PT ;  /* 0x000000173a117c12 */ /* 0x000fe4000f8ef811 */
[----:B------:R-:W-:-:S02]  /*18900*/  SHF.R.U32.HI R57, RZ, 0x2, R11 ;  /* 0x00000002ff397819 */ /* 0x000fc4000001160b */
[----:B------:R-:W-:Y:S02]  /*18910*/  LOP3.LUT R64, R11, UR6, RZ, 0xc0, !PT ;  /* 0x000000060b407c12 */ /* 0x000fe4000f8ec0ff */
[----:B------:R-:W-:Y:S02]  /*18920*/  SHF.R.U32.HI R58, RZ, 0x2, R27 ;  /* 0x00000002ff3a7819 */ /* 0x000fe4000001161b */
[----:B------:R-:W-:Y:S02]  /*18930*/  LOP3.LUT R63, R27, UR6, RZ, 0xc0, !PT ;  /* 0x000000061b3f7c12 */ /* 0x000fe4000f8ec0ff */
[----:B------:R-:W-:Y:S02]  /*18940*/  LOP3.LUT R62, R5, UR4, R62, 0xf8, !PT ;  /* 0x00000004053e7c12 */ /* 0x000fe4000f8ef83e */
[----:B------:R-:W-:Y:S02]  /*18950*/  SHF.L.W.U32.HI R5, R14, 0x2, R9 ;  /* 0x000000020e057819 */ /* 0x000fe40000010e09 */
[----:B------:R-:W-:-:S02]  /*18960*/  LOP3.LUT R57, R64, UR4, R57, 0xf8, !PT ;  /* 0x0000000440397c12 */ /* 0x000fc4000f8ef839 */
[----:B------:R-:W-:Y:S01]  /*18970*/  LOP3.LUT R9, R63, UR4, R58, 0xf8, !PT ;  /* 0x000000043f097c12 */ /* 0x000fe2000f8ef83a */
[----:B------:R-:W-:Y:S01]  /*18980*/  IMAD.SHL.U32 R58, R12, 0x4, RZ ;  /* 0x000000040c3a7824 */ /* 0x000fe200078e00ff */
[----:B------:R-:W-:Y:S02]  /*18990*/  LOP3.LUT R4, R49, UR23, R4, 0xf8, !PT ;  /* 0x0000001731047c12 */ /* 0x000fe4000f8ef804 */
[C---:B------:R-:W-:Y:S01]  /*189a0*/  SHF.L.W.U32.HI R49, R15.reuse, 0x2, R0 ;  /* 0x000000020f317819 */ /* 0x040fe20000010e00 */
        /* <DEDUP_REMOVED lines=22> */
[----:B------:R-:W-:-:S02]  /*18b10*/  SHF.R.U32.HI R12, RZ, 0x2, R52 ;  /* 0x00000002ff0c7819 */ /* 0x000fc40000011634 */
[----:B------:R-:W-:Y:S02]  /*18b20*/  LOP3.LUT R49, R52, UR6, RZ, 0xc0, !PT ;  /* 0x0000000634317c12 */ /* 0x000fe4000f8ec0ff */
[----:B------:R-:W-:Y:S02]  /*18b30*/  LOP3.LUT R5, R56, UR22, R5, 0xf8, !PT ;  /* 0x0000001638057c12 */ /* 0x000fe4000f8ef805 */
[----:B------:R-:W-:Y:S02]  /*18b40*/  SHF.L.W.U32.HI R62, R2, 0x2, R27 ;  /* 0x00000002023e7819 */ /* 0x000fe40000010e1b */
[----:B------:R-:W-:Y:S02]  /*18b50*/  SHF.R.U32.HI R56, RZ, 0x2, R34 ;  /* 0x00000002ff387819 */ /* 0x000fe40000011622 */
[----:B------:R-:W-:Y:S02]  /*18b60*/  LOP3.LUT R65, R34, UR6, RZ, 0xc0, !PT ;  /* 0x0000000622417c12 */ /* 0x000fe4000f8ec0ff */
[----:B------:R-:W-:-:S02]  /*18b70*/  LOP3.LUT R60, R11, UR5, R60, 0xf8, !PT ;  /* 0x000000050b3c7c12 */ /* 0x000fc4000f8ef83c */
[----:B------:R-:W-:Y:S02]  /*18b80*/  LOP3.LUT R11, R59, UR23, R58, 0xf8, !PT ;  /* 0x000000173b0b7c12 */ /* 0x000fe4000f8ef83a */
[C---:B------:R-:W-:Y:S02]  /*18b90*/  SHF.L.W.U32.HI R58, R32.reuse, 0x1e, R51 ;  /* 0x0000001e203a7819 */ /* 0x040fe40000010e33 */
        /* <DEDUP_REMOVED lines=9> */
[----:B------:R-:W-:Y:S01]  /*18c30*/  LOP3.LUT R59, R62, UR5, R59, 0xf8, !PT ;  /* 0x000000053e3b7c12 */ /* 0x000fe2000f8ef83b */
[----:B------:R-:W-:Y:S01]  /*18c40*/  IMAD.SHL.U32 R62, R13, 0x4, RZ ;  /* 0x000000040d3e7824 */ /* 0x000fe200078e00ff */
[----:B------:R-:W-:-:S02]  /*18c50*/  LOP3.LUT R2, R56, UR22, R9, 0xf8, !PT ;  /* 0x0000001638027c12 */ /* 0x000fc4000f8ef809 */
[----:B------:R-:W-:Y:S02]  /*18c60*/  SHF.R.U32.HI R56, RZ, 0x2, R48 ;  /* 0x00000002ff387819 */ /* 0x000fe40000011630 */
[----:B------:R-:W-:Y:S02]  /*18c70*/  LOP3.LUT R9, R48, UR6, RZ, 0xc0, !PT ;  /* 0x0000000630097c12 */ /* 0x000fe4000f8ec0ff */
[----:B------:R-:W-:Y:S01]  /*18c80*/  LOP3.LUT R10, R61, UR23, R10, 0xf8, !PT ;  /* 0x000000173d0a7c12 */ /* 0x000fe2000f8ef80a */
[----:B------:R-:W-:Y:S01]  /*18c90*/  IMAD.SHL.U32 R61, R30, 0x4, RZ ;  /* 0x000000041e3d7824 */ /* 0x000fe200078e00ff */
[----:B------:R-:W-:Y:S02]  /*18ca0*/  LOP3.LUT R56, R9, UR4, R56, 0xf8, !PT ;  /* 0x0000000409387c12 */ /* 0x000fe4000f8ef838 */
[----:B------:R-:W-:Y:S01]  /*18cb0*/  LOP3.LUT R9, R63, UR23, R62, 0xf8, !PT ;  /* 0x000000173f097c12 */ /* 0x000fe2000f8ef83e */
[----:B------:R-:W-:Y:S01]  /*18cc0*/  IMAD.SHL.U32 R63, R32, 0x4, RZ ;  /* 0x00000004203f7824 */ /* 0x000fe200078e00ff */
[----:B------:R-:W-:-:S02]  /*18cd0*/  SHF.L.W.U32.HI R62, R30, 0x2, R55 ;  /* 0x000000021e3e7819 */ /* 0x000fc40000010e37 */
[----:B------:R-:W-:Y:S02]  /*18ce0*/  LOP3.LUT R30, R40, UR6, RZ, 0xc0, !PT ;  /* 0x00000006281e7c12 */ /* 0x000fe4000f8ec0ff */
[----:B------:R-:W-:Y:S02]  /*18cf0*/  LOP3.LUT R55, R57, UR22, R62, 0xf8, !PT ;  /* 0x0000001639377c12 */ /* 0x000fe4000f8ef83e */
[----:B------:R-:W-:Y:S02]  /*18d00*/  LOP3.LUT R57, R60, UR23, R61, 0xf8, !PT ;  /* 0x000000173c397c12 */ /* 0x000fe4000f8ef83d */
[----:B------:R-:W-:Y:S02]  /*18d10*/  SHF.R.U32.HI R61, RZ, 0x2, R40 ;  /* 0x00000002ff3d7819 */ /* 0x000fe40000011628 */
[----:B------:R-:W-:Y:S02]  /*18d20*/  SHF.L.W.U32.HI R62, R32, 0x2, R51 ;  /* 0x00000002203e7819 */ /* 0x000fe40000010e33 */
[----:B------:R-:W-:-:S02]  /*18d30*/  SHF.L.W.U32.HI R60, R50, 0x1e, R47 ;  /* 0x0000001e323c7819 */ /* 0x000fc40000010e2f */
[----:B------:R-:W-:Y:S02]  /*18d40*/  LOP3.LUT R51, R50, UR7, RZ, 0xc0, !PT ;  /* 0x0000000732337c12 */ /* 0x000fe4000f8ec0ff */
[----:B------:R-:W-:Y:S02]  /*18d50*/  SHF.L.W.U32.HI R65, R33, 0x2, R52 ;  /* 0x0000000221417819 */ /* 0x000fe40000010e34 */
[----:B------:R-:W-:Y:S02]  /*18d60*/  LOP3.LUT R61, R30, UR4, R61, 0xf8, !PT ;  /* 0x000000041e3d7c12 */ /* 0x000fe4000f8ef83d */
[C---:B------:R-:W-:Y:S02]  /*18d70*/  SHF.L.W.U32.HI R34, R53.reuse, 0x1e, R48 ;  /* 0x0000001e35227819 */ /* 0x040fe40000010e30 */
[----:B------:R-:W-:Y:S02]  /*18d80*/  LOP3.LUT R13, R53, UR7, RZ, 0xc0, !PT ;  /* 0x00000007350d7c12 */ /* 0x000fe4000f8ec0ff */
[----:B------:R-:W-:Y:S01]  /*18d90*/  LOP3.LUT R30, R58, UR23, R63, 0xf8, !PT ;  /* 0x000000173a1e7c12 */ /* 0x000fe2000f8ef83f */
[----:B------:R-:W-:Y:S01]  /*18da0*/  IMAD.SHL.U32 R58, R33, 0x4, RZ ;  /* 0x00000004213a7824 */ /* 0x000fe200078e00ff */
[----:B------:R-:W-:-:S02]  /*18db0*/  LOP3.LUT R60, R51, UR5, R60, 0xf8, !PT ;  /* 0x00000005333c7c12 */ /* 0x000fc4000f8ef83c */
[----:B------:R-:W-:Y:S02]  /*18dc0*/  LOP3.LUT R19, R19, UR22, R62, 0xf8, !PT ;  /* 0x0000001613137c12 */ /* 0x000fe4000f8ef83e */
[----:B------:R-:W-:Y:S02]  /*18dd0*/  LOP3.LUT R12, R12, UR22, R65, 0xf8, !PT ;  /* 0x000000160c0c7c12 */ /* 0x000fe4000f8ef841 */
[C---:B------:R-:W-:Y:S02]  /*18de0*/  SHF.L.W.U32.HI R62, R45.reuse, 0x1e, R40 ;  /* 0x0000001e2d3e7819 */ /* 0x040fe40000010e28 */
[----:B------:R-:W-:Y:S02]  /*18df0*/  LOP3.LUT R51, R45, UR7, RZ, 0xc0, !PT ;  /* 0x000000072d337c12 */ /* 0x000fe4000f8ec0ff */
[C---:B------:R-:W-:Y:S01]  /*18e00*/  SHF.L.W.U32.HI R65, R53.reuse, 0x2, R48 ;  /* 0x0000000235417819 */ /* 0x040fe20000010e30 */
[----:B------:R-:W-:Y:S01]  /*18e10*/  IMAD.SHL.U32 R53, R53, 0x4, RZ ;  /* 0x0000000435357824 */ /* 0x000fe200078e00ff */
        /* <DEDUP_REMOVED lines=9> */
[----:B------:R-:W-:Y:S02]  /*18eb0*/  SHF.R.U32.HI R58, RZ, 0x2, R39 ;  /* 0x00000002ff3a7819 */ /* 0x000fe40000011627 */
[----:B------:R-:W-:Y:S02]  /*18ec0*/  LOP3.LUT R51, R39, UR6, RZ, 0xc0, !PT ;  /* 0x0000000627337c12 */ /* 0x000fe4000f8ec0ff */
[----:B------:R-:W-:Y:S01]  /*18ed0*/  LOP3.LUT R52, R34, UR23, R53, 0xf8, !PT ;  /* 0x0000001722347c12 */ /* 0x000fe2000f8ef835 */
[----:B------:R-:W-:Y:S01]  /*18ee0*/  IMAD.SHL.U32 R53, R50, 0x4, RZ ;  /* 0x0000000432357824 */ /* 0x000fe200078e00ff */
[----:B------:R-:W-:-:S02]  /*18ef0*/  LOP3.LUT R27, R64, UR23, R27, 0xf8, !PT ;  /* 0x00000017401b7c12 */ /* 0x000fc4000f8ef81b */
[--C-:B------:R-:W-:Y:S02]  /*18f00*/  SHF.L.W.U32.HI R34, R50, 0x2, R47.reuse ;  /* 0x0000000232227819 */ /* 0x100fe40000010e2f */
[----:B------:R-:W-:Y:S02]  /*18f10*/  LOP3.LUT R40, R61, UR22, R40, 0xf8, !PT ;  /* 0x000000163d287c12 */ /* 0x000fe4000f8ef828 */
[----:B------:R-:W-:Y:S02]  /*18f20*/  SHF.R.U32.HI R13, RZ, 0x2, R47 ;  /* 0x00000002ff0d7819 */ /* 0x000fe4000001162f */
[----:B------:R-:W-:Y:S02]  /*18f30*/  LOP3.LUT R64, R47, UR6, RZ, 0xc0, !PT ;  /* 0x000000062f407c12 */ /* 0x000fe4000f8ec0ff */
[----:B------:R-:W-:Y:S02]  /*18f40*/  SHF.R.U32.HI R61, RZ, 0x2, R37 ;  /* 0x00000002ff3d7819 */ /* 0x000fe40000011625 */
[----:B------:R-:W-:-:S02]  /*18f50*/  LOP3.LUT R50, R37, UR6, RZ, 0xc0, !PT ;  /* 0x0000000625327c12 */ /* 0x000fc4000f8ec0ff */
[----:B------:R-:W-:Y:S02]  /*18f60*/  LOP3.LUT R33, R32, UR4, R33, 0xf8, !PT ;  /* 0x0000000420217c12 */ /* 0x000fe4000f8ef821 */
[----:B------:R-:W-:Y:S02]  /*18f70*/  LOP3.LUT R58, R51, UR4, R58, 0xf8, !PT ;  /* 0x00000004333a7c12 */ /* 0x000fe4000f8ef83a */
[----:B------:R-:W-:Y:S02]  /*18f80*/  SHF.R.U32.HI R51, RZ, 0x2, R38 ;  /* 0x00000002ff337819 */ /* 0x000fe40000011626 */
[----:B------:R-:W-:Y:S02]  /*18f90*/  LOP3.LUT R32, R38, UR6, RZ, 0xc0, !PT ;  /* 0x0000000626207c12 */ /* 0x000fe4000f8ec0ff */
[----:B------:R-:W-:Y:S01]  /*18fa0*/  LOP3.LUT R48, R56, UR22, R65, 0xf8, !PT ;  /* 0x0000001638307c12 */ /* 0x000fe2000f8ef841 */
[----:B------:R-:W-:Y:S01]  /*18fb0*/  IMAD.SHL.U32 R65, R44, 0x4, RZ ;  /* 0x000000042c417824 */ /* 0x000fe200078e00ff */
[----:B------:R-:W-:-:S02]  /*18fc0*/  LOP3.LUT R13, R64, UR4, R13, 0xf8, !PT ;  /* 0x00000004400d7c12 */ /* 0x000fc4000f8ef80d */
[C---:B------:R-:W-:Y:S02]  /*18fd0*/  SHF.L.W.U32.HI R56, R44.reuse, 0x1e, R39 ;  /* 0x0000001e2c387819 */ /* 0x040fe40000010e27 */
[----:B------:R-:W-:Y:S02]  /*18fe0*/  LOP3.LUT R47, R44, UR7, RZ, 0xc0, !PT ;  /* 0x000000072c2f7c12 */ /* 0x000fe4000f8ec0ff */
[----:B------:R-:W-:Y:S02]  /*18ff0*/  LOP3.LUT R61, R50, UR4, R61, 0xf8, !PT ;  /* 0x00000004323d7c12 */ /* 0x000fe4000f8ef83d */
[C---:B------:R-:W-:Y:S01]  /*19000*/  SHF.L.W.U32.HI R50, R46.reuse, 0x2, R41 ;  /* 0x000000022e327819 */ /* 0x040fe20000010e29 */
[----:B------:R-:W-:Y:S01]  /*19010*/  IMAD.SHL.U32 R46, R46, 0x4, RZ ;  /* 0x000000042e2e7824 */ /* 0x000fe200078e00ff */
[----:B------:R-:W-:Y:S02]  /*19020*/  LOP3.LUT R51, R32, UR4, R51, 0xf8, !PT ;  /* 0x0000000420337c12 */ /* 0x000fe4000f8ef833 */
[----:B------:R-:W-:Y:S01]  /*19030*/  LOP3.LUT R32, R60, UR23, R53, 0xf8, !PT ;  /* 0x000000173c207c12 */ /* 0x000fe2000f8ef835 */
[----:B------:R-:W-:Y:S01]  /*19040*/  IMAD.SHL.U32 R53, R45, 0x4, RZ ;  /* 0x000000042d357824 */ /* 0x000fe200078e00ff */
[----:B------:R-:W-:-:S02]  /*19050*/  LOP3.LUT R56, R47, UR5, R56, 0xf8, !PT ;  /* 0x000000052f387c12 */ /* 0x000fc4000f8ef838 */
[----:B------:R-:W-:Y:S02]  /*19060*/  LOP3.LUT R13, R13, UR22, R34, 0xf8, !PT ;  /* 0x000000160d0d7c12 */ /* 0x000fe4000f8ef822 */
[C---:B------:R-:W-:Y:S02]  /*19070*/  SHF.L.W.U32.HI R34, R43.reuse, 0x1e, R38 ;  /* 0x0000001e2b227819 */ /* 0x040fe40000010e26 */
[----:B------:R-:W-:Y:S02]  /*19080*/  LOP3.LUT R47, R43, UR7, RZ, 0xc0, !PT ;  /* 0x000000072b2f7c12 */ /* 0x000fe4000f8ec0ff */
[----:B------:R-:W-:Y:S02]  /*19090*/  LOP3.LUT R41, R63, UR23, R46, 0xf8, !PT ;  /* 0x000000173f297c12 */ /* 0x000fe4000f8ef82e */
[C---:B------:R-:W-:Y:S02]  /*190a0*/  SHF.L.W.U32.HI R63, R36.reuse, 0x1e, R31 ;  /* 0x0000001e243f7819 */ /* 0x040fe40000010e1f */
        /* <DEDUP_REMOVED lines=8> */
[----:B------:R-:W-:Y:S02]  /*19130*/  LOP3.LUT R46, R34, UR23, R67, 0xf8, !PT ;  /* 0x00000017222e7c12 */ /* 0x000fe4000f8ef843 */
[----:B------:R-:W-:Y:S02]  /*19140*/  LOP3.LUT R62, R45, UR4, R62, 0xf8, !PT ;  /* 0x000000042d3e7c12 */ /* 0x000fe4000f8ef83e */
[C---:B------:R-:W-:Y:S01]  /*19150*/  SHF.L.W.U32.HI R34, R42.reuse, 0x2, R37 ;  /* 0x000000022a227819 */ /* 0x040fe20000010e25 */
[----:B------:R-:W-:Y:S01]  /*19160*/  IMAD.SHL.U32 R42, R42, 0x4, RZ ;  /* 0x000000042a2a7824 */ /* 0x000fe200078e00ff */
[----:B------:R-:W-:Y:S02]  /*19170*/  LOP3.LUT R33, R33, UR22, R50, 0xf8, !PT ;  /* 0x0000001621217c12 */ /* 0x000fe4000f8ef832 */
[----:B------:R-:W-:-:S02]  /*19180*/  SHF.L.W.U32.HI R45, R44, 0x2, R39 ;  /* 0x000000022c2d7819 */ /* 0x000fc40000010e27 */
[----:B------:R-:W-:Y:S02]  /*19190*/  LOP3.LUT R47, R60, UR5, R47, 0xf8, !PT ;  /* 0x000000053c2f7c12 */ /* 0x000fe4000f8ef82f */
        /* <DEDUP_REMOVED lines=8> */
[----:B------:R-:W-:Y:S02]  /*19220*/  SHF.L.W.U32.HI R38, R43, 0x2, R38 ;  /* 0x000000022b267819 */ /* 0x000fe40000010e26 */
        /* <DEDUP_REMOVED lines=10> */
[C---:B------:R-:W-:Y:S02]  /*192d0*/  SHF.L.W.U32.HI R44, R22.reuse, 0x1e, R25 ;  /* 0x0000001e162c7819 */ /* 0x040fe40000010e19 */
[----:B------:R-:W-:Y:S02]  /*192e0*/  LOP3.LUT R65, R22, UR7, RZ, 0xc0, !PT ;  /* 0x0000000716417c12 */ /* 0x000fe4000f8ec0ff */
[----:B0-----:R-:W-:Y:S02]  /*192f0*/  LOP3.LUT R6, R6, UR12, RZ, 0x3c, !PT ;  /* 0x0000000c06067c12 */ /* 0x001fe4000f8e3cff */
[----:B------:R-:W-:Y:S01]  /*19300*/  LOP3.LUT R47, R62, UR22, R47, 0xf8, !PT ;  /* 0x000000163e2f7c12 */ /* 0x000fe2000f8ef82f */
[----:B------:R-:W-:Y:S01]  /*19310*/  IMAD.SHL.U32 R62, R36, 0x4, RZ ;  /* 0x00000004243e7824 */ /* 0x000fe200078e00ff */
[----:B------:R-:W-:-:S02]  /*19320*/  LOP3.LUT R43, R38, UR4, R43, 0xf8, !PT ;  /* 0x00000004262b7c12 */ /* 0x000fc4000f8ef82b */
[----:B------:R-:W-:Y:S02]  /*19330*/  LOP3.LUT R56, R31, UR5, R56, 0xf8, !PT ;  /* 0x000000051f387c12 */ /* 0x000fe4000f8ef838 */
[----:B------:R-:W-:Y:S02]  /*19340*/  LOP3.LUT R38, R65, UR5, R44, 0xf8, !PT ;  /* 0x0000000541267c12 */ /* 0x000fe4000f8ef82c */
[----:B------:R-:W-:Y:S02]  /*19350*/  SHF.R.U32.HI R31, RZ, 0x2, R6 ;  /* 0x00000002ff1f7819 */ /* 0x000fe40000011606 */
[----:B------:R-:W-:Y:S02]  /*19360*/  LOP3.LUT R36, R6, UR6, RZ, 0xc0, !PT ;  /* 0x0000000606247c12 */ /* 0x000fe4000f8ec0ff */
[C---:B------:R-:W-:Y:S01]  /*19370*/  SHF.L.W.U32.HI R44, R35.reuse, 0x2, R28 ;  /* 0x00000002232c7819 */ /* 0x040fe20000010e1c */
[----:B------:R-:W-:Y:S01]  /*19380*/  IMAD.SHL.U32 R35, R35, 0x4, RZ ;  /* 0x0000000423237824 */ /* 0x000fe200078e00ff */
[----:B-1----:R-:W-:-:S02]  /*19390*/  LOP3.LUT R7, R7, UR8, RZ, 0x3c, !PT ;  /* 0x0000000807077c12 */ /* 0x002fc4000f8e3cff */
[----:B------:R-:W-:Y:S02]  /*193a0*/  LOP3.LUT R28, R36, UR4, R31, 0xf8, !PT ;  /* 0x00000004241c7c12 */ /* 0x000fe4000f8ef81f */
[----:B------:R-:W-:Y:S02]  /*193b0*/  LOP3.LUT R31, R39, UR22, R44, 0xf8, !PT ;  /* 0x00000016271f7c12 */ /* 0x000fe4000f8ef82c */
[C---:B------:R-:W-:Y:S02]  /*193c0*/  SHF.L.W.U32.HI R36, R7.reuse, 0x1e, R6 ;  /* 0x0000001e07247819 */ /* 0x040fe40000010e06 */
[----:B------:R-:W-:Y:S02]  /*193d0*/  LOP3.LUT R39, R7, UR7, RZ, 0xc0, !PT ;  /* 0x0000000707277c12 */ /* 0x000fe4000f8ec0ff */
[C---:B------:R-:W-:Y:S02]  /*193e0*/  SHF.L.W.U32.HI R44, R22.reuse, 0x2, R25 ;  /* 0x00000002162c7819 */ /* 0x040fe40000010e19 */
[----:B------:R-:W-:Y:S01]  /*193f0*/  LOP3.LUT R25, R39, UR5, R36, 0xf8, !PT ;  /* 0x0000000527197c12 */ /* 0x000fe2000f8ef824 */
[----:B------:R-:W-:Y:S01]  /*19400*/  IMAD.SHL.U32 R39, R22, 0x4, RZ ;  /* 0x0000000416277824 */ /* 0x000fe200078e00ff */
[----:B------:R-:W-:-:S02]  /*19410*/  SHF.R.U32.HI R60, RZ, 0x2, R20 ;  /* 0x00000002ff3c7819 */ /* 0x000fc40000011614 */
[----:B------:R-:W-:Y:S02]  /*19420*/  LOP3.LUT R65, R20, UR6, RZ, 0xc0, !PT ;  /* 0x0000000614417c12 */ /* 0x000fe4000f8ec0ff */
[----:B------:R-:W-:Y:S02]  /*19430*/  LOP3.LUT R34, R61, UR22, R34, 0xf8, !PT ;  /* 0x000000163d227c12 */ /* 0x000fe4000f8ef822 */
[----:B------:R-:W-:Y:S02]  /*19440*/  LOP3.LUT R50, R50, UR23, R35, 0xf8, !PT ;  /* 0x0000001732327c12 */ /* 0x000fe4000f8ef823 */
[----:B------:R-:W-:Y:S02]  /*19450*/  SHF.R.U32.HI R42, RZ, 0x2, R23 ;  /* 0x00000002ff2a7819 */ /* 0x000fe40000011617 */
[----:B------:R-:W-:Y:S02]  /*19460*/  LOP3.LUT R61, R23, UR6, RZ, 0xc0, !PT ;  /* 0x00000006173d7c12 */ /* 0x000fe4000f8ec0ff */
[C---:B------:R-:W-:Y:S01]  /*19470*/  SHF.L.W.U32.HI R35, R29.reuse, 0x2, R20 ;  /* 0x000000021d237819 */ /* 0x040fe20000010e14 */
[----:B------:R-:W-:Y:S01]  /*19480*/  IMAD.SHL.U32 R29, R29, 0x4, RZ ;  /* 0x000000041d1d7824 */ /* 0x000fe200078e00ff */
[----:B------:R-:W-:-:S02]  /*19490*/  LOP3.LUT R60, R65, UR4, R60, 0xf8, !PT ;  /* 0x00000004413c7c12 */ /* 0x000fc4000f8ef83c */
[----:B------:R-:W-:Y:S01]  /*194a0*/  LOP3.LUT R20, R38, UR23, R39, 0xf8, !PT ;  /* 0x0000001726147c12 */ /* 0x000fe2000f8ef827 */
[C---:B------:R-:W-:Y:S01]  /*194b0*/  IMAD.SHL.U32 R39, R26.reuse, 0x4, RZ ;  /* 0x000000041a277824 */ /* 0x040fe200078e00ff */
[----:B------:R-:W-:Y:S02]  /*194c0*/  LOP3.LUT R42, R61, UR4, R42, 0xf8, !PT ;  /* 0x000000043d2a7c12 */ /* 0x000fe4000f8ef82a */
[----:B------:R-:W-:Y:S02]  /*194d0*/  SHF.L.W.U32.HI R23, R26, 0x2, R23 ;  /* 0x000000021a177819 */ /* 0x000fe40000010e17 */
[----:B------:R-:W-:Y:S02]  /*194e0*/  LOP3.LUT R60, R60, UR22, R35, 0xf8, !PT ;  /* 0x000000163c3c7c12 */ /* 0x000fe4000f8ef823 */
[----:B------:R-:W-:Y:S02]  /*194f0*/  LOP3.LUT R64, R64, UR23, R29, 0xf8, !PT ;  /* 0x0000001740407c12 */ /* 0x000fe4000f8ef81d */
[----:B------:R-:W-:-:S02]  /*19500*/  LOP3.LUT R35, R42, UR22, R23, 0xf8, !PT ;  /* 0x000000162a237c12 */ /* 0x000fc4000f8ef817 */
[----:B------:R-:W-:Y:S02]  /*19510*/  LOP3.LUT R22, R43, UR22, R44, 0xf8, !PT ;  /* 0x000000162b167c12 */ /* 0x000fe4000f8ef82c */
[C---:B------:R-:W-:Y:S01]  /*19520*/  SHF.L.W.U32.HI R23, R7.reuse, 0x2, R6 ;  /* 0x0000000207177819 */ /* 0x040fe20000010e06 */
[----:B------:R-:W-:Y:S01]  /*19530*/  IMAD.SHL.U32 R6, R7, 0x4, RZ ;  /* 0x0000000407067824 */ /* 0x000fe200078e00ff */
[----:B------:R-:W-:Y:S02]  /*19540*/  LOP3.LUT R56, R56, UR23, R39, 0xf8, !PT ;  /* 0x0000001738387c12 */ /* 0x000fe4000f8ef827 */
[----:B------:R-:W-:Y:S02]  /*19550*/  LOP3.LUT R39, R17, R64, R46, 0x96, !PT ;  /* 0x0000004011277212 */ /* 0x000fe400078e962e */
[----:B------:R-:W-:Y:S02]  /*19560*/  LOP3.LUT R44, R8, R60, R51, 0x96, !PT ;  /* 0x0000003c082c7212 */ /* 0x000fe400078e9633 */
[----:B------:R-:W-:-:S02]  /*19570*/  LOP3.LUT R26, R28, UR22, R23, 0xf8, !PT ;  /* 0x000000161c1a7c12 */ /* 0x000fc4000f8ef817 */
[----:B------:R-:W-:Y:S02]  /*19580*/  LOP3.LUT R23, R18, R50, R41, 0x96, !PT ;  /* 0x0000003212177212 */ /* 0x000fe400078e9629 */
[----:B------:R-:W-:Y:S02]  /*19590*/  LOP3.LUT R39, R39, R52, R27, 0x96, !PT ;  /* 0x0000003427277212 */ /* 0x000fe400078e961b */
[----:B------:R-:W-:Y:S02]  /*195a0*/  LOP3.LUT R44, R44, R48, R49, 0x96, !PT ;  /* 0x000000302c2c7212 */ /* 0x000fe400078e9631 */
[----:B------:R-:W-:Y:S02]  /*195b0*/  LOP3.LUT R29, R54, R20, R45, 0x96, !PT ;  /* 0x00000014361d7212 */ /* 0x000fe400078e962d */
[----:B------:R-:W-:Y:S02]  /*195c0*/  LOP3.LUT R23, R23, R30, R11, 0x96, !PT ;  /* 0x0000001e17177212 */ /* 0x000fe400078e960b */
[----:B------:R-:W-:-:S02]  /*195d0*/  SHF.L.W.U32.HI R42, R44, 0x1, R39 ;  /* 0x000000012c2a7819 */ /* 0x000fc40000010e27 */
[----:B------:R-:W-:Y:S02]  /*195e0*/  LOP3.LUT R28, R16, R31, R33, 0x96, !PT ;  /* 0x0000001f101c7212 */ /* 0x000fe400078e9621 */
[----:B------:R-:W-:Y:S02]  /*195f0*/  LOP3.LUT R25, R25, UR23, R6, 0xf8, !PT ;  /* 0x0000001719197c12 */ /* 0x000fe4000f8ef806 */
[----:B------:R-:W-:Y:S02]  /*19600*/  LOP3.LUT R29, R29, R59, R10, 0x96, !PT ;  /* 0x0000003b1d1d7212 */ /* 0x000fe400078e960a */
[-CC-:B------:R-:W-:Y:S02]  /*19610*/  LOP3.LUT R6, R10, R23.reuse, R42.reuse, 0x96, !PT ;  /* 0x000000170a067212 */ /* 0x180fe400078e962a */
[----:B------:R-:W-:Y:S02]  /*19620*/  LOP3.LUT R10, R59, R23, R42, 0x96, !PT ;  /* 0x000000173b0a7212 */ /* 0x000fe400078e962a */
[----:B------:R-:W-:-:S02]  /*19630*/  LOP3.LUT R28, R28, R19, R0, 0x96, !PT ;  /* 0x000000131c1c7212 */ /* 0x000fc400078e9600 */
[----:B------:R-:W-:Y:S02]  /*19640*/  SHF.L.W.U32.HI R59, R39, 0x1, R44 ;  /* 0x00000001273b7819 */ /* 0x000fe40000010e2c */
[-CC-:B------:R-:W-:Y:S02]  /*19650*/  LOP3.LUT R38, R54, R23.reuse, R42.reuse, 0x96, !PT ;  /* 0x0000001736267212 */ /* 0x180fe400078e962a */
[-C--:B------:R-:W-:Y:S02]  /*19660*/  LOP3.LUT R36, R45, R23.reuse, R42, 0x96, !PT ;  /* 0x000000172d247212 */ /* 0x080fe400078e962a */
[----:B------:R-:W-:Y:S02]  /*19670*/  LOP3.LUT R54, R21, R22, R58, 0x96, !PT ;  /* 0x0000001615367212 */ /* 0x000fe400078e963a */
[----:B------:R-:W-:Y:S02]  /*19680*/  LOP3.LUT R7, R20, R23, R42, 0x96, !PT ;  /* 0x0000001714077212 */ /* 0x000fe400078e962a */
[----:B------:R-:W-:-:S02]  /*19690*/  LOP3.LUT R45, R58, R28, R59, 0x96, !PT ;  /* 0x0000001c3a2d7212 */ /* 0x000fc400078e963b */
[----:B------:R-:W-:Y:S02]  /*196a0*/  LOP3.LUT R62, R63, UR23, R62, 0xf8, !PT ;  /* 0x000000173f3e7c12 */ /* 0x000fe4000f8ef83e */
[----:B------:R-:W-:Y:S02]  /*196b0*/  LOP3.LUT R20, R4, R56, R37, 0x96, !PT ;  /* 0x0000003804147212 */ /* 0x000fe400078e9625 */
[----:B------:R-:W-:Y:S02]  /*196c0*/  LOP3.LUT R58, R5, R35, R34, 0x96, !PT ;  /* 0x00000023053a7212 */ /* 0x000fe400078e9622 */
[----:B------:R-:W-:Y:S02]  /*196d0*/  LOP3.LUT R43, R21, R28, R59, 0x96, !PT ;  /* 0x0000001c152b7212 */ /* 0x000fe400078e963b */
        /* <DEDUP_REMOVED lines=8> */
[----:B------:R-:W-:Y:S02]  /*19760*/  LOP3.LUT R59, R59, R57, R24, 0x96, !PT ;  /* 0x000000393b3b7212 */ /* 0x000fe400078e9618 */
[-C--:B------:R-:W-:Y:S02]  /*19770*/  LOP3.LUT R42, R57, R63.reuse, R66, 0x96, !PT ;  /* 0x0000003f392a7212 */ /* 0x080fe400078e9642 */
[----:B------:R-:W-:Y:S02]  /*19780*/  SHF.L.W.U32.HI R68, R58, 0x1, R63 ;  /* 0x000000013a447819 */ /* 0x000fe40000010e3f */
[----:B------:R-:W-:Y:S02]  /*19790*/  SHF.L.W.U32.HI R57, R63, 0x1, R58 ;  /* 0x000000013f397819 */ /* 0x000fe40000010e3a */
[----:B------:R-:W-:Y:S02]  /*197a0*/  SHF.L.W.U32.HI R61, R23, 0x1, R28 ;  /* 0x00000001173d7819 */ /* 0x000fe40000010e1c */
[----:B------:R-:W-:-:S02]  /*197b0*/  LOP3.LUT R23, R53, R63, R66, 0x96, !PT ;  /* 0x0000003f35177212 */ /* 0x000fc400078e9642 */
        /* <DEDUP_REMOVED lines=12> */
[----:B------:R-:W-:Y:S02]  /*19880*/  LOP3.LUT R24, R46, R29, R68, 0x96, !PT ;  /* 0x0000001d2e187212 */ /* 0x000fe400078e9644 */
[----:B------:R-:W-:Y:S02]  /*19890*/  LOP3.LUT R54, R53, R55, R14, 0x96, !PT ;  /* 0x0000003735367212 */ /* 0x000fe400078e960e */
        /* <DEDUP_REMOVED lines=95> */
[----:B------:R-:W-:Y:S01]  /*19e90*/  LOP3.LUT R20, R59, R20, R39, 0xd2, !PT ;  /* 0x000000143b147212 */ /* 0x000fe200078ed227 */
[----:B------:R-:W-:Y:S01]  /*19ea0*/  IMAD.SHL.U32 R65, R42, 0x4, RZ ;  /* 0x000000042a417824 */ /* 0x000fe200078e00ff */
        /* <DEDUP_REMOVED lines=32> */
[----:B------:R-:W-:Y:S02]  /*1a0b0*/  LOP3.LUT R58, R45, UR5, R30, 0xf8, !PT ;  /* 0x000000052d3a7c12 */ /* 0x000fe4000f8ef81e */
[----:B------:R-:W-:Y:S02]  /*1a0c0*/  LOP3.LUT R19, R9, R14, R19, 0xd2, !PT ;  /* 0x0000000e09137212 */ /* 0x000fe400078ed213 */
[----:B------:R-:W-:-:S02]  /*1a0d0*/  LOP3.LUT R52, R17, R9, R14, 0xd2, !PT ;  /* 0x0000000911347212 */ /* 0x000fc400078ed20e */
[--C-:B------:R-:W-:Y:S02]  /*1a0e0*/  SHF.R.U32.HI R30, RZ, 0x2, R41.reuse ;  /* 0x00000002ff1e7819 */ /* 0x100fe40000011629 */
[----:B------:R-:W-:Y:S02]  /*1a0f0*/  LOP3.LUT R45, R41, UR6, RZ, 0xc0, !PT ;  /* 0x00000006292d7c12 */ /* 0x000fe4000f8ec0ff */
[C---:B------:R-:W-:Y:S02]  /*1a100*/  SHF.L.W.U32.HI R14, R26.reuse, 0x1e, R41 ;  /* 0x0000001e1a0e7819 */ /* 0x040fe40000010e29 */
[----:B------:R-:W-:Y:S02]  /*1a110*/  LOP3.LUT R55, R26, UR7, RZ, 0xc0, !PT ;  /* 0x000000071a377c12 */ /* 0x000fe4000f8ec0ff */
[----:B------:R-:W-:Y:S02]  /*1a120*/  SHF.R.U32.HI R11, RZ, 0x2, R33 ;  /* 0x00000002ff0b7819 */ /* 0x000fe40000011621 */
[----:B------:R-:W-:-:S02]  /*1a130*/  LOP3.LUT R10, R33, UR6, RZ, 0xc0, !PT ;  /* 0x00000006210a7c12 */ /* 0x000fc4000f8ec0ff */
[----:B------:R-:W-:Y:S02]  /*1a140*/  LOP3.LUT R30, R45, UR4, R30, 0xf8, !PT ;  /* 0x000000042d1e7c12 */ /* 0x000fe4000f8ef81e */
[----:B------:R-:W-:Y:S02]  /*1a150*/  LOP3.LUT R57, R6, R17, R9, 0xd2, !PT ;  /* 0x0000001106397212 */ /* 0x000fe400078ed209 */
        /* <DEDUP_REMOVED lines=30> */
[----:B------:R-:W-:Y:S02]  /*1a340*/  SHF.L.W.U32.HI R41, R26, 0x2, R41 ;  /* 0x000000021a297819 */ /* 0x000fe40000010e29 */
[--C-:B------:R-:W-:Y:S02]  /*1a350*/  SHF.R.U32.HI R63, RZ, 0x2, R62.reuse ;  /* 0x00000002ff3f7819 */ /* 0x100fe4000001163e */
        /* <DEDUP_REMOVED lines=12> */
[----:B------:R-:W-:Y:S02]  /*1a420*/  LOP3.LUT R17, R26, UR4, R17, 0xf8, !PT ;  /* 0x000000041a117c12 */ /* 0x000fe4000f8ef811 */
[----:B------:R-:W-:Y:S02]  /*1a430*/  LOP3.LUT R10, R10, UR22, R61, 0xf8, !PT ;  /* 0x000000160a0a7c12 */ /* 0x000fe4000f8ef83d */
[C---:B------:R-:W-:Y:S02]  /*1a440*/  SHF.L.W.U32.HI R61, R12.reuse, 0x1e, R15 ;  /* 0x0000001e0c3d7819 */ /* 0x040fe40000010e0f */
[----:B------:R-:W-:Y:S02]  /*1a450*/  LOP3.LUT R26, R12, UR7, RZ, 0xc0, !PT ;  /* 0x000000070c1a7c12 */ /* 0x000fe4000f8ec0ff */
[----:B------:R-:W-:-:S02]  /*1a460*/  LOP3.LUT R30, R30, UR22, R41, 0xf8, !PT ;  /* 0x000000161e1e7c12 */ /* 0x000fc4000f8ef829 */
[----:B------:R-:W-:Y:S01]  /*1a470*/  SHF.L.W.U32.HI R41, R42, 0x2, R25 ;  /* 0x000000022a297819 */ /* 0x000fe20000010e19 */
[----:B------:R-:W-:Y:S01]  /*1a480*/  IMAD.SHL.U32 R42, R60, 0x4, RZ ;  /* 0x000000043c2a7824 */ /* 0x000fe200078e00ff */
[----:B------:R-:W-:Y:S02]  /*1a490*/  LOP3.LUT R61, R26, UR5, R61, 0xf8, !PT ;  /* 0x000000051a3d7c12 */ /* 0x000fe4000f8ef83d */
[----:B------:R-:W-:Y:S02]  /*1a4a0*/  LOP3.LUT R6, R6, UR23, R39, 0xf8, !PT ;  /* 0x0000001706067c12 */ /* 0x000fe4000f8ef827 */
[C---:B------:R-:W-:Y:S02]  /*1a4b0*/  SHF.L.W.U32.HI R26, R7.reuse, 0x1e, R22 ;  /* 0x0000001e071a7819 */ /* 0x040fe40000010e16 */
[----:B------:R-:W-:Y:S02]  /*1a4c0*/  LOP3.LUT R25, R7, UR7, RZ, 0xc0, !PT ;  /* 0x0000000707197c12 */ /* 0x000fe4000f8ec0ff */
[----:B------:R-:W-:-:S02]  /*1a4d0*/  LOP3.LUT R39, R8, UR13, RZ, 0x3c, !PT ;  /* 0x0000000d08277c12 */ /* 0x000fc4000f8e3cff */
[----:B------:R-:W-:Y:S02]  /*1a4e0*/  LOP3.LUT R41, R48, UR22, R41, 0xf8, !PT ;  /* 0x0000001630297c12 */ /* 0x000fe4000f8ef829 */
[----:B------:R-:W-:Y:S02]  /*1a4f0*/  LOP3.LUT R26, R25, UR5, R26, 0xf8, !PT ;  /* 0x00000005191a7c12 */ /* 0x000fe4000f8ef81a */
[----:B------:R-:W-:Y:S02]  /*1a500*/  LOP3.LUT R48, R64, UR23, R65, 0xf8, !PT ;  /* 0x0000001740307c12 */ /* 0x000fe4000f8ef841 */
[----:B------:R-:W-:Y:S02]  /*1a510*/  SHF.R.U32.HI R64, RZ, 0x2, R39 ;  /* 0x00000002ff407819 */ /* 0x000fe40000011627 */
[----:B------:R-:W-:Y:S02]  /*1a520*/  LOP3.LUT R25, R39, UR6, RZ, 0xc0, !PT ;  /* 0x0000000627197c12 */ /* 0x000fe4000f8ec0ff */
[----:B------:R-:W-:-:S02]  /*1a530*/  LOP3.LUT R4, R4, UR9, RZ, 0x3c, !PT ;  /* 0x0000000904047c12 */ /* 0x000fc4000f8e3cff */
[----:B------:R-:W-:Y:S02]  /*1a540*/  LOP3.LUT R55, R55, UR23, R54, 0xf8, !PT ;  /* 0x0000001737377c12 */ /* 0x000fe4000f8ef836 */
[----:B------:R-:W-:Y:S02]  /*1a550*/  SHF.L.W.U32.HI R29, R60, 0x2, R29 ;  /* 0x000000023c1d7819 */ /* 0x000fe40000010e1d */
[----:B------:R-:W-:Y:S02]  /*1a560*/  SHF.R.U32.HI R9, RZ, 0x2, R22 ;  /* 0x00000002ff097819 */ /* 0x000fe40000011616 */
[----:B------:R-:W-:Y:S02]  /*1a570*/  LOP3.LUT R54, R22, UR6, RZ, 0xc0, !PT ;  /* 0x0000000616367c12 */ /* 0x000fe4000f8ec0ff */
[----:B------:R-:W-:Y:S02]  /*1a580*/  LOP3.LUT R64, R25, UR4, R64, 0xf8, !PT ;  /* 0x0000000419407c12 */ /* 0x000fe4000f8ef840 */
[----:B------:R-:W-:-:S02]  /*1a590*/  SHF.L.W.U32.HI R8, R4, 0x1e, R39 ;  /* 0x0000001e04087819 */ /* 0x000fc40000010e27 */
[----:B------:R-:W-:Y:S02]  /*1a5a0*/  LOP3.LUT R25, R4, UR7, RZ, 0xc0, !PT ;  /* 0x0000000704197c12 */ /* 0x000fe4000f8ec0ff */
[----:B------:R-:W-:Y:S01]  /*1a5b0*/  LOP3.LUT R56, R56, UR22, R29, 0xf8, !PT ;  /* 0x0000001638387c12 */ /* 0x000fe2000f8ef81d */
[C---:B------:R-:W-:Y:S01]  /*1a5c0*/  IMAD.SHL.U32 R29, R59.reuse, 0x4, RZ ;  /* 0x000000043b1d7824 */ /* 0x040fe200078e00ff */
[----:B------:R-:W-:Y:S02]  /*1a5d0*/  LOP3.LUT R9, R54, UR4, R9, 0xf8, !PT ;  /* 0x0000000436097c12 */ /* 0x000fe4000f8ef809 */
[----:B------:R-:W-:Y:S02]  /*1a5e0*/  SHF.L.W.U32.HI R62, R59, 0x2, R62 ;  /* 0x000000023b3e7819 */ /* 0x000fe40000010e3e */
[----:B------:R-:W-:Y:S02]  /*1a5f0*/  LOP3.LUT R60, R25, UR5, R8, 0xf8, !PT ;  /* 0x00000005193c7c12 */ /* 0x000fe4000f8ef808 */
[----:B------:R-:W-:-:S02]  /*1a600*/  SHF.L.W.U32.HI R59, R47, 0x1e, R2 ;  /* 0x0000001e2f3b7819 */ /* 0x000fc40000010e02 */
[----:B------:R-:W-:Y:S02]  /*1a610*/  LOP3.LUT R54, R47, UR7, RZ, 0xc0, !PT ;  /* 0x000000072f367c12 */ /* 0x000fe4000f8ec0ff */
[----:B------:R-:W-:Y:S02]  /*1a620*/  LOP3.LUT R25, R33, UR23, R42, 0xf8, !PT ;  /* 0x0000001721197c12 */ /* 0x000fe4000f8ef82a */
        /* <DEDUP_REMOVED lines=9> */
[----:B------:R-:W-:Y:S02]  /*1a6c0*/  LOP3.LUT R42, R63, UR22, R62, 0xf8, !PT ;  /* 0x000000163f2a7c12 */ /* 0x000fe4000f8ef83e */
[----:B------:R-:W-:-:S02]  /*1a6d0*/  LOP3.LUT R14, R29, UR4, R14, 0xf8, !PT ;  /* 0x000000041d0e7c12 */ /* 0x000fc4000f8ef80e */
[----:B------:R-:W-:Y:S02]  /*1a6e0*/  SHF.L.W.U32.HI R62, R7, 0x2, R22 ;  /* 0x00000002073e7819 */ /* 0x000fe40000010e16 */
[----:B------:R-:W-:Y:S02]  /*1a6f0*/  LOP3.LUT R29, R17, UR22, R8, 0xf8, !PT ;  /* 0x00000016111d7c12 */ /* 0x000fe4000f8ef808 */
[C---:B------:R-:W-:Y:S02]  /*1a700*/  SHF.L.W.U32.HI R22, R36.reuse, 0x1e, R5 ;  /* 0x0000001e24167819 */ /* 0x040fe40000010e05 */
[----:B------:R-:W-:Y:S02]  /*1a710*/  LOP3.LUT R15, R36, UR7, RZ, 0xc0, !PT ;  /* 0x00000007240f7c12 */ /* 0x000fe4000f8ec0ff */
[----:B------:R-:W-:Y:S02]  /*1a720*/  SHF.R.U32.HI R8, RZ, 0x2, R35 ;  /* 0x00000002ff087819 */ /* 0x000fe40000011623 */
[----:B------:R-:W-:-:S02]  /*1a730*/  LOP3.LUT R17, R35, UR6, RZ, 0xc0, !PT ;  /* 0x0000000623117c12 */ /* 0x000fc4000f8ec0ff */
[----:B------:R-:W-:Y:S02]  /*1a740*/  LOP3.LUT R22, R15, UR5, R22, 0xf8, !PT ;  /* 0x000000050f167c12 */ /* 0x000fe4000f8ef816 */
[----:B------:R-:W-:Y:S01]  /*1a750*/  LOP3.LUT R15, R17, UR4, R8, 0xf8, !PT ;  /* 0x00000004110f7c12 */ /* 0x000fe2000f8ef808 */
[C---:B------:R-:W-:Y:S01]  /*1a760*/  IMAD.SHL.U32 R17, R4.reuse, 0x4, RZ ;  /* 0x0000000404117824 */ /* 0x040fe200078e00ff */
[----:B------:R-:W-:Y:S01]  /*1a770*/  LOP3.LUT R8, R9, UR22, R62, 0xf8, !PT ;  /* 0x0000001609087c12 */ /* 0x000fe2000f8ef83e */
[----:B------:R-:W-:Y:S01]  /*1a780*/  IMAD.SHL.U32 R9, R7, 0x4, RZ ;  /* 0x0000000407097824 */ /* 0x000fe200078e00ff */
[----:B------:R-:W-:Y:S02]  /*1a790*/  LOP3.LUT R12, R61, UR23, R12, 0xf8, !PT ;  /* 0x000000173d0c7c12 */ /* 0x000fe4000f8ef80c */
[----:B------:R-:W-:Y:S02]  /*1a7a0*/  SHF.L.W.U32.HI R7, R4, 0x2, R39 ;  /* 0x0000000204077819 */ /* 0x000fe40000010e27 */
[----:B------:R-:W-:-:S02]  /*1a7b0*/  SHF.L.W.U32.HI R61, R13, 0x1e, R38 ;  /* 0x0000001e0d3d7819 */ /* 0x000fc40000010e26 */
[----:B------:R-:W-:Y:S02]  /*1a7c0*/  LOP3.LUT R4, R13, UR7, RZ, 0xc0, !PT ;  /* 0x000000070d047c12 */ /* 0x000fe4000f8ec0ff */
[----:B------:R-:W-:Y:S02]  /*1a7d0*/  SHF.L.W.U32.HI R63, R20, 0x1e, R35 ;  /* 0x0000001e143f7819 */ /* 0x000fe40000010e23 */
[----:B------:R-:W-:Y:S02]  /*1a7e0*/  LOP3.LUT R61, R4, UR5, R61, 0xf8, !PT ;  /* 0x00000005043d7c12 */ /* 0x000fe4000f8ef83d */
[----:B------:R-:W-:Y:S02]  /*1a7f0*/  LOP3.LUT R62, R20, UR7, RZ, 0xc0, !PT ;  /* 0x00000007143e7c12 */ /* 0x000fe4000f8ec0ff */
[----:B------:R-:W-:Y:S02]  /*1a800*/  LOP3.LUT R4, R60, UR23, R17, 0xf8, !PT ;  /* 0x000000173c047c12 */ /* 0x000fe4000f8ef811 */
[----:B------:R-:W-:-:S02]  /*1a810*/  SHF.R.U32.HI R17, RZ, 0x2, R49 ;  /* 0x00000002ff117819 */ /* 0x000fc40000011631 */
[----:B------:R-:W-:Y:S02]  /*1a820*/  LOP3.LUT R60, R49, UR6, RZ, 0xc0, !PT ;  /* 0x00000006313c7c12 */ /* 0x000fe4000f8ec0ff */
[----:B------:R-:W-:Y:S02]  /*1a830*/  LOP3.LUT R9, R26, UR23, R9, 0xf8, !PT ;  /* 0x000000171a097c12 */ /* 0x000fe4000f8ef809 */
[C---:B------:R-:W-:Y:S01]  /*1a840*/  SHF.L.W.U32.HI R26, R47.reuse, 0x2, R2 ;  /* 0x000000022f1a7819 */ /* 0x040fe20000010e02 */
[----:B------:R-:W-:Y:S01]  /*1a850*/  IMAD.SHL.U32 R2, R47, 0x4, RZ ;  /* 0x000000042f027824 */ /* 0x000fe200078e00ff */
        /* <DEDUP_REMOVED lines=8> */
[----:B------:R-:W-:-:S02]  /*1a8e0*/  LOP3.LUT R62, R39, UR4, R62, 0xf8, !PT ;  /* 0x00000004273e7c12 */ /* 0x000fc4000f8ef83e */
        /* <DEDUP_REMOVED lines=13> */
[----:B------:R-:W-:-:S02]  /*1a9c0*/  LOP3.LUT R14, R22, UR23, R5, 0xf8, !PT ;  /* 0x00000017160e7c12 */ /* 0x000fc4000f8ef805 */
[----:B------:R-:W-:Y:S02]  /*1a9d0*/  SHF.R.U32.HI R22, RZ, 0x2, R50 ;  /* 0x00000002ff167819 */ /* 0x000fe40000011632 */
[----:B------:R-:W-:Y:S02]  /*1a9e0*/  LOP3.LUT R5, R50, UR6, RZ, 0xc0, !PT ;  /* 0x0000000632057c12 */ /* 0x000fe4000f8ec0ff */
[----:B------:R-:W-:Y:S02]  /*1a9f0*/  LOP3.LUT R35, R15, UR22, R2, 0xf8, !PT ;  /* 0x000000160f237c12 */ /* 0x000fe4000f8ef802 */
[C---:B------:R-:W-:Y:S02]  /*1aa00*/  SHF.L.W.U32.HI R15, R23.reuse, 0x1e, R50 ;  /* 0x0000001e170f7819 */ /* 0x040fe40000010e32 */
[----:B------:R-:W-:Y:S02]  /*1aa10*/  LOP3.LUT R2, R23, UR7, RZ, 0xc0, !PT ;  /* 0x0000000717027c12 */ /* 0x000fe4000f8ec0ff */
[----:B------:R-:W-:-:S02]  /*1aa20*/  LOP3.LUT R22, R5, UR4, R22, 0xf8, !PT ;  /* 0x0000000405167c12 */ /* 0x000fc4000f8ef816 */
[----:B------:R-:W-:Y:S02]  /*1aa30*/  SHF.R.U32.HI R60, RZ, 0x2, R21 ;  /* 0x00000002ff3c7819 */ /* 0x000fe40000011615 */
[----:B------:R-:W-:Y:S02]  /*1aa40*/  LOP3.LUT R5, R21, UR6, RZ, 0xc0, !PT ;  /* 0x0000000615057c12 */ /* 0x000fe4000f8ec0ff */
[C---:B------:R-:W-:Y:S02]  /*1aa50*/  SHF.L.W.U32.HI R65, R13.reuse, 0x2, R38 ;  /* 0x000000020d417819 */ /* 0x040fe40000010e26 */
[----:B------:R-:W-:Y:S01]  /*1aa60*/  LOP3.LUT R15, R2, UR5, R15, 0xf8, !PT ;  /* 0x00000005020f7c12 */ /* 0x000fe2000f8ef80f */
[----:B------:R-:W-:Y:S01]  /*1aa70*/  IMAD.SHL.U32 R2, R13, 0x4, RZ ;  /* 0x000000040d027824 */ /* 0x000fe200078e00ff */
[----:B------:R-:W-:Y:S02]  /*1aa80*/  LOP3.LUT R60, R5, UR4, R60, 0xf8, !PT ;  /* 0x00000004053c7c12 */ /* 0x000fe4000f8ef83c */
[----:B------:R-:W-:Y:S01]  /*1aa90*/  LOP3.LUT R13, R62, UR22, R65, 0xf8, !PT ;  /* 0x000000163e0d7c12 */ /* 0x000fe2000f8ef841 */
[----:B------:R-:W-:Y:S01]  /*1aaa0*/  IMAD.SHL.U32 R65, R46, 0x4, RZ ;  /* 0x000000042e417824 */ /* 0x000fe200078e00ff */
[----:B------:R-:W-:-:S02]  /*1aab0*/  LOP3.LUT R63, R63, UR23, R20, 0xf8, !PT ;  /* 0x000000173f3f7c12 */ /* 0x000fc4000f8ef814 */
[----:B------:R-:W-:Y:S02]  /*1aac0*/  SHF.L.W.U32.HI R36, R40, 0x2, R49 ;  /* 0x0000000228247819 */ /* 0x000fe40000010e31 */
[C---:B------:R-:W-:Y:S02]  /*1aad0*/  SHF.L.W.U32.HI R62, R16.reuse, 0x1e, R21 ;  /* 0x0000001e103e7819 */ /* 0x040fe40000010e15 */
[----:B------:R-:W-:Y:S02]  /*1aae0*/  LOP3.LUT R5, R16, UR7, RZ, 0xc0, !PT ;  /* 0x0000000710057c12 */ /* 0x000fe4000f8ec0ff */
[----:B------:R-:W-:Y:S02]  /*1aaf0*/  SHF.R.U32.HI R49, RZ, 0x2, R53 ;  /* 0x00000002ff317819 */ /* 0x000fe40000011635 */
[----:B------:R-:W-:Y:S02]  /*1ab00*/  LOP3.LUT R20, R53, UR6, RZ, 0xc0, !PT ;  /* 0x0000000635147c12 */ /* 0x000fe4000f8ec0ff */
[----:B------:R-:W-:-:S02]  /*1ab10*/  LOP3.LUT R62, R5, UR5, R62, 0xf8, !PT ;  /* 0x00000005053e7c12 */ /* 0x000fc4000f8ef83e */
[----:B------:R-:W-:Y:S02]  /*1ab20*/  LOP3.LUT R49, R20, UR4, R49, 0xf8, !PT ;  /* 0x0000000414317c12 */ /* 0x000fe4000f8ef831 */
[----:B------:R-:W-:Y:S02]  /*1ab30*/  LOP3.LUT R5, R47, UR22, R36, 0xf8, !PT ;  /* 0x000000162f057c12 */ /* 0x000fe4000f8ef824 */
[C---:B------:R-:W-:Y:S02]  /*1ab40*/  SHF.L.W.U32.HI R20, R46.reuse, 0x1e, R53 ;  /* 0x0000001e2e147819 */ /* 0x040fe40000010e35 */
[----:B------:R-:W-:Y:S02]  /*1ab50*/  LOP3.LUT R47, R46, UR7, RZ, 0xc0, !PT ;  /* 0x000000072e2f7c12 */ /* 0x000fe4000f8ec0ff */
[----:B------:R-:W-:Y:S01]  /*1ab60*/  SHF.L.W.U32.HI R36, R34, 0x2, R43 ;  /* 0x0000000222247819 */ /* 0x000fe20000010e2b */
        /* <DEDUP_REMOVED lines=10> */
[C---:B------:R-:W-:Y:S01]  /*1ac10*/  SHF.L.W.U32.HI R33, R23.reuse, 0x2, R50 ;  /* 0x0000000217217819 */ /* 0x040fe20000010e32 */
[----:B------:R-:W-:Y:S01]  /*1ac20*/  IMAD.SHL.U32 R50, R23, 0x4, RZ ;  /* 0x0000000417327824 */ /* 0x000fe200078e00ff */
[----:B------:R-:W-:-:S02]  /*1ac30*/  SHF.R.U32.HI R47, RZ, 0x2, R37 ;  /* 0x00000002ff2f7819 */ /* 0x000fc40000011625 */
[----:B------:R-:W-:Y:S02]  /*1ac40*/  LOP3.LUT R34, R37, UR6, RZ, 0xc0, !PT ;  /* 0x0000000625227c12 */ /* 0x000fe4000f8ec0ff */
[----:B------:R-:W-:Y:S02]  /*1ac50*/  LOP3.LUT R22, R22, UR22, R33, 0xf8, !PT ;  /* 0x0000001616167c12 */ /* 0x000fe4000f8ef821 */
[----:B------:R-:W-:Y:S02]  /*1ac60*/  LOP3.LUT R15, R15, UR23, R50, 0xf8, !PT ;  /* 0x000000170f0f7c12 */ /* 0x000fe4000f8ef832 */
[----:B------:R-:W-:Y:S02]  /*1ac70*/  SHF.L.W.U32.HI R33, R16, 0x2, R21 ;  /* 0x0000000210217819 */ /* 0x000fe40000010e15 */
[----:B------:R-:W-:Y:S02]  /*1ac80*/  SHF.R.U32.HI R50, RZ, 0x2, R44 ;  /* 0x00000002ff327819 */ /* 0x000fe4000001162c */
[----:B------:R-:W-:-:S02]  /*1ac90*/  LOP3.LUT R23, R44, UR6, RZ, 0xc0, !PT ;  /* 0x000000062c177c12 */ /* 0x000fc4000f8ec0ff */
[----:B------:R-:W-:Y:S02]  /*1aca0*/  LOP3.LUT R47, R34, UR4, R47, 0xf8, !PT ;  /* 0x00000004222f7c12 */ /* 0x000fe4000f8ef82f */
[----:B------:R-:W-:Y:S02]  /*1acb0*/  SHF.R.U32.HI R61, RZ, 0x2, R27 ;  /* 0x00000002ff3d7819 */ /* 0x000fe4000001161b */
[----:B------:R-:W-:Y:S02]  /*1acc0*/  LOP3.LUT R34, R27, UR6, RZ, 0xc0, !PT ;  /* 0x000000061b227c12 */ /* 0x000fe4000f8ec0ff */
[----:B------:R-:W-:Y:S02]  /*1acd0*/  LOP3.LUT R50, R23, UR4, R50, 0xf8, !PT ;  /* 0x0000000417327c12 */ /* 0x000fe4000f8ef832 */
[----:B------:R-:W-:Y:S02]  /*1ace0*/  LOP3.LUT R33, R60, UR22, R33, 0xf8, !PT ;  /* 0x000000163c217c12 */ /* 0x000fe4000f8ef821 */
[----:B------:R-:W-:-:S02]  /*1acf0*/  SHF.L.W.U32.HI R60, R31, 0x1e, R44 ;  /* 0x0000001e1f3c7819 */ /* 0x000fc40000010e2c */
[----:B------:R-:W-:Y:S02]  /*1ad00*/  LOP3.LUT R23, R31, UR7, RZ, 0xc0, !PT ;  /* 0x000000071f177c12 */ /* 0x000fe4000f8ec0ff */
[----:B------:R-:W-:Y:S02]  /*1ad10*/  SHF.L.W.U32.HI R16, R46, 0x2, R53 ;  /* 0x000000022e107819 */ /* 0x000fe40000010e35 */
[----:B------:R-:W-:Y:S02]  /*1ad20*/  LOP3.LUT R61, R34, UR4, R61, 0xf8, !PT ;  /* 0x00000004223d7c12 */ /* 0x000fe4000f8ef83d */
[C---:B------:R-:W-:Y:S02]  /*1ad30*/  SHF.L.W.U32.HI R21, R28.reuse, 0x1e, R27 ;  /* 0x0000001e1c157819 */ /* 0x040fe40000010e1b */
[----:B------:R-:W-:Y:S02]  /*1ad40*/  LOP3.LUT R34, R28, UR7, RZ, 0xc0, !PT ;  /* 0x000000071c227c12 */ /* 0x000fe4000f8ec0ff */
        /* <DEDUP_REMOVED lines=31> */
[C---:B------:R-:W-:Y:S01]  /*1af40*/  SHF.L.W.U32.HI R19, R18.reuse, 0x2, R19 ;  /* 0x0000000212137819 */ /* 0x040fe20000010e13 */
[----:B------:R-:W-:Y:S01]  /*1af50*/  IMAD.SHL.U32 R18, R18, 0x4, RZ ;  /* 0x0000000412127824 */ /* 0x000fe200078e00ff */
[----:B------:R-:W-:Y:S02]  /*1af60*/  LOP3.LUT R61, R61, UR22, R62, 0xf8, !PT ;  /* 0x000000163d3d7c12 */ /* 0x000fe4000f8ef83e */
[----:B------:R-:W-:-:S02]  /*1af70*/  LOP3.LUT R36, R21, UR23, R36, 0xf8, !PT ;  /* 0x0000001715247c12 */ /* 0x000fc4000f8ef824 */
[----:B------:R-:W-:Y:S01]  /*1af80*/  LOP3.LUT R28, R24, UR22, R19, 0xf8, !PT ;  /* 0x00000016181c7c12 */ /* 0x000fe2000f8ef813 */
[C---:B------:R-:W-:Y:S01]  /*1af90*/  IMAD.SHL.U32 R19, R32.reuse, 0x4, RZ ;  /* 0x0000000420137824 */ /* 0x040fe200078e00ff */
[----:B------:R-:W-:Y:S02]  /*1afa0*/  LOP3.LUT R52, R53, UR23, R52, 0xf8, !PT ;  /* 0x0000001735347c12 */ /* 0x000fe4000f8ef834 */
[----:B------:R-:W-:Y:S02]  /*1afb0*/  SHF.L.W.U32.HI R24, R32, 0x2, R57 ;  /* 0x0000000220187819 */ /* 0x000fe40000010e39 */
[----:B------:R-:W-:Y:S02]  /*1afc0*/  LOP3.LUT R59, R59, UR23, R64, 0xf8, !PT ;  /* 0x000000173b3b7c12 */ /* 0x000fe4000f8ef840 */
[----:B------:R-:W-:Y:S02]  /*1afd0*/  LOP3.LUT R62, R39, R12, R36, 0x96, !PT ;  /* 0x0000000c273e7212 */ /* 0x000fe400078e9624 */
[----:B------:R-:W-:-:S02]  /*1afe0*/  LOP3.LUT R57, R26, R29, R61, 0x96, !PT ;  /* 0x0000001d1a397212 */ /* 0x000fc400078e963d */
[----:B------:R-:W-:Y:S02]  /*1aff0*/  LOP3.LUT R21, R4, R52, R25, 0x96, !PT ;  /* 0x0000003404157212 */ /* 0x000fe400078e9619 */
[C---:B------:R-:W-:Y:S01]  /*1b000*/  SHF.L.W.U32.HI R65, R31.reuse, 0x2, R44 ;  /* 0x000000021f417819 */ /* 0x040fe20000010e2c */
[----:B------:R-:W-:Y:S01]  /*1b010*/  IMAD.SHL.U32 R31, R31, 0x4, RZ ;  /* 0x000000041f1f7824 */ /* 0x000fe200078e00ff */
[----:B------:R-:W-:Y:S02]  /*1b020*/  LOP3.LUT R62, R62, R48, R59, 0x96, !PT ;  /* 0x000000303e3e7212 */ /* 0x000fe400078e963b */
[----:B------:R-:W-:Y:S02]  /*1b030*/  LOP3.LUT R57, R57, R41, R20, 0x96, !PT ;  /* 0x0000002939397212 */ /* 0x000fe400078e9614 */
[----:B------:R-:W-:Y:S02]  /*1b040*/  LOP3.LUT R47, R46, UR22, R47, 0xf8, !PT ;  /* 0x000000162e2f7c12 */ /* 0x000fe4000f8ef82f */
[----:B------:R-:W-:-:S02]  /*1b050*/  LOP3.LUT R46, R21, R15, R2, 0x96, !PT ;  /* 0x0000000f152e7212 */ /* 0x000fc400078e9602 */
[----:B------:R-:W-:Y:S02]  /*1b060*/  LOP3.LUT R18, R27, UR23, R18, 0xf8, !PT ;  /* 0x000000171b127c12 */ /* 0x000fe4000f8ef812 */
[----:B------:R-:W-:Y:S02]  /*1b070*/  SHF.L.W.U32.HI R21, R57, 0x1, R62 ;  /* 0x0000000139157819 */ /* 0x000fe40000010e3e */
[----:B------:R-:W-:Y:S02]  /*1b080*/  LOP3.LUT R50, R50, UR22, R65, 0xf8, !PT ;  /* 0x0000001632327c12 */ /* 0x000fe4000f8ef841 */
[----:B------:R-:W-:Y:S02]  /*1b090*/  LOP3.LUT R60, R60, UR23, R31, 0xf8, !PT ;  /* 0x000000173c3c7c12 */ /* 0x000fe4000f8ef81f */
[----:B------:R-:W-:Y:S02]  /*1b0a0*/  LOP3.LUT R65, R7, R47, R56, 0x96, !PT ;  /* 0x0000002f07417212 */ /* 0x000fe400078e9638 */
[----:B------:R-:W-:-:S02]  /*1b0b0*/  LOP3.LUT R24, R37, UR22, R24, 0xf8, !PT ;  /* 0x0000001625187c12 */ /* 0x000fc4000f8ef818 */
[----:B------:R-:W-:Y:S02]  /*1b0c0*/  LOP3.LUT R51, R58, R18, R49, 0x96, !PT ;  /* 0x000000123a337212 */ /* 0x000fe400078e9631 */
[-CC-:B------:R-:W-:Y:S02]  /*1b0d0*/  LOP3.LUT R44, R18, R46.reuse, R21.reuse, 0x96, !PT ;  /* 0x0000002e122c7212 */ /* 0x180fe400078e9615 */
[-CC-:B------:R-:W-:Y:S02]  /*1b0e0*/  LOP3.LUT R37, R58, R46.reuse, R21.reuse, 0x96, !PT ;  /* 0x0000002e3a257212 */ /* 0x180fe400078e9615 */
[-CC-:B------:R-:W-:Y:S02]  /*1b0f0*/  LOP3.LUT R32, R38, R46.reuse, R21.reuse, 0x96, !PT ;  /* 0x0000002e26207212 */ /* 0x180fe400078e9615 */
[-CC-:B------:R-:W-:Y:S02]  /*1b100*/  LOP3.LUT R18, R55, R46.reuse, R21.reuse, 0x96, !PT ;  /* 0x0000002e37127212 */ /* 0x180fe400078e9615 */
[----:B------:R-:W-:-:S02]  /*1b110*/  LOP3.LUT R49, R49, R46, R21, 0x96, !PT ;  /* 0x0000002e31317212 */ /* 0x000fc400078e9615 */
[----:B------:R-:W-:Y:S02]  /*1b120*/  LOP3.LUT R21, R14, R9, R60, 0x96, !PT ;  /* 0x000000090e157212 */ /* 0x000fe400078e963c */
[----:B------:R-:W-:Y:S02]  /*1b130*/  LOP3.LUT R65, R65, R22, R13, 0x96, !PT ;  /* 0x0000001641417212 */ /* 0x000fe400078e960d */
[----:B------:R-:W-:Y:S02]  /*1b140*/  LOP3.LUT R19, R40, UR23, R19, 0xf8, !PT ;  /* 0x0000001728137c12 */ /* 0x000fe4000f8ef813 */
        /* <DEDUP_REMOVED lines=8> */
[----:B------:R-:W-:-:S02]  /*1b1d0*/  SHF.L.W.U32.HI R64, R46, 0x1, R65 ;  /* 0x000000012e407819 */ /* 0x000fc40000010e41 */
[----:B------:R-:W-:Y:S02]  /*1b1e0*/  LOP3.LUT R54, R35, R24, R42, 0x96, !PT ;  /* 0x0000001823367212 */ /* 0x000fe400078e962a */
[----:B------:R-:W-:Y:S02]  /*1b1f0*/  LOP3.LUT R45, R45, UR23, R66, 0xf8, !PT ;  /* 0x000000172d2d7c12 */ /* 0x000fe4000f8ef842 */
[----:B------:R-:W-:Y:S02]  /*1b200*/  LOP3.LUT R54, R54, R23, R30, 0x96, !PT ;  /* 0x0000001736367212 */ /* 0x000fe400078e961e */
[----:B------:R-:W-:Y:S02]  /*1b210*/  LOP3.LUT R27, R23, R31, R64, 0x96, !PT ;  /* 0x0000001f171b7212 */ /* 0x000fe400078e9640 */
[----:B------:R-:W-:Y:S02]  /*1b220*/  LOP3.LUT R55, R55, R34, R45, 0x96, !PT ;  /* 0x0000002237377212 */ /* 0x000fe400078e962d */
[----:B------:R-:W-:-:S02]  /*1b230*/  LOP3.LUT R38, R34, R58, R53, 0x96, !PT ;  /* 0x0000003a22267212 */ /* 0x000fc400078e9635 */
[----:B------:R-:W-:Y:S02]  /*1b240*/  LOP3.LUT R23, R11, R28, R16, 0x96, !PT ;  /* 0x0000001c0b177212 */ /* 0x000fe400078e9610 */
[-C--:B------:R-:W-:Y:S02]  /*1b250*/  LOP3.LUT R34, R42, R31.reuse, R64, 0x96, !PT ;  /* 0x0000001f2a227212 */ /* 0x080fe400078e9640 */
[-CC-:B------:R-:W-:Y:S02]  /*1b260*/  LOP3.LUT R46, R63, R58.reuse, R53.reuse, 0x96, !PT ;  /* 0x0000003a3f2e7212 */ /* 0x180fe400078e9635 */
[----:B------:R-:W-:Y:S02]  /*1b270*/  LOP3.LUT R40, R45, R58, R53, 0x96, !PT ;  /* 0x0000003a2d287212 */ /* 0x000fe400078e9635 */
        /* <DEDUP_REMOVED lines=12> */
[-CC-:B------:R-:W-:Y:S02]  /*1b340*/  LOP3.LUT R64, R61, R30.reuse, R45.reuse, 0x96, !PT ;  /* 0x0000001e3d407212 */ /* 0x180fe400078e962d */
[----:B------:R-:W-:-:S02]  /*1b350*/  LOP3.LUT R42, R26, R30, R45, 0x96, !PT ;  /* 0x0000001e1a2a7212 */ /* 0x000fc400078e962d */
[----:B------:R-:W-:Y:S02]  /*1b360*/  SHF.L.W.U32.HI R61, R54, 0x1, R55 ;  /* 0x00000001363d7819 */ /* 0x000fe40000010e37 */
[----:B------:R-:W-:Y:S02]  /*1b370*/  SHF.L.W.U32.HI R66, R55, 0x1, R54 ;  /* 0x0000000137427819 */ /* 0x000fe40000010e36 */
        /* <DEDUP_REMOVED lines=8> */
[-CC-:B------:R-:W-:Y:S02]  /*1b400*/  LOP3.LUT R33, R33, R57.reuse, R66.reuse, 0x96, !PT ;  /* 0x0000003921217212 */ /* 0x180fe400078e9642 */
[----:B------:R-:W-:-:S02]  /*1b410*/  LOP3.LUT R30, R50, R57, R66, 0x96, !PT ;  /* 0x00000039321e7212 */ /* 0x000fc400078e9642 */
[-CC-:B------:R-:W-:Y:S02]  /*1b420*/  LOP3.LUT R43, R2, R55.reuse, R26.reuse, 0x96, !PT ;  /* 0x00000037022b7212 */ /* 0x180fe400078e961a */
[----:B------:R-:W-:Y:S02]  /*1b430*/  LOP3.LUT R15, R15, R55, R26, 0x96, !PT ;  /* 0x000000370f0f7212 */ /* 0x000fe400078e961a */
[-CC-:B------:R-:W-:Y:S02]  /*1b440*/  LOP3.LUT R50, R22, R54.reuse, R63.reuse, 0x96, !PT ;  /* 0x0000003616327212 */ /* 0x180fe400078e963f */
[----:B------:R-:W-:Y:S02]  /*1b450*/  LOP3.LUT R2, R7, R54, R63, 0x96, !PT ;  /* 0x0000003607027212 */ /* 0x000fe400078e963f */
[----:B------:R-:W-:Y:S02]  /*1b460*/  LOP3.LUT R67, R28, R65, R58, 0x96, !PT ;  /* 0x000000411c437212 */ /* 0x000fe400078e963a */
[----:B------:R-:W-:-:S02]  /*1b470*/  SHF.L.W.U32.HI R7, R33, 0x15, R10 ;  /* 0x0000001521077819 */ /* 0x000fc40000010e0a */
[-CC-:B------:R-:W-:Y:S02]  /*1b480*/  LOP3.LUT R20, R11, R65.reuse, R58.reuse, 0x96, !PT ;  /* 0x000000410b147212 */ /* 0x180fe400078e963a */
[----:B------:R-:W-:Y:S02]  /*1b490*/  LOP3.LUT R28, R16, R65, R58, 0x96, !PT ;  /* 0x00000041101c7212 */ /* 0x000fe400078e963a */
[-C--:B------:R-:W-:Y:S02]  /*1b4a0*/  LOP3.LUT R45, R6, R62.reuse, R61, 0x96, !PT ;  /* 0x0000003e062d7212 */ /* 0x080fe400078e963d */
[----:B------:R-:W-:Y:S02]  /*1b4b0*/  SHF.L.W.U32.HI R10, R10, 0x15, R33 ;  /* 0x000000150a0a7819 */ /* 0x000fe40000010e21 */
[-CC-:B------:R-:W-:Y:S02]  /*1b4c0*/  LOP3.LUT R39, R60, R62.reuse, R61.reuse, 0x96, !PT ;  /* 0x0000003e3c277212 */ /* 0x180fe400078e963d */
        /* <DEDUP_REMOVED lines=8> */
[----:B------:R-:W-:Y:S02]  /*1b550*/  SHF.L.W.U32.HI R13, R40, 0xe, R53 ;  /* 0x0000000e280d7819 */ /* 0x000fe40000010e35 */
[----:B------:R-:W-:Y:S02]  /*1b560*/  SHF.L.W.U32.HI R8, R31, 0x1e, R42 ;  /* 0x0000001e1f087819 */ /* 0x000fe40000010e2a */
[----:B------:R-:W-:Y:S02]  /*1b570*/  SHF.L.W.U32.HI R32, R32, 0x2, R51 ;  /* 0x0000000220207819 */ /* 0x000fe40000010e33 */
[-CC-:B------:R-:W-:Y:S02]  /*1b580*/  LOP3.LUT R60, R0, R57.reuse, R66.reuse, 0x96, !PT ;  /* 0x00000039003c7212 */ /* 0x180fe400078e9642 */
        /* <DEDUP_REMOVED lines=51> */
[----:B------:R-:W-:Y:S02]  /*1b8c0*/  SHF.L.W.U32.HI R52, R57, 0x4, R66 ;  /* 0x0000000439347819 */ /* 0x000fe40000010e42 */
        /* <DEDUP_REMOVED lines=37> */
[----:B------:R-:W-:Y:S02]  /*1bb20*/  SHF.R.U32.HI R54, RZ, 0x2, R22 ;  /* 0x00000002ff367819 */ /* 0x000fe40000011616 */
[----:B------:R-:W-:Y:S02]  /*1bb30*/  LOP3.LUT R57, R22, UR6, RZ, 0xc0, !PT ;  /* 0x0000000616397c12 */ /* 0x000fe4000f8ec0ff */
[----:B------:R-:W-:-:S02]  /*1bb40*/  LOP3.LUT R27, R27, R28, R29, 0xd2, !PT ;  /* 0x0000001c1b1b7212 */ /* 0x000fc400078ed21d */
[----:B------:R-:W-:Y:S02]  /*1bb50*/  LOP3.LUT R20, R28, R29, R20, 0xd2, !PT ;  /* 0x0000001d1c147212 */ /* 0x000fe400078ed214 */
[C---:B------:R-:W-:Y:S02]  /*1bb60*/  SHF.L.W.U32.HI R56, R25.reuse, 0x1e, R22 ;  /* 0x0000001e19387819 */ /* 0x040fe40000010e16 */
[----:B------:R-:W-:Y:S02]  /*1bb70*/  LOP3.LUT R59, R25, UR7, RZ, 0xc0, !PT ;  /* 0x00000007193b7c12 */ /* 0x000fe4000f8ec0ff */
[----:B------:R-:W-:Y:S02]  /*1bb80*/  LOP3.LUT R28, R16, R21, R24, 0xd2, !PT ;  /* 0x00000015101c7212 */ /* 0x000fe400078ed218 */
[----:B------:R-:W-:Y:S02]  /*1bb90*/  LOP3.LUT R29, R21, R24, R18, 0xd2, !PT ;  /* 0x00000018151d7212 */ /* 0x000fe400078ed212 */
[----:B------:R-:W-:-:S02]  /*1bba0*/  LOP3.LUT R55, R24, R18, R23, 0xd2, !PT ;  /* 0x0000001218377212 */ /* 0x000fc400078ed217 */
[----:B------:R-:W-:Y:S02]  /*1bbb0*/  LOP3.LUT R24, R18, R23, R16, 0xd2, !PT ;  /* 0x0000001712187212 */ /* 0x000fe400078ed210 */
[----:B------:R-:W-:Y:S02]  /*1bbc0*/  LOP3.LUT R23, R23, R16, R21, 0xd2, !PT ;  /* 0x0000001017177212 */ /* 0x000fe400078ed215 */
        /* <DEDUP_REMOVED lines=40> */
[----:B------:R-:W-:Y:S02]  /*1be50*/  LOP3.LUT R25, R61, UR23, R0, 0xf8, !PT ;  /* 0x000000173d197c12 */ /* 0x000fe4000f8ef800 */
[----:B------:R-:W-:Y:S02]  /*1be60*/  SHF.R.U32.HI R61, RZ, 0x2, R19 ;  /* 0x00000002ff3d7819 */ /* 0x000fe40000011613 */
[----:B------:R-:W-:-:S02]  /*1be70*/  LOP3.LUT R0, R19, UR6, RZ, 0xc0, !PT ;  /* 0x0000000613007c12 */ /* 0x000fc4000f8ec0ff */
[----:B------:R-:W-:Y:S01]  /*1be80*/  LOP3.LUT R10, R62, UR22, R17, 0xf8, !PT ;  /* 0x000000163e0a7c12 */ /* 0x000fe2000f8ef811 */
[----:B------:R-:W-:Y:S01]  /*1be90*/  IMAD.SHL.U32 R17, R7, 0x4, RZ ;  /* 0x0000000407117824 */ /* 0x000fe200078e00ff */
        /* <DEDUP_REMOVED lines=19> */
[----:B------:R-:W-:-:S02]  /*1bfd0*/  SHF.R.U32.HI R54, RZ, 0x2, R31 ;  /* 0x00000002ff367819 */ /* 0x000fc4000001161f */
[----:B------:R-:W-:Y:S02]  /*1bfe0*/  LOP3.LUT R57, R31, UR6, RZ, 0xc0, !PT ;  /* 0x000000061f397c12 */ /* 0x000fe4000f8ec0ff */
[C---:B------:R-:W-:Y:S02]  /*1bff0*/  SHF.L.W.U32.HI R7, R4.reuse, 0x1e, R19 ;  /* 0x0000001e04077819 */ /* 0x040fe40000010e13 */
[----:B------:R-:W-:Y:S02]  /*1c000*/  LOP3.LUT R62, R4, UR7, RZ, 0xc0, !PT ;  /* 0x00000007043e7c12 */ /* 0x000fe4000f8ec0ff */
[----:B------:R-:W-:Y:S02]  /*1c010*/  LOP3.LUT R64, R15, UR5, R64, 0xf8, !PT ;  /* 0x000000050f407c12 */ /* 0x000fe4000f8ef840 */
[----:B------:R-:W-:Y:S02]  /*1c020*/  LOP3.LUT R63, R12, UR4, R63, 0xf8, !PT ;  /* 0x000000040c3f7c12 */ /* 0x000fe4000f8ef83f */
[----:B------:R-:W-:-:S02]  /*1c030*/  LOP3.LUT R15, R57, UR4, R54, 0xf8, !PT ;  /* 0x00000004390f7c12 */ /* 0x000fc4000f8ef836 */
[C---:B------:R-:W-:Y:S01]  /*1c040*/  SHF.L.W.U32.HI R12, R4.reuse, 0x2, R19 ;  /* 0x00000002040c7819 */ /* 0x040fe20000010e13 */
[----:B------:R-:W-:Y:S01]  /*1c050*/  IMAD.SHL.U32 R4, R4, 0x4, RZ ;  /* 0x0000000404047824 */ /* 0x000fe200078e00ff */
        /* <DEDUP_REMOVED lines=8> */
[C---:B------:R-:W-:Y:S02]  /*1c0e0*/  SHF.L.W.U32.HI R65, R32.reuse, 0x1e, R51 ;  /* 0x0000001e20417819 */ /* 0x040fe40000010e33 */
[----:B------:R-:W-:Y:S02]  /*1c0f0*/  LOP3.LUT R54, R32, UR7, RZ, 0xc0, !PT ;  /* 0x0000000720367c12 */ /* 0x000fe4000f8ec0ff */
        /* <DEDUP_REMOVED lines=9> */
[----:B------:R-:W-:Y:S02]  /*1c190*/  LOP3.LUT R9, R60, UR23, R9, 0xf8, !PT ;  /* 0x000000173c097c12 */ /* 0x000fe4000f8ef809 */
[C-C-:B------:R-:W-:Y:S02]  /*1c1a0*/  SHF.L.W.U32.HI R61, R34.reuse, 0x1e, R49.reuse ;  /* 0x0000001e223d7819 */ /* 0x140fe40000010e31 */
        /* <DEDUP_REMOVED lines=8> */
[----:B------:R-:W-:Y:S02]  /*1c230*/  SHF.R.U32.HI R58, RZ, 0x2, R48 ;  /* 0x00000002ff3a7819 */ /* 0x000fe40000011630 */
[----:B------:R-:W-:-:S02]  /*1c240*/  LOP3.LUT R7, R48, UR6, RZ, 0xc0, !PT ;  /* 0x0000000630077c12 */ /* 0x000fc4000f8ec0ff */
[C---:B------:R-:W-:Y:S02]  /*1c250*/  SHF.L.W.U32.HI R31, R53.reuse, 0x1e, R48 ;  /* 0x0000001e351f7819 */ /* 0x040fe40000010e30 */
[----:B------:R-:W-:Y:S02]  /*1c260*/  LOP3.LUT R8, R53, UR7, RZ, 0xc0, !PT ;  /* 0x0000000735087c12 */ /* 0x000fe4000f8ec0ff */
[----:B------:R-:W-:Y:S02]  /*1c270*/  LOP3.LUT R58, R7, UR4, R58, 0xf8, !PT ;  /* 0x00000004073a7c12 */ /* 0x000fe4000f8ef83a */
[----:B------:R-:W-:Y:S01]  /*1c280*/  LOP3.LUT R7, R57, UR23, R26, 0xf8, !PT ;  /* 0x0000001739077c12 */ /* 0x000fe2000f8ef81a */
[----:B------:R-:W-:Y:S01]  /*1c290*/  IMAD.SHL.U32 R26, R32, 0x4, RZ ;  /* 0x00000004201a7824 */ /* 0x000fe200078e00ff */
[----:B------:R-:W-:Y:S02]  /*1c2a0*/  LOP3.LUT R31, R8, UR5, R31, 0xf8, !PT ;  /* 0x00000005081f7c12 */ /* 0x000fe4000f8ef81f */
[----:B------:R-:W-:-:S02]  /*1c2b0*/  SHF.L.W.U32.HI R8, R32, 0x2, R51 ;  /* 0x0000000220087819 */ /* 0x000fc40000010e33 */
[C---:B------:R-:W-:Y:S01]  /*1c2c0*/  SHF.L.W.U32.HI R49, R34.reuse, 0x2, R49 ;  /* 0x0000000222317819 */ /* 0x040fe20000010e31 */
[----:B------:R-:W-:Y:S01]  /*1c2d0*/  IMAD.SHL.U32 R34, R34, 0x4, RZ ;  /* 0x0000000422227824 */ /* 0x000fe200078e00ff */
        /* <DEDUP_REMOVED lines=9> */
[----:B------:R-:W-:Y:S02]  /*1c370*/  SHF.R.U32.HI R57, RZ, 0x2, R41 ;  /* 0x00000002ff397819 */ /* 0x000fe40000011629 */
        /* <DEDUP_REMOVED lines=14> */
[----:B------:R-:W-:-:S02]  /*1c460*/  LOP3.LUT R62, R49, UR5, R62, 0xf8, !PT ;  /* 0x00000005313e7c12 */ /* 0x000fc4000f8ef83e */
[----:B------:R-:W-:Y:S02]  /*1c470*/  SHF.L.W.U32.HI R49, R53, 0x2, R48 ;  /* 0x0000000235317819 */ /* 0x000fe40000010e30 */
[----:B------:R-:W-:Y:S02]  /*1c480*/  LOP3.LUT R63, R8, UR5, R63, 0xf8, !PT ;  /* 0x00000005083f7c12 */ /* 0x000fe4000f8ef83f */
[----:B------:R-:W-:Y:S02]  /*1c490*/  LOP3.LUT R52, R59, UR23, R52, 0xf8, !PT ;  /* 0x000000173b347c12 */ /* 0x000fe4000f8ef834 */
[----:B------:R-:W-:Y:S02]  /*1c4a0*/  LOP3.LUT R64, R33, UR4, R64, 0xf8, !PT ;  /* 0x0000000421407c12 */ /* 0x000fe4000f8ef840 */
[----:B------:R-:W-:Y:S02]  /*1c4b0*/  LOP3.LUT R53, R31, UR23, R34, 0xf8, !PT ;  /* 0x000000171f357c12 */ /* 0x000fe4000f8ef822 */
[----:B------:R-:W-:-:S02]  /*1c4c0*/  SHF.R.U32.HI R8, RZ, 0x2, R39 ;  /* 0x00000002ff087819 */ /* 0x000fc40000011627 */
[----:B------:R-:W-:Y:S02]  /*1c4d0*/  LOP3.LUT R33, R39, UR6, RZ, 0xc0, !PT ;  /* 0x0000000627217c12 */ /* 0x000fe4000f8ec0ff */
[----:B------:R-:W-:Y:S02]  /*1c4e0*/  SHF.L.W.U32.HI R48, R50, 0x2, R47 ;  /* 0x0000000232307819 */ /* 0x000fe40000010e2f */
[----:B------:R-:W-:Y:S02]  /*1c4f0*/  SHF.R.U32.HI R59, RZ, 0x2, R38 ;  /* 0x00000002ff3b7819 */ /* 0x000fe40000011626 */
[----:B------:R-:W-:Y:S02]  /*1c500*/  LOP3.LUT R34, R38, UR6, RZ, 0xc0, !PT ;  /* 0x0000000626227c12 */ /* 0x000fe4000f8ec0ff */
        /* <DEDUP_REMOVED lines=8> */
[C---:B------:R-:W-:Y:S01]  /*1c590*/  SHF.L.W.U32.HI R34, R46.reuse, 0x2, R41 ;  /* 0x000000022e227819 */ /* 0x040fe20000010e29 */
[----:B------:R-:W-:Y:S01]  /*1c5a0*/  IMAD.SHL.U32 R46, R46, 0x4, RZ ;  /* 0x000000042e2e7824 */ /* 0x000fe200078e00ff */
        /* <DEDUP_REMOVED lines=10> */
[----:B------:R-:W-:Y:S01]  /*1c650*/  LOP3.LUT R46, R63, UR23, R46, 0xf8, !PT ;  /* 0x000000173f2e7c12 */ /* 0x000fe2000f8ef82e */
[C---:B------:R-:W-:Y:S01]  /*1c660*/  IMAD.SHL.U32 R63, R45.reuse, 0x4, RZ ;  /* 0x000000042d3f7824 */ /* 0x040fe200078e00ff */
[----:B------:R-:W-:-:S02]  /*1c670*/  SHF.L.W.U32.HI R41, R45, 0x2, R42 ;  /* 0x000000022d297819 */ /* 0x000fc40000010e2a */
[C---:B------:R-:W-:Y:S02]  /*1c680*/  SHF.L.W.U32.HI R47, R40.reuse, 0x1e, R37 ;  /* 0x0000001e282f7819 */ /* 0x040fe40000010e25 */
[----:B------:R-:W-:Y:S02]  /*1c690*/  LOP3.LUT R50, R40, UR7, RZ, 0xc0, !PT ;  /* 0x0000000728327c12 */ /* 0x000fe4000f8ec0ff */
[----:B------:R-:W-:Y:S02]  /*1c6a0*/  LOP3.LUT R45, R48, UR4, R31, 0xf8, !PT ;  /* 0x00000004302d7c12 */ /* 0x000fe4000f8ef81f */
[----:B------:R-:W-:Y:S01]  /*1c6b0*/  SHF.L.W.U32.HI R65, R44, 0x2, R39 ;  /* 0x000000022c417819 */ /* 0x000fe20000010e27 */
[----:B------:R-:W-:Y:S01]  /*1c6c0*/  IMAD.SHL.U32 R44, R43, 0x4, RZ ;  /* 0x000000042b2c7824 */ /* 0x000fe200078e00ff */
[----:B------:R-:W-:Y:S02]  /*1c6d0*/  SHF.R.U32.HI R39, RZ, 0x2, R29 ;  /* 0x00000002ff277819 */ /* 0x000fe4000001161d */
[----:B------:R-:W-:-:S02]  /*1c6e0*/  LOP3.LUT R48, R29, UR6, RZ, 0xc0, !PT ;  /* 0x000000061d307c12 */ /* 0x000fc4000f8ec0ff */
[----:B------:R-:W-:Y:S02]  /*1c6f0*/  LOP3.LUT R47, R50, UR5, R47, 0xf8, !PT ;  /* 0x00000005322f7c12 */ /* 0x000fe4000f8ef82f */
[----:B------:R-:W-:Y:S02]  /*1c700*/  LOP3.LUT R31, R64, UR22, R41, 0xf8, !PT ;  /* 0x00000016401f7c12 */ /* 0x000fe4000f8ef829 */
[----:B------:R-:W-:Y:S02]  /*1c710*/  LOP3.LUT R41, R62, UR23, R63, 0xf8, !PT ;  /* 0x000000173e297c12 */ /* 0x000fe4000f8ef83f */
[----:B------:R-:W-:Y:S02]  /*1c720*/  LOP3.LUT R39, R48, UR4, R39, 0xf8, !PT ;  /* 0x0000000430277c12 */ /* 0x000fe4000f8ef827 */
[----:B------:R-:W-:Y:S02]  /*1c730*/  LOP3.LUT R50, R8, UR22, R65, 0xf8, !PT ;  /* 0x0000001608327c12 */ /* 0x000fe4000f8ef841 */
[----:B------:R-:W-:-:S02]  /*1c740*/  SHF.L.W.U32.HI R38, R43, 0x2, R38 ;  /* 0x000000022b267819 */ /* 0x000fc40000010e26 */
[C---:B------:R-:W-:Y:S02]  /*1c750*/  SHF.L.W.U32.HI R63, R35.reuse, 0x1e, R28 ;  /* 0x0000001e233f7819 */ /* 0x040fe40000010e1c */
[----:B------:R-:W-:Y:S02]  /*1c760*/  LOP3.LUT R42, R35, UR7, RZ, 0xc0, !PT ;  /* 0x00000007232a7c12 */ /* 0x000fe4000f8ec0ff */
        /* <DEDUP_REMOVED lines=18> */
[----:B------:R-:W-:Y:S02]  /*1c890*/  SHF.L.W.U32.HI R44, R35, 0x2, R28 ;  /* 0x00000002232c7819 */ /* 0x000fe40000010e1c */
[----:B------:R-:W-:Y:S02]  /*1c8a0*/  SHF.R.U32.HI R28, RZ, 0x2, R23 ;  /* 0x00000002ff1c7819 */ /* 0x000fe40000011617 */
[----:B------:R-:W-:Y:S02]  /*1c8b0*/  LOP3.LUT R57, R23, UR6, RZ, 0xc0, !PT ;  /* 0x0000000617397c12 */ /* 0x000fe4000f8ec0ff */
[C---:B------:R-:W-:Y:S01]  /*1c8c0*/  SHF.L.W.U32.HI R64, R36.reuse, 0x2, R29 ;  /* 0x0000000224407819 */ /* 0x040fe20000010e1d */
[----:B------:R-:W-:Y:S01]  /*1c8d0*/  IMAD.SHL.U32 R29, R36, 0x4, RZ ;  /* 0x00000004241d7824 */ /* 0x000fe200078e00ff */
[----:B------:R-:W-:-:S02]  /*1c8e0*/  LOP3.LUT R28, R57, UR4, R28, 0xf8, !PT ;  /* 0x00000004391c7c12 */ /* 0x000fc4000f8ef81c */
[----:B------:R-:W-:Y:S01]  /*1c8f0*/  LOP3.LUT R57, R45, UR22, R44, 0xf8, !PT ;  /* 0x000000162d397c12 */ /* 0x000fe2000f8ef82c */
[----:B------:R-:W-:Y:S01]  /*1c900*/  IMAD.SHL.U32 R44, R35, 0x4, RZ ;  /* 0x00000004232c7824 */ /* 0x000fe200078e00ff */
[----:B------:R-:W-:Y:S02]  /*1c910*/  SHF.L.W.U32.HI R36, R30, 0x2, R55 ;  /* 0x000000021e247819 */ /* 0x000fe40000010e37 */
[----:B------:R-:W-:Y:S02]  /*1c920*/  LOP3.LUT R14, R14, UR14, RZ, 0x3c, !PT ;  /* 0x0000000e0e0e7c12 */ /* 0x000fe4000f8e3cff */
[----:B------:R-:W-:Y:S02]  /*1c930*/  LOP3.LUT R37, R47, UR23, R40, 0xf8, !PT ;  /* 0x000000172f257c12 */ /* 0x000fe4000f8ef828 */
        /* <DEDUP_REMOVED lines=14> */
[----:B------:R-:W-:Y:S01]  /*1ca20*/  LOP3.LUT R35, R39, UR22, R64, 0xf8, !PT ;  /* 0x0000001627237c12 */ /* 0x000fe2000f8ef840 */
[----:B------:R-:W-:Y:S01]  /*1ca30*/  IMAD.SHL.U32 R39, R30, 0x4, RZ ;  /* 0x000000041e277824 */ /* 0x000fe200078e00ff */
[----:B------:R-:W-:Y:S01]  /*1ca40*/  LOP3.LUT R62, R62, UR22, R43, 0xf8, !PT ;  /* 0x000000163e3e7c12 */ /* 0x000fe2000f8ef82b */
[----:B------:R-:W-:Y:S01]  /*1ca50*/  IMAD.SHL.U32 R43, R20, 0x4, RZ ;  /* 0x00000004142b7824 */ /* 0x000fe200078e00ff */
[----:B------:R-:W-:-:S02]  /*1ca60*/  LOP3.LUT R27, R40, UR23, R27, 0xf8, !PT ;  /* 0x00000017281b7c12 */ /* 0x000fc4000f8ef81b */
[----:B------:R-:W-:Y:S02]  /*1ca70*/  LOP3.LUT R58, R45, UR5, R58, 0xf8, !PT ;  /* 0x000000052d3a7c12 */ /* 0x000fe4000f8ef83a */
[----:B------:R-:W-:Y:S02]  /*1ca80*/  LOP3.LUT R5, R5, UR10, RZ, 0x3c, !PT ;  /* 0x0000000a05057c12 */ /* 0x000fe4000f8e3cff */
[----:B------:R-:W-:Y:S02]  /*1ca90*/  LOP3.LUT R45, R17, R27, R42, 0x96, !PT ;  /* 0x0000001b112d7212 */ /* 0x000fe400078e962a */
[----:B------:R-:W-:Y:S02]  /*1caa0*/  LOP3.LUT R36, R10, R62, R59, 0x96, !PT ;  /* 0x0000003e0a247212 */ /* 0x000fe400078e963b */
[----:B------:R-:W-:Y:S02]  /*1cab0*/  LOP3.LUT R24, R38, UR23, R39, 0xf8, !PT ;  /* 0x0000001726187c12 */ /* 0x000fe4000f8ef827 */
[----:B------:R-:W-:Y:S01]  /*1cac0*/  SHF.L.W.U32.HI R39, R20, 0x2, R23 ;  /* 0x0000000214277819 */ /* 0x000fe20000010e17 */
[C---:B------:R-:W-:Y:S01]  /*1cad0*/  IMAD.SHL.U32 R20, R5.reuse, 0x4, RZ ;  /* 0x0000000405147824 */ /* 0x040fe200078e00ff */
[----:B------:R-:W-:-:S02]  /*1cae0*/  SHF.L.W.U32.HI R47, R5, 0x1e, R14 ;  /* 0x0000001e052f7819 */ /* 0x000fc40000010e0e */
[----:B------:R-:W-:Y:S02]  /*1caf0*/  SHF.L.W.U32.HI R23, R5, 0x2, R14 ;  /* 0x0000000205177819 */ /* 0x000fe40000010e0e */
[----:B------:R-:W-:Y:S02]  /*1cb00*/  LOP3.LUT R14, R16, R48, R41, 0x96, !PT ;  /* 0x00000030100e7212 */ /* 0x000fe400078e9629 */
[----:B------:R-:W-:Y:S02]  /*1cb10*/  LOP3.LUT R45, R45, R53, R56, 0x96, !PT ;  /* 0x000000352d2d7212 */ /* 0x000fe400078e9638 */
[----:B------:R-:W-:Y:S02]  /*1cb20*/  LOP3.LUT R36, R36, R49, R54, 0x96, !PT ;  /* 0x0000003124247212 */ /* 0x000fe400078e9636 */
[----:B------:R-:W-:Y:S02]  /*1cb30*/  LOP3.LUT R30, R25, R24, R8, 0x96, !PT ;  /* 0x00000018191e7212 */ /* 0x000fe400078e9608 */
[----:B------:R-:W-:-:S02]  /*1cb40*/  LOP3.LUT R55, R14, R52, R9, 0x96, !PT ;  /* 0x000000340e377212 */ /* 0x000fc400078e9609 */
[----:B------:R-:W-:Y:S02]  /*1cb50*/  SHF.L.W.U32.HI R40, R36, 0x1, R45 ;  /* 0x0000000124287819 */ /* 0x000fe40000010e2d */
[----:B------:R-:W-:Y:S02]  /*1cb60*/  LOP3.LUT R64, R5, UR7, RZ, 0xc0, !PT ;  /* 0x0000000705407c12 */ /* 0x000fe4000f8ec0ff */
[----:B------:R-:W-:Y:S02]  /*1cb70*/  LOP3.LUT R5, R18, R35, R31, 0x96, !PT ;  /* 0x0000002312057212 */ /* 0x000fe400078e961f */
[----:B------:R-:W-:Y:S02]  /*1cb80*/  LOP3.LUT R30, R30, R61, R12, 0x96, !PT ;  /* 0x0000003d1e1e7212 */ /* 0x000fe400078e960c */
[-CC-:B------:R-:W-:Y:S02]  /*1cb90*/  LOP3.LUT R14, R12, R55.reuse, R40.reuse, 0x96, !PT ;  /* 0x000000370c0e7212 */ /* 0x180fe400078e9628 */
[----:B------:R-:W-:-:S02]  /*1cba0*/  LOP3.LUT R38, R25, R55, R40, 0x96, !PT ;  /* 0x0000003719267212 */ /* 0x000fc400078e9628 */
[----:B------:R-:W-:Y:S02]  /*1cbb0*/  LOP3.LUT R12, R24, R55, R40, 0x96, !PT ;  /* 0x00000037180c7212 */ /* 0x000fe400078e9628 */
[----:B------:R-:W-:Y:S02]  /*1cbc0*/  LOP3.LUT R65, R21, R29, R50, 0x96, !PT ;  /* 0x0000001d15417212 */ /* 0x000fe400078e9632 */
[----:B------:R-:W-:Y:S02]  /*1cbd0*/  LOP3.LUT R24, R5, R15, R6, 0x96, !PT ;  /* 0x0000000f05187212 */ /* 0x000fe400078e9606 */
[----:B------:R-:W-:Y:S02]  /*1cbe0*/  SHF.L.W.U32.HI R25, R45, 0x1, R36 ;  /* 0x000000012d197819 */ /* 0x000fe40000010e24 */
[----:B------:R-:W-:Y:S02]  /*1cbf0*/  LOP3.LUT R39, R28, UR22, R39, 0xf8, !PT ;  /* 0x000000161c277c12 */ /* 0x000fe4000f8ef827 */
[----:B------:R-:W-:-:S02]  /*1cc00*/  LOP3.LUT R58, R58, UR23, R43, 0xf8, !PT ;  /* 0x000000173a3a7c12 */ /* 0x000fc4000f8ef82b */
[----:B------:R-:W-:Y:S02]  /*1cc10*/  LOP3.LUT R47, R64, UR5, R47, 0xf8, !PT ;  /* 0x00000005402f7c12 */ /* 0x000fe4000f8ef82f */
[----:B------:R-:W-:Y:S02]  /*1cc20*/  LOP3.LUT R65, R65, R60, R19, 0x96, !PT ;  /* 0x0000003c41417212 */ /* 0x000fe400078e9613 */
[-C--:B------:R-:W-:Y:S02]  /*1cc30*/  LOP3.LUT R5, R19, R24.reuse, R25, 0x96, !PT ;  /* 0x0000001813057212 */ /* 0x080fe400078e9619 */
[----:B------:R-:W-:Y:S02]  /*1cc40*/  LOP3.LUT R28, R44, UR22, R23, 0xf8, !PT ;  /* 0x000000162c1c7c12 */ /* 0x000fe4000f8ef817 */
[----:B------:R-:W-:Y:S02]  /*1cc50*/  LOP3.LUT R19, R60, R24, R25, 0x96, !PT ;  /* 0x000000183c137212 */ /* 0x000fe400078e9619 */
[----:B------:R-:W-:-:S02]  /*1cc60*/  LOP3.LUT R23, R2, R58, R37, 0x96, !PT ;  /* 0x0000003a02177212 */ /* 0x000fc400078e9625 */
[----:B------:R-:W-:Y:S02]  /*1cc70*/  LOP3.LUT R60, R0, R39, R33, 0x96, !PT ;  /* 0x00000027003c7212 */ /* 0x000fe400078e9621 */
[----:B------:R-:W-:Y:S02]  /*1cc80*/  LOP3.LUT R20, R47, UR23, R20, 0xf8, !PT ;  /* 0x000000172f147c12 */ /* 0x000fe4000f8ef814 */
[-CC-:B------:R-:W-:Y:S02]  /*1cc90*/  LOP3.LUT R43, R21, R24.reuse, R25.reuse, 0x96, !PT ;  /* 0x00000018152b7212 */ /* 0x180fe400078e9619 */
        /* <DEDUP_REMOVED lines=8> */
[----:B------:R-:W-:-:S02]  /*1cd20*/  SHF.L.W.U32.HI R64, R29, 0x1, R60 ;  /* 0x000000011d407819 */ /* 0x000fc40000010e3c */
[----:B------:R-:W-:Y:S02]  /*1cd30*/  LOP3.LUT R50, R50, R24, R25, 0x96, !PT ;  /* 0x0000001832327212 */ /* 0x000fe400078e9619 */
[----:B------:R-:W-:Y:S02]  /*1cd40*/  LOP3.LUT R61, R61, R51, R22, 0x96, !PT ;  /* 0x000000333d3d7212 */ /* 0x000fe400078e9616 */
[-C--:B------:R-:W-:Y:S02]  /*1cd50*/  LOP3.LUT R23, R46, R29.reuse, R44, 0x96, !PT ;  /* 0x0000001d2e177212 */ /* 0x080fe400078e962c */
[----:B------:R-:W-:Y:S02]  /*1cd60*/  SHF.L.W.U32.HI R55, R55, 0x1, R24 ;  /* 0x0000000137377819 */ /* 0x000fe40000010e18 */
[-CC-:B------:R-:W-:Y:S02]  /*1cd70*/  LOP3.LUT R20, R20, R29.reuse, R44.reuse, 0x96, !PT ;  /* 0x0000001d14147212 */ /* 0x180fe400078e962c */
        /* <DEDUP_REMOVED lines=27> */
[-CC-:B------:R-:W-:Y:S02]  /*1cf30*/  LOP3.LUT R28, R28, R60.reuse, R55.reuse, 0x96, !PT ;  /* 0x0000003c1c1c7212 */ /* 0x180fe400078e9637 */
[-CC-:B------:R-:W-:Y:S02]  /*1cf40*/  LOP3.LUT R11, R11, R60.reuse, R55.reuse, 0x96, !PT ;  /* 0x0000003c0b0b7212 */ /* 0x180fe400078e9637 */
[----:B------:R-:W-:Y:S02]  /*1cf50*/  LOP3.LUT R46, R57, R60, R55, 0x96, !PT ;  /* 0x0000003c392e7212 */ /* 0x000fe400078e9637 */
[----:B------:R-:W-:-:S02]  /*1cf60*/  LOP3.LUT R55, R31, R62, R65, 0x96, !PT ;  /* 0x0000003e1f377212 */ /* 0x000fc400078e9641 */
[-C--:B------:R-:W-:Y:S02]  /*1cf70*/  LOP3.LUT R31, R39, R36.reuse, R61, 0x96, !PT ;  /* 0x00000024271f7212 */ /* 0x080fe400078e963d */
[----:B------:R-:W-:Y:S02]  /*1cf80*/  SHF.L.W.U32.HI R39, R32, 0xc, R35 ;  /* 0x0000000c20277819 */ /* 0x000fe40000010e23 */
[----:B------:R-:W-:Y:S02]  /*1cf90*/  LOP3.LUT R41, R0, R36, R61, 0x96, !PT ;  /* 0x0000002400297212 */ /* 0x000fe400078e963d */
[----:B------:R-:W-:Y:S02]  /*1cfa0*/  SHF.L.W.U32.HI R35, R35, 0xc, R32 ;  /* 0x0000000c23237819 */ /* 0x000fe40000010e20 */
[----:B------:R-:W-:Y:S02]  /*1cfb0*/  SHF.L.W.U32.HI R0, R38, 0x1e, R43 ;  /* 0x0000001e26007819 */ /* 0x000fe40000010e2b */
[----:B------:R-:W-:-:S02]  /*1cfc0*/  SHF.L.W.U32.HI R32, R43, 0x1e, R38 ;  /* 0x0000001e2b207819 */ /* 0x000fc40000010e26 */
[----:B------:R-:W-:Y:S02]  /*1cfd0*/  SHF.L.W.U32.HI R43, R40, 0x9, R49 ;  /* 0x00000009282b7819 */ /* 0x000fe40000010e31 */
[----:B------:R-:W-:Y:S02]  /*1cfe0*/  SHF.L.W.U32.HI R40, R49, 0x9, R40 ;  /* 0x0000000931287819 */ /* 0x000fe40000010e28 */
[----:B------:R-:W-:Y:S02]  /*1cff0*/  SHF.L.W.U32.HI R49, R51, 0x17, R42 ;  /* 0x0000001733317819 */ /* 0x000fe40000010e2a */
[-CC-:B------:R-:W-:Y:S02]  /*1d000*/  LOP3.LUT R9, R18, R62.reuse, R65.reuse, 0x96, !PT ;  /* 0x0000003e12097212 */ /* 0x180fe400078e9641 */
[----:B------:R-:W-:Y:S02]  /*1d010*/  LOP3.LUT R57, R6, R62, R65, 0x96, !PT ;  /* 0x0000003e06397212 */ /* 0x000fe400078e9641 */
[----:B------:R-:W-:-:S02]  /*1d020*/  LOP3.LUT R33, R33, R36, R61, 0x96, !PT ;  /* 0x0000002421217212 */ /* 0x000fc400078e963d */
[----:B------:R-:W-:Y:S02]  /*1d030*/  LOP3.LUT R13, R13, R36, R61, 0x96, !PT ;  /* 0x000000240d0d7212 */ /* 0x000fe400078e963d */
[----:B------:R-:W-:Y:S02]  /*1d040*/  SHF.L.W.U32.HI R51, R42, 0x17, R51 ;  /* 0x000000172a337819 */ /* 0x000fe40000010e33 */
[-CC-:B------:R-:W-:Y:S02]  /*1d050*/  LOP3.LUT R6, R58, R45.reuse, R34.reuse, 0x96, !PT ;  /* 0x0000002d3a067212 */ /* 0x180fe400078e9622 */
[-CC-:B------:R-:W-:Y:S02]  /*1d060*/  LOP3.LUT R18, R37, R45.reuse, R34.reuse, 0x96, !PT ;  /* 0x0000002d25127212 */ /* 0x180fe400078e9622 */
[-CC-:B------:R-:W-:Y:S02]  /*1d070*/  LOP3.LUT R26, R26, R45.reuse, R34.reuse, 0x96, !PT ;  /* 0x0000002d1a1a7212 */ /* 0x180fe400078e9622 */
[----:B------:R-:W-:-:S02]  /*1d080*/  LOP3.LUT R2, R2, R45, R34, 0x96, !PT ;  /* 0x0000002d02027212 */ /* 0x000fc400078e9622 */
[----:B------:R-:W-:Y:S02]  /*1d090*/  LOP3.LUT R7, R7, R45, R34, 0x96, !PT ;  /* 0x0000002d07077212 */ /* 0x000fe400078e9622 */
        /* <DEDUP_REMOVED lines=95> */
[----:B------:R-:W-:Y:S02]  /*1d690*/  LOP3.LUT R14, R15, UR4, R0, 0xf8, !PT ;  /* 0x000000040f0e7c12 */ /* 0x000fe4000f8ef800 */
[----:B------:R-:W-:Y:S02]  /*1d6a0*/  LOP3.LUT R61, R17, R41, R30, 0xd2, !PT ;  /* 0x00000029113d7212 */ /* 0x000fe400078ed21e */
        /* <DEDUP_REMOVED lines=14> */
[--C-:B------:R-:W-:Y:S02]  /*1d790*/  SHF.R.U32.HI R27, RZ, 0x2, R59.reuse ;  /* 0x00000002ff1b7819 */ /* 0x100fe4000001163b */
[----:B------:R-:W-:Y:S02]  /*1d7a0*/  LOP3.LUT R22, R59, UR6, RZ, 0xc0, !PT ;  /* 0x000000063b167c12 */ /* 0x000fe4000f8ec0ff */
[----:B------:R-:W-:-:S02]  /*1d7b0*/  SHF.L.W.U32.HI R51, R54, 0x1e, R59 ;  /* 0x0000001e36337819 */ /* 0x000fc40000010e3b */
[----:B------:R-:W-:Y:S02]  /*1d7c0*/  LOP3.LUT R30, R54, UR7, RZ, 0xc0, !PT ;  /* 0x00000007361e7c12 */ /* 0x000fe4000f8ec0ff */
[C---:B------:R-:W-:Y:S01]  /*1d7d0*/  SHF.L.W.U32.HI R63, R4.reuse, 0x2, R63 ;  /* 0x00000002043f7819 */ /* 0x040fe20000010e3f */
[----:B------:R-:W-:Y:S01]  /*1d7e0*/  IMAD.SHL.U32 R4, R4, 0x4, RZ ;  /* 0x0000000404047824 */ /* 0x000fe200078e00ff */
[----:B------:R-:W-:Y:S02]  /*1d7f0*/  LOP3.LUT R27, R22, UR4, R27, 0xf8, !PT ;  /* 0x00000004161b7c12 */ /* 0x000fe4000f8ef81b */
[----:B------:R-:W-:Y:S02]  /*1d800*/  SHF.L.W.U32.HI R64, R54, 0x2, R59 ;  /* 0x0000000236407819 */ /* 0x000fe40000010e3b */
[----:B------:R-:W-:Y:S02]  /*1d810*/  LOP3.LUT R51, R30, UR5, R51, 0xf8, !PT ;  /* 0x000000051e337c12 */ /* 0x000fe4000f8ef833 */
[----:B------:R-:W-:-:S02]  /*1d820*/  LOP3.LUT R62, R62, UR23, R41, 0xf8, !PT ;  /* 0x000000173e3e7c12 */ /* 0x000fc4000f8ef829 */
[----:B------:R-:W-:Y:S02]  /*1d830*/  SHF.R.U32.HI R30, RZ, 0x2, R11 ;  /* 0x00000002ff1e7819 */ /* 0x000fe4000001160b */
[----:B------:R-:W-:Y:S02]  /*1d840*/  LOP3.LUT R41, R11, UR6, RZ, 0xc0, !PT ;  /* 0x000000060b297c12 */ /* 0x000fe4000f8ec0ff */
[----:B------:R-:W-:Y:S01]  /*1d850*/  LOP3.LUT R27, R27, UR22, R64, 0xf8, !PT ;  /* 0x000000161b1b7c12 */ /* 0x000fe2000f8ef840 */
[----:B------:R-:W-:Y:S01]  /*1d860*/  IMAD.SHL.U32 R64, R54, 0x4, RZ ;  /* 0x0000000436407824 */ /* 0x000fe200078e00ff */
[----:B------:R-:W-:Y:S02]  /*1d870*/  LOP3.LUT R4, R17, UR23, R4, 0xf8, !PT ;  /* 0x0000001711047c12 */ /* 0x000fe4000f8ef804 */
[----:B------:R-:W-:Y:S02]  /*1d880*/  SHF.L.W.U32.HI R57, R50, 0x2, R57 ;  /* 0x0000000232397819 */ /* 0x000fe40000010e39 */
[----:B------:R-:W-:-:S02]  /*1d890*/  LOP3.LUT R30, R41, UR4, R30, 0xf8, !PT ;  /* 0x00000004291e7c12 */ /* 0x000fc4000f8ef81e */
[C---:B------:R-:W-:Y:S02]  /*1d8a0*/  SHF.L.W.U32.HI R17, R19.reuse, 0x1e, R56 ;  /* 0x0000001e13117819 */ /* 0x040fe40000010e38 */
        /* <DEDUP_REMOVED lines=33> */
[----:B------:R-:W-:Y:S01]  /*1dac0*/  LOP3.LUT R54, R33, UR15, RZ, 0x3c, !PT ;  /* 0x0000000f21367c12 */ /* 0x000fe2000f8e3cff */
[----:B------:R-:W0:Y:S01]  /*1dad0*/  LDCU.128 UR12, c[0x3][0x170] ;  /* 0x00c02e00ff0c77ac */ /* 0x000e220008000c00 */
[----:B------:R-:W-:Y:S02]  /*1dae0*/  LOP3.LUT R53, R8, UR5, R53, 0xf8, !PT ;  /* 0x0000000508357c12 */ /* 0x000fe4000f8ef835 */
[----:B------:R-:W-:Y:S02]  /*1daf0*/  LOP3.LUT R36, R63, UR5, R36, 0xf8, !PT ;  /* 0x000000053f247c12 */ /* 0x000fe4000f8ef824 */
[----:B------:R-:W-:-:S02]  /*1db00*/  SHF.R.U32.HI R63, RZ, 0x2, R54 ;  /* 0x00000002ff3f7819 */ /* 0x000fc40000011636 */
[----:B------:R-:W-:Y:S02]  /*1db10*/  LOP3.LUT R8, R54, UR6, RZ, 0xc0, !PT ;  /* 0x0000000636087c12 */ /* 0x000fe4000f8ec0ff */
[----:B------:R-:W-:Y:S02]  /*1db20*/  SHF.L.W.U32.HI R33, R44, 0x2, R11 ;  /* 0x000000022c217819 */ /* 0x000fe40000010e0b */
[----:B------:R-:W-:Y:S01]  /*1db30*/  LOP3.LUT R11, R2, UR11, RZ, 0x3c, !PT ;  /* 0x0000000b020b7c12 */ /* 0x000fe2000f8e3cff */
[----:B------:R-:W-:Y:S01]  /*1db40*/  IMAD.SHL.U32 R2, R44, 0x4, RZ ;  /* 0x000000042c027824 */ /* 0x000fe200078e00ff */
[----:B------:R-:W-:Y:S01]  /*1db50*/  LOP3.LUT R51, R51, UR23, R64, 0xf8, !PT ;  /* 0x0000001733337c12 */ /* 0x000fe2000f8ef840 */
[----:B------:R-:W-:Y:S01]  /*1db60*/  IMAD.SHL.U32 R64, R19, 0x4, RZ ;  /* 0x0000000413407824 */ /* 0x000fe200078e00ff */
[----:B------:R-:W-:Y:S01]  /*1db70*/  LOP3.LUT R63, R8, UR4, R63, 0xf8, !PT ;  /* 0x00000004083f7c12 */ /* 0x000fe2000f8ef83f */
[----:B------:R-:W1:Y:S01]  /*1db80*/  LDCU.128 UR8, c[0x3][0x110] ;  /* 0x00c02200ff0877ac */ /* 0x000e620008000c00 */
[----:B------:R-:W-:-:S02]  /*1db90*/  LOP3.LUT R8, R30, UR22, R33, 0xf8, !PT ;  /* 0x000000161e087c12 */ /* 0x000fc4000f8ef821 */
[----:B------:R-:W-:Y:S02]  /*1dba0*/  SHF.L.W.U32.HI R56, R19, 0x2, R56 ;  /* 0x0000000213387819 */ /* 0x000fe40000010e38 */
        /* <DEDUP_REMOVED lines=8> */
[----:B------:R-:W-:Y:S02]  /*1dc30*/  LOP3.LUT R22, R22, UR23, R43, 0xf8, !PT ;  /* 0x0000001716167c12 */ /* 0x000fe4000f8ef82b */
[----:B------:R-:W-:Y:S02]  /*1dc40*/  LOP3.LUT R33, R17, UR23, R64, 0xf8, !PT ;  /* 0x0000001711217c12 */ /* 0x000fe4000f8ef840 */
[----:B------:R-:W-:Y:S02]  /*1dc50*/  LOP3.LUT R44, R50, UR22, R5, 0xf8, !PT ;  /* 0x00000016322c7c12 */ /* 0x000fe4000f8ef805 */
[----:B------:R-:W-:Y:S02]  /*1dc60*/  LOP3.LUT R43, R53, UR23, R12, 0xf8, !PT ;  /* 0x00000017352b7c12 */ /* 0x000fe4000f8ef80c */
[----:B------:R-:W-:-:S02]  /*1dc70*/  SHF.L.W.U32.HI R64, R34, 0x1e, R7 ;  /* 0x0000001e22407819 */ /* 0x000fc40000010e07 */
[----:B------:R-:W-:Y:S02]  /*1dc80*/  LOP3.LUT R5, R34, UR7, RZ, 0xc0, !PT ;  /* 0x0000000722057c12 */ /* 0x000fe4000f8ec0ff */
        /* <DEDUP_REMOVED lines=27> */
[C---:B------:R-:W-:Y:S01]  /*1de40*/  IMAD.SHL.U32 R50, R45.reuse, 0x4, RZ ;  /* 0x000000042d327824 */ /* 0x040fe200078e00ff */
[----:B------:R-:W-:Y:S02]  /*1de50*/  LOP3.LUT R11, R30, UR23, R11, 0xf8, !PT ;  /* 0x000000171e0b7c12 */ /* 0x000fe4000f8ef80b */
[----:B------:R-:W-:Y:S02]  /*1de60*/  SHF.L.W.U32.HI R30, R45, 0x2, R6 ;  /* 0x000000022d1e7819 */ /* 0x000fe40000010e06 */
[----:B------:R-:W-:Y:S02]  /*1de70*/  LOP3.LUT R56, R17, UR4, R56, 0xf8, !PT ;  /* 0x0000000411387c12 */ /* 0x000fe4000f8ef838 */
[----:B------:R-:W-:-:S02]  /*1de80*/  SHF.R.U32.HI R15, RZ, 0x2, R18 ;  /* 0x00000002ff0f7819 */ /* 0x000fc40000011612 */
[----:B------:R-:W-:Y:S02]  /*1de90*/  LOP3.LUT R54, R18, UR6, RZ, 0xc0, !PT ;  /* 0x0000000612367c12 */ /* 0x000fe4000f8ec0ff */
[----:B------:R-:W-:Y:S02]  /*1dea0*/  LOP3.LUT R17, R19, UR22, R30, 0xf8, !PT ;  /* 0x0000001613117c12 */ /* 0x000fe4000f8ef81e */
[----:B------:R-:W-:Y:S02]  /*1deb0*/  LOP3.LUT R30, R57, UR23, R50, 0xf8, !PT ;  /* 0x00000017391e7c12 */ /* 0x000fe4000f8ef832 */
[----:B------:R-:W-:Y:S02]  /*1dec0*/  SHF.R.U32.HI R45, RZ, 0x2, R47 ;  /* 0x00000002ff2d7819 */ /* 0x000fe4000001162f */
[----:B------:R-:W-:Y:S02]  /*1ded0*/  LOP3.LUT R50, R47, UR6, RZ, 0xc0, !PT ;  /* 0x000000062f327c12 */ /* 0x000fe4000f8ec0ff */
[----:B------:R-:W-:-:S02]  /*1dee0*/  LOP3.LUT R6, R54, UR4, R15, 0xf8, !PT ;  /* 0x0000000436067c12 */ /* 0x000fc4000f8ef80f */
[----:B------:R-:W-:Y:S02]  /*1def0*/  SHF.L.W.U32.HI R7, R34, 0x2, R7 ;  /* 0x0000000222077819 */ /* 0x000fe40000010e07 */
        /* <DEDUP_REMOVED lines=8> */
[----:B------:R-:W-:Y:S02]  /*1df80*/  LOP3.LUT R53, R20, UR4, R53, 0xf8, !PT ;  /* 0x0000000414357c12 */ /* 0x000fe4000f8ef835 */
[----:B------:R-:W-:Y:S02]  /*1df90*/  LOP3.LUT R20, R12, UR23, R7, 0xf8, !PT ;  /* 0x000000170c147c12 */ /* 0x000fe4000f8ef807 */
[----:B------:R-:W-:Y:S02]  /*1dfa0*/  LOP3.LUT R15, R49, UR7, RZ, 0xc0, !PT ;  /* 0x00000007310f7c12 */ /* 0x000fe4000f8ec0ff */
[----:B------:R-:W-:-:S02]  /*1dfb0*/  SHF.R.U32.HI R57, RZ, 0x2, R26 ;  /* 0x00000002ff397819 */ /* 0x000fc4000001161a */
[----:B------:R-:W-:Y:S02]  /*1dfc0*/  LOP3.LUT R12, R26, UR6, RZ, 0xc0, !PT ;  /* 0x000000061a0c7c12 */ /* 0x000fe4000f8ec0ff */
[C---:B------:R-:W-:Y:S01]  /*1dfd0*/  SHF.L.W.U32.HI R32, R13.reuse, 0x2, R32 ;  /* 0x000000020d207819 */ /* 0x040fe20000010e20 */
[----:B------:R-:W-:Y:S01]  /*1dfe0*/  IMAD.SHL.U32 R13, R13, 0x4, RZ ;  /* 0x000000040d0d7824 */ /* 0x000fe200078e00ff */
        /* <DEDUP_REMOVED lines=33> */
[----:B------:R-:W-:Y:S02]  /*1e200*/  SHF.R.U32.HI R64, RZ, 0x2, R42 ;  /* 0x00000002ff407819 */ /* 0x000fe4000001162a */
[----:B------:R-:W-:Y:S02]  /*1e210*/  LOP3.LUT R19, R42, UR6, RZ, 0xc0, !PT ;  /* 0x000000062a137c12 */ /* 0x000fe4000f8ec0ff */
[----:B------:R-:W-:Y:S02]  /*1e220*/  LOP3.LUT R49, R34, UR4, R49, 0xf8, !PT ;  /* 0x0000000422317c12 */ /* 0x000fe4000f8ef831 */
[----:B------:R-:W-:Y:S01]  /*1e230*/  LOP3.LUT R34, R47, UR5, R36, 0xf8, !PT ;  /* 0x000000052f227c12 */ /* 0x000fe2000f8ef824 */
[----:B------:R-:W-:Y:S01]  /*1e240*/  IMAD.SHL.U32 R36, R23, 0x4, RZ ;  /* 0x0000000417247824 */ /* 0x000fe200078e00ff */
[----:B------:R-:W-:-:S02]  /*1e250*/  LOP3.LUT R64, R19, UR4, R64, 0xf8, !PT ;  /* 0x0000000413407c12 */ /* 0x000fc4000f8ef840 */
[----:B------:R-:W-:Y:S02]  /*1e260*/  SHF.L.W.U32.HI R48, R23, 0x2, R48 ;  /* 0x0000000217307819 */ /* 0x000fe40000010e30 */
[C---:B------:R-:W-:Y:S02]  /*1e270*/  SHF.L.W.U32.HI R38, R31.reuse, 0x1e, R42 ;  /* 0x0000001e1f267819 */ /* 0x040fe40000010e2a */
[----:B------:R-:W-:Y:S02]  /*1e280*/  LOP3.LUT R19, R31, UR7, RZ, 0xc0, !PT ;  /* 0x000000071f137c12 */ /* 0x000fe4000f8ec0ff */
[----:B------:R-:W-:Y:S02]  /*1e290*/  SHF.L.W.U32.HI R26, R25, 0x2, R26 ;  /* 0x00000002191a7819 */ /* 0x000fe40000010e1a */
[----:B------:R-:W-:Y:S02]  /*1e2a0*/  SHF.R.U32.HI R56, RZ, 0x2, R46 ;  /* 0x00000002ff387819 */ /* 0x000fe4000001162e */
        /* <DEDUP_REMOVED lines=8> */
[----:B------:R-:W-:Y:S02]  /*1e330*/  SHF.L.W.U32.HI R25, R29, 0x2, R28 ;  /* 0x000000021d197819 */ /* 0x000fe40000010e1c */
[----:B------:R-:W-:Y:S02]  /*1e340*/  LOP3.LUT R28, R26, UR5, R23, 0xf8, !PT ;  /* 0x000000051a1c7c12 */ /* 0x000fe4000f8ef817 */
[----:B------:R-:W-:Y:S02]  /*1e350*/  LOP3.LUT R32, R32, UR22, R25, 0xf8, !PT ;  /* 0x0000001620207c12 */ /* 0x000fe4000f8ef819 */
[----:B------:R-:W-:Y:S02]  /*1e360*/  SHF.R.U32.HI R26, RZ, 0x2, R61 ;  /* 0x00000002ff1a7819 */ /* 0x000fe4000001163d */
[----:B------:R-:W-:Y:S02]  /*1e370*/  LOP3.LUT R25, R61, UR6, RZ, 0xc0, !PT ;  /* 0x000000063d197c12 */ /* 0x000fe4000f8ec0ff */
[----:B------:R-:W-:-:S02]  /*1e380*/  SHF.L.W.U32.HI R57, R31, 0x2, R42 ;  /* 0x000000021f397819 */ /* 0x000fc40000010e2a */
[----:B------:R-:W-:Y:S01]  /*1e390*/  LOP3.LUT R26, R25, UR4, R26, 0xf8, !PT ;  /* 0x00000004191a7c12 */ /* 0x000fe2000f8ef81a */
[C---:B------:R-:W-:Y:S01]  /*1e3a0*/  IMAD.SHL.U32 R25, R24.reuse, 0x4, RZ ;  /* 0x0000000418197824 */ /* 0x040fe200078e00ff */
[----:B------:R-:W-:Y:S02]  /*1e3b0*/  SHF.L.W.U32.HI R66, R24, 0x2, R37 ;  /* 0x0000000218427819 */ /* 0x000fe40000010e25 */
[C---:B------:R-:W-:Y:S02]  /*1e3c0*/  LOP3.LUT R37, R39.reuse, UR7, RZ, 0xc0, !PT ;  /* 0x0000000727257c12 */ /* 0x040fe4000f8ec0ff */
[----:B------:R-:W-:Y:S02]  /*1e3d0*/  LOP3.LUT R25, R34, UR23, R25, 0xf8, !PT ;  /* 0x0000001722197c12 */ /* 0x000fe4000f8ef819 */
[----:B------:R-:W-:Y:S02]  /*1e3e0*/  SHF.L.W.U32.HI R34, R39, 0x1e, R58 ;  /* 0x0000001e27227819 */ /* 0x000fe40000010e3a */
[----:B------:R-:W-:-:S02]  /*1e3f0*/  SHF.R.U32.HI R24, RZ, 0x2, R60 ;  /* 0x00000002ff187819 */ /* 0x000fc4000001163c */
[----:B------:R-:W-:Y:S02]  /*1e400*/  LOP3.LUT R47, R60, UR6, RZ, 0xc0, !PT ;  /* 0x000000063c2f7c12 */ /* 0x000fe4000f8ec0ff */
[----:B------:R-:W-:Y:S01]  /*1e410*/  LOP3.LUT R36, R35, UR23, R36, 0xf8, !PT ;  /* 0x0000001723247c12 */ /* 0x000fe2000f8ef824 */
[----:B------:R-:W-:Y:S01]  /*1e420*/  IMAD.SHL.U32 R35, R29, 0x4, RZ ;  /* 0x000000041d237824 */ /* 0x000fe200078e00ff */
[----:B------:R-:W-:Y:S01]  /*1e430*/  LOP3.LUT R64, R64, UR22, R57, 0xf8, !PT ;  /* 0x0000001640407c12 */ /* 0x000fe2000f8ef839 */
[----:B------:R-:W-:Y:S01]  /*1e440*/  IMAD.SHL.U32 R57, R31, 0x4, RZ ;  /* 0x000000041f397824 */ /* 0x000fe200078e00ff */
[----:B------:R-:W-:Y:S02]  /*1e450*/  LOP3.LUT R23, R65, UR23, R48, 0xf8, !PT ;  /* 0x0000001741177c12 */ /* 0x000fe4000f8ef830 */
[C---:B------:R-:W-:Y:S02]  /*1e460*/  SHF.L.W.U32.HI R29, R52.reuse, 0x1e, R61 ;  /* 0x0000001e341d7819 */ /* 0x040fe40000010e3d */
[----:B------:R-:W-:-:S02]  /*1e470*/  LOP3.LUT R48, R52, UR7, RZ, 0xc0, !PT ;  /* 0x0000000734307c12 */ /* 0x000fc4000f8ec0ff */
[----:B------:R-:W-:Y:S02]  /*1e480*/  LOP3.LUT R34, R37, UR5, R34, 0xf8, !PT ;  /* 0x0000000525227c12 */ /* 0x000fe4000f8ef822 */
[----:B------:R-:W-:Y:S02]  /*1e490*/  LOP3.LUT R37, R47, UR4, R24, 0xf8, !PT ;  /* 0x000000042f257c12 */ /* 0x000fe4000f8ef818 */
[C---:B------:R-:W-:Y:S02]  /*1e4a0*/  SHF.L.W.U32.HI R24, R55.reuse, 0x1e, R60 ;  /* 0x0000001e37187819 */ /* 0x040fe40000010e3c */
[----:B------:R-:W-:Y:S02]  /*1e4b0*/  LOP3.LUT R47, R55, UR7, RZ, 0xc0, !PT ;  /* 0x00000007372f7c12 */ /* 0x000fe4000f8ec0ff */
[C---:B------:R-:W-:Y:S01]  /*1e4c0*/  SHF.L.W.U32.HI R61, R52.reuse, 0x2, R61 ;  /* 0x00000002343d7819 */ /* 0x040fe20000010e3d */
[----:B------:R-:W-:Y:S01]  /*1e4d0*/  IMAD.SHL.U32 R52, R52, 0x4, RZ ;  /* 0x0000000434347824 */ /* 0x000fe200078e00ff */
[----:B------:R-:W-:-:S02]  /*1e4e0*/  LOP3.LUT R29, R48, UR5, R29, 0xf8, !PT ;  /* 0x00000005301d7c12 */ /* 0x000fc4000f8ef81d */
[----:B------:R-:W-:Y:S02]  /*1e4f0*/  LOP3.LUT R38, R38, UR23, R57, 0xf8, !PT ;  /* 0x0000001726267c12 */ /* 0x000fe4000f8ef839 */
[C---:B------:R-:W-:Y:S01]  /*1e500*/  SHF.L.W.U32.HI R65, R21.reuse, 0x2, R46 ;  /* 0x0000000215417819 */ /* 0x040fe20000010e2e */
[----:B------:R-:W-:Y:S01]  /*1e510*/  IMAD.SHL.U32 R21, R21, 0x4, RZ ;  /* 0x0000000415157824 */ /* 0x000fe200078e00ff */
[----:B------:R-:W-:Y:S02]  /*1e520*/  LOP3.LUT R31, R47, UR5, R24, 0xf8, !PT ;  /* 0x000000052f1f7c12 */ /* 0x000fe4000f8ef818 */
[----:B------:R-:W-:Y:S02]  /*1e530*/  LOP3.LUT R24, R26, UR22, R61, 0xf8, !PT ;  /* 0x000000161a187c12 */ /* 0x000fe4000f8ef83d */
[----:B------:R-:W-:Y:S02]  /*1e540*/  SHF.L.W.U32.HI R60, R55, 0x2, R60 ;  /* 0x00000002373c7819 */ /* 0x000fe40000010e3c */
[----:B------:R-:W-:-:S02]  /*1e550*/  LOP3.LUT R18, R18, UR23, R35, 0xf8, !PT ;  /* 0x0000001712127c12 */ /* 0x000fc4000f8ef823 */
[----:B------:R-:W-:Y:S02]  /*1e560*/  LOP3.LUT R52, R29, UR23, R52, 0xf8, !PT ;  /* 0x000000171d347c12 */ /* 0x000fe4000f8ef834 */
[----:B------:R-:W-:Y:S02]  /*1e570*/  LOP3.LUT R26, R30, R43, R38, 0x96, !PT ;  /* 0x0000002b1e1a7212 */ /* 0x000fe400078e9626 */
[----:B------:R-:W-:Y:S02]  /*1e580*/  LOP3.LUT R57, R17, R44, R64, 0x96, !PT ;  /* 0x0000002c11397212 */ /* 0x000fe400078e9640 */
[--C-:B------:R-:W-:Y:S02]  /*1e590*/  SHF.R.U32.HI R35, RZ, 0x2, R58.reuse ;  /* 0x00000002ff237819 */ /* 0x100fe4000001163a */
[----:B------:R-:W-:Y:S02]  /*1e5a0*/  LOP3.LUT R48, R58, UR6, RZ, 0xc0, !PT ;  /* 0x000000063a307c12 */ /* 0x000fe4000f8ec0ff */
[C---:B------:R-:W-:Y:S01]  /*1e5b0*/  SHF.L.W.U32.HI R58, R39.reuse, 0x2, R58 ;  /* 0x00000002273a7819 */ /* 0x040fe20000010e3a */
[----:B------:R-:W-:Y:S01]  /*1e5c0*/  IMAD.SHL.U32 R39, R39, 0x4, RZ ;  /* 0x0000000427277824 */ /* 0x000fe200078e00ff */
[----:B------:R-:W-:-:S02]  /*1e5d0*/  LOP3.LUT R28, R28, UR23, R21, 0xf8, !PT ;  /* 0x000000171c1c7c12 */ /* 0x000fc4000f8ef815 */
[----:B------:R-:W-:Y:S02]  /*1e5e0*/  LOP3.LUT R37, R37, UR22, R60, 0xf8, !PT ;  /* 0x0000001625257c12 */ /* 0x000fe4000f8ef83c */
[----:B------:R-:W-:Y:S02]  /*1e5f0*/  LOP3.LUT R21, R11, R52, R2, 0x96, !PT ;  /* 0x000000340b157212 */ /* 0x000fe400078e9602 */
[----:B------:R-:W-:Y:S01]  /*1e600*/  LOP3.LUT R60, R26, R22, R63, 0x96, !PT ;  /* 0x000000161a3c7212 */ /* 0x000fe200078e963f */
[----:B------:R-:W-:Y:S01]  /*1e610*/  IMAD.SHL.U32 R26, R55, 0x4, RZ ;  /* 0x00000004371a7824 */ /* 0x000fe200078e00ff */
[----:B------:R-:W-:Y:S02]  /*1e620*/  LOP3.LUT R57, R57, R16, R45, 0x96, !PT ;  /* 0x0000001039397212 */ /* 0x000fe400078e962d */
[----:B------:R-:W-:Y:S02]  /*1e630*/  LOP3.LUT R34, R34, UR23, R39, 0xf8, !PT ;  /* 0x0000001722227c12 */ /* 0x000fe4000f8ef827 */
[----:B------:R-:W-:-:S02]  /*1e640*/  LOP3.LUT R21, R21, R36, R13, 0x96, !PT ;  /* 0x0000002415157212 */ /* 0x000fc400078e960d */
[----:B------:R-:W-:Y:S02]  /*1e650*/  SHF.L.W.U32.HI R42, R57, 0x1, R60 ;  /* 0x00000001392a7819 */ /* 0x000fe40000010e3c */
[----:B------:R-:W-:Y:S02]  /*1e660*/  LOP3.LUT R29, R9, R24, R8, 0x96, !PT ;  /* 0x00000018091d7212 */ /* 0x000fe400078e9608 */
[----:B------:R-:W-:Y:S02]  /*1e670*/  LOP3.LUT R31, R31, UR23, R26, 0xf8, !PT ;  /* 0x000000171f1f7c12 */ /* 0x000fe4000f8ef81a */
[----:B------:R-:W-:Y:S02]  /*1e680*/  LOP3.LUT R35, R48, UR4, R35, 0xf8, !PT ;  /* 0x0000000430237c12 */ /* 0x000fe4000f8ef823 */
[----:B------:R-:W-:Y:S02]  /*1e690*/  LOP3.LUT R56, R56, UR22, R65, 0xf8, !PT ;  /* 0x0000001638387c12 */ /* 0x000fe4000f8ef841 */
[----:B------:R-:W-:-:S02]  /*1e6a0*/  LOP3.LUT R55, R62, R34, R25, 0x96, !PT ;  /* 0x000000223e377212 */ /* 0x000fc400078e9619 */
[-CC-:B------:R-:W-:Y:S02]  /*1e6b0*/  LOP3.LUT R46, R62, R21.reuse, R42.reuse, 0x96, !PT ;  /* 0x000000153e2e7212 */ /* 0x180fe400078e962a */
[----:B------:R-:W-:Y:S02]  /*1e6c0*/  LOP3.LUT R26, R34, R21, R42, 0x96, !PT ;  /* 0x00000015221a7212 */ /* 0x000fe400078e962a */
[----:B------:R-:W-:Y:S02]  /*1e6d0*/  LOP3.LUT R34, R15, R10, R28, 0x96, !PT ;  /* 0x0000000a0f227212 */ /* 0x000fe400078e961c */
[----:B------:R-:W-:Y:S02]  /*1e6e0*/  LOP3.LUT R62, R29, R53, R12, 0x96, !PT ;  /* 0x000000351d3e7212 */ /* 0x000fe400078e960c */
[----:B------:R-:W-:Y:S02]  /*1e6f0*/  LOP3.LUT R49, R49, UR22, R66, 0xf8, !PT ;  /* 0x0000001631317c12 */ /* 0x000fe4000f8ef842 */
[----:B------:R-:W-:-:S02]  /*1e700*/  LOP3.LUT R61, R35, UR22, R58, 0xf8, !PT ;  /* 0x00000016233d7c12 */ /* 0x000fc4000f8ef83a */
[----:B------:R-:W-:Y:S02]  /*1e710*/  LOP3.LUT R29, R50, R5, R56, 0x96, !PT ;  /* 0x00000005321d7212 */ /* 0x000fe400078e9638 */
[----:B------:R-:W-:Y:S02]  /*1e720*/  LOP3.LUT R58, R20, R31, R33, 0x96, !PT ;  /* 0x0000001f143a7212 */ /* 0x000fe400078e9621 */
[----:B------:R-:W-:Y:S02]  /*1e730*/  LOP3.LUT R66, R34, R23, R4, 0x96, !PT ;  /* 0x0000001722427212 */ /* 0x000fe400078e9604 */
        /* <DEDUP_REMOVED lines=12> */
[----:B------:R-:W-:Y:S02]  /*1e800*/  LOP3.LUT R51, R21, R32, R27, 0x96, !PT ;  /* 0x0000002015337212 */ /* 0x000fe400078e961b */
        /* <DEDUP_REMOVED lines=8> */
[----:B------:R-:W-:Y:S02]  /*1e890*/  LOP3.LUT R33, R33, R66, R65, 0x96, !PT ;  /* 0x0000004221217212 */ /* 0x000fe400078e9641 */
[----:B------:R-:W-:Y:S02]  /*1e8a0*/  SHF.L.W.U32.HI R59, R66, 0x1, R59 ;  /* 0x00000001423b7819 */ /* 0x000fe40000010e3b */
[----:B------:R-:W-:Y:S02]  /*1e8b0*/  LOP3.LUT R66, R27, R40, R7, 0x96, !PT ;  /* 0x000000281b427212 */ /* 0x000fe400078e9607 */
[----:B------:R-:W-:Y:S02]  /*1e8c0*/  SHF.L.W.U32.HI R41, R60, 0x1, R57 ;  /* 0x000000013c297819 */ /* 0x000fe40000010e39 */
[-CC-:B------:R-:W-:Y:S02]  /*1e8d0*/  LOP3.LUT R54, R38, R55.reuse, R32.reuse, 0x96, !PT ;  /* 0x0000003726367212 */ /* 0x180fe400078e9620 */
        /* <DEDUP_REMOVED lines=29> */
[----:B------:R-:W-:Y:S02]  /*1eab0*/  LOP3.LUT R23, R52, R58, R59, 0x96, !PT ;  /* 0x0000003a34177212 */ /* 0x000fe400078e963b */
[----:B------:R-:W-:-:S02]  /*1eac0*/  LOP3.LUT R24, R24, R51, R16, 0x96, !PT ;  /* 0x0000003318187212 */ /* 0x000fc400078e9610 */
[----:B------:R-:W-:Y:S02]  /*1ead0*/  SHF.L.W.U32.HI R12, R19, 0x15, R14 ;  /* 0x00000015130c7819 */ /* 0x000fe40000010e0e */
        /* <DEDUP_REMOVED lines=17> */
[-CC-:B------:R-:W-:Y:S02]  /*1ebf0*/  LOP3.LUT R2, R9, R51.reuse, R16.reuse, 0x96, !PT ;  /* 0x0000003309027212 */ /* 0x180fe400078e9610 */
[-C--:B------:R-:W-:Y:S02]  /*1ec00*/  LOP3.LUT R53, R53, R51.reuse, R16, 0x96, !PT ;  /* 0x0000003335357212 */ /* 0x080fe400078e9610 */
        /* <DEDUP_REMOVED lines=32> */
[----:B------:R-:W-:Y:S02]  /*1ee10*/  SHF.L.W.U32.HI R23, R27, 0xf, R22 ;  /* 0x0000000f1b177819 */ /* 0x000fe40000010e16 */
[----:B------:R-:W-:-:S02]  /*1ee20*/  LOP3.LUT R12, R12, R13, R0, 0xd2, !PT ;  /* 0x0000000d0c0c7212 */ /* 0x000fc400078ed200 */
[----:B------:R-:W-:Y:S02]  /*1ee30*/  SHF.L.W.U32.HI R16, R55, 0x18, R60 ;  /* 0x0000001837107819 */ /* 0x000fe40000010e3c */
[----:B------:R-:W-:Y:S01]  /*1ee40*/  LOP3.LUT R0, R13, R0, R9, 0xd2, !PT ;  /* 0x000000000d007212 */ /* 0x000fe200078ed209 */
[----:B------:R-:W-:Y:S01]  /*1ee50*/  IMAD.SHL.U32 R63, R12, 0x4, RZ ;  /* 0x000000040c3f7824 */ /* 0x000fe200078e00ff */
[----:B------:R-:W-:Y:S02]  /*1ee60*/  SHF.L.W.U32.HI R17, R60, 0x18, R55 ;  /* 0x000000183c117819 */ /* 0x000fe40000010e37 */
        /* <DEDUP_REMOVED lines=45> */
[C-C-:B------:R-:W-:Y:S02]  /*1f140*/  SHF.L.W.U32.HI R57, R8.reuse, 0x1e, R13.reuse ;  /* 0x0000001e08397819 */ /* 0x140fe40000010e0d */
[----:B------:R-:W-:Y:S02]  /*1f150*/  LOP3.LUT R58, R8, UR7, RZ, 0xc0, !PT ;  /* 0x00000007083a7c12 */ /* 0x000fe4000f8ec0ff */
        /* <DEDUP_REMOVED lines=9> */
[----:B------:R-:W-:-:S02]  /*1f1f0*/  LOP3.LUT R48, R51, UR5, R48, 0xf8, !PT ;  /* 0x0000000533307c12 */ /* 0x000fc4000f8ef830 */
[----:B------:R-:W-:Y:S02]  /*1f200*/  SHF.R.U32.HI R56, RZ, 0x2, R11 ;  /* 0x00000002ff387819 */ /* 0x000fe4000001160b */
[----:B------:R-:W-:Y:S02]  /*1f210*/  LOP3.LUT R61, R11, UR6, RZ, 0xc0, !PT ;  /* 0x000000060b3d7c12 */ /* 0x000fe4000f8ec0ff */
[----:B------:R-:W-:Y:S02]  /*1f220*/  SHF.R.U32.HI R58, RZ, 0x2, R55 ;  /* 0x00000002ff3a7819 */ /* 0x000fe40000011637 */
[----:B------:R-:W-:Y:S02]  /*1f230*/  LOP3.LUT R51, R55, UR6, RZ, 0xc0, !PT ;  /* 0x0000000637337c12 */ /* 0x000fe4000f8ec0ff */
[----:B------:R-:W-:Y:S02]  /*1f240*/  LOP3.LUT R60, R57, UR5, R60, 0xf8, !PT ;  /* 0x00000005393c7c12 */ /* 0x000fe4000f8ef83c */
[----:B------:R-:W-:-:S02]  /*1f250*/  LOP3.LUT R57, R61, UR4, R56, 0xf8, !PT ;  /* 0x000000043d397c12 */ /* 0x000fc4000f8ef838 */
[----:B------:R-:W-:Y:S02]  /*1f260*/  LOP3.LUT R58, R51, UR4, R58, 0xf8, !PT ;  /* 0x00000004333a7c12 */ /* 0x000fe4000f8ef83a */
[C---:B------:R-:W-:Y:S01]  /*1f270*/  SHF.L.W.U32.HI R56, R5.reuse, 0x2, R54 ;  /* 0x0000000205387819 */ /* 0x040fe20000010e36 */
[----:B------:R-:W-:Y:S01]  /*1f280*/  IMAD.SHL.U32 R5, R5, 0x4, RZ ;  /* 0x0000000405057824 */ /* 0x000fe200078e00ff */
        /* <DEDUP_REMOVED lines=12> */
[----:B------:R-:W-:Y:S02]  /*1f350*/  SHF.R.U32.HI R61, RZ, 0x2, R15 ;  /* 0x00000002ff3d7819 */ /* 0x000fe4000001160f */
[----:B------:R-:W-:Y:S02]  /*1f360*/  LOP3.LUT R8, R15, UR6, RZ, 0xc0, !PT ;  /* 0x000000060f087c12 */ /* 0x000fe4000f8ec0ff */
[----:B------:R-:W-:Y:S02]  /*1f370*/  LOP3.LUT R48, R48, UR23, R5, 0xf8, !PT ;  /* 0x0000001730307c12 */ /* 0x000fe4000f8ef805 */
[----:B------:R-:W-:Y:S02]  /*1f380*/  LOP3.LUT R5, R59, UR22, R62, 0xf8, !PT ;  /* 0x000000163b057c12 */ /* 0x000fe4000f8ef83e */
[----:B------:R-:W-:Y:S02]  /*1f390*/  LOP3.LUT R61, R8, UR4, R61, 0xf8, !PT ;  /* 0x00000004083d7c12 */ /* 0x000fe4000f8ef83d */
[----:B------:R-:W-:-:S02]  /*1f3a0*/  SHF.L.W.U32.HI R59, R10, 0x1e, R15 ;  /* 0x0000001e0a3b7819 */ /* 0x000fc40000010e0f */
[----:B------:R-:W-:Y:S02]  /*1f3b0*/  LOP3.LUT R62, R10, UR7, RZ, 0xc0, !PT ;  /* 0x000000070a3e7c12 */ /* 0x000fe4000f8ec0ff */
[----:B------:R-:W-:Y:S02]  /*1f3c0*/  LOP3.LUT R6, R6, UR23, R13, 0xf8, !PT ;  /* 0x0000001706067c12 */ /* 0x000fe4000f8ef80d */
        /* <DEDUP_REMOVED lines=10> */
[----:B------:R-:W-:Y:S02]  /*1f470*/  SHF.R.U32.HI R58, RZ, 0x2, R22 ;  /* 0x00000002ff3a7819 */ /* 0x000fe40000011616 */
[----:B------:R-:W-:Y:S02]  /*1f480*/  LOP3.LUT R13, R22, UR6, RZ, 0xc0, !PT ;  /* 0x00000006160d7c12 */ /* 0x000fe4000f8ec0ff */
[----:B------:R-:W-:Y:S02]  /*1f490*/  LOP3.LUT R60, R11, UR5, R60, 0xf8, !PT ;  /* 0x000000050b3c7c12 */ /* 0x000fe4000f8ef83c */
[----:B------:R-:W-:Y:S01]  /*1f4a0*/  LOP3.LUT R58, R13, UR4, R58, 0xf8, !PT ;  /* 0x000000040d3a7c12 */ /* 0x000fe2000f8ef83a */
[----:B------:R-:W-:Y:S01]  /*1f4b0*/  IMAD.SHL.U32 R13, R0, 0x4, RZ ;  /* 0x00000004000d7824 */ /* 0x000fe200078e00ff */
        /* <DEDUP_REMOVED lines=16> */
[----:B------:R-:W-:Y:S01]  /*1f5c0*/  LOP3.LUT R2, R56, UR23, R19, 0xf8, !PT ;  /* 0x0000001738027c12 */ /* 0x000fe2000f8ef813 */
[----:B------:R-:W-:Y:S01]  /*1f5d0*/  IMAD.SHL.U32 R19, R24, 0x4, RZ ;  /* 0x0000000418137824 */ /* 0x000fe200078e00ff */
        /* <DEDUP_REMOVED lines=8> */
[C---:B------:R-:W-:Y:S02]  /*1f660*/  SHF.L.W.U32.HI R61, R14.reuse, 0x1e, R21 ;  /* 0x0000001e0e3d7819 */ /* 0x040fe40000010e15 */
[----:B------:R-:W-:Y:S02]  /*1f670*/  LOP3.LUT R10, R14, UR7, RZ, 0xc0, !PT ;  /* 0x000000070e0a7c12 */ /* 0x000fe4000f8ec0ff */
[----:B------:R-:W-:-:S02]  /*1f680*/  SHF.L.W.U32.HI R15, R23, 0x2, R22 ;  /* 0x00000002170f7819 */ /* 0x000fc40000010e16 */
        /* <DEDUP_REMOVED lines=17> */
[----:B------:R-:W-:Y:S02]  /*1f7a0*/  SHF.L.W.U32.HI R17, R16, 0x2, R17 ;  /* 0x0000000210117819 */ /* 0x000fe40000010e11 */
[----:B------:R-:W-:Y:S02]  /*1f7b0*/  LOP3.LUT R24, R54, UR23, R57, 0xf8, !PT ;  /* 0x0000001736187c12 */ /* 0x000fe4000f8ef839 */
[C---:B------:R-:W-:Y:S01]  /*1f7c0*/  SHF.L.W.U32.HI R16, R14.reuse, 0x2, R21 ;  /* 0x000000020e107819 */ /* 0x040fe20000010e15 */
[----:B------:R-:W-:Y:S01]  /*1f7d0*/  IMAD.SHL.U32 R14, R14, 0x4, RZ ;  /* 0x000000040e0e7824 */ /* 0x000fe200078e00ff */
[----:B------:R-:W-:-:S02]  /*1f7e0*/  SHF.L.W.U32.HI R57, R30, 0x1e, R39 ;  /* 0x0000001e1e397819 */ /* 0x000fc40000010e27 */
[----:B------:R-:W-:Y:S02]  /*1f7f0*/  LOP3.LUT R54, R30, UR7, RZ, 0xc0, !PT ;  /* 0x000000071e367c12 */ /* 0x000fe4000f8ec0ff */
[C---:B------:R-:W-:Y:S02]  /*1f800*/  SHF.L.W.U32.HI R41, R18.reuse, 0x2, R41 ;  /* 0x0000000212297819 */ /* 0x040fe40000010e29 */
[----:B------:R-:W-:Y:S02]  /*1f810*/  SHF.R.U32.HI R21, RZ, 0x2, R27 ;  /* 0x00000002ff157819 */ /* 0x000fe4000001161b */
[----:B------:R-:W-:Y:S02]  /*1f820*/  LOP3.LUT R58, R27, UR6, RZ, 0xc0, !PT ;  /* 0x000000061b3a7c12 */ /* 0x000fe4000f8ec0ff */
[----:B------:R-:W-:Y:S02]  /*1f830*/  LOP3.LUT R66, R18, UR7, RZ, 0xc0, !PT ;  /* 0x0000000712427c12 */ /* 0x000fe4000f8ec0ff */
[----:B------:R-:W-:-:S02]  /*1f840*/  LOP3.LUT R19, R60, UR23, R19, 0xf8, !PT ;  /* 0x000000173c137c12 */ /* 0x000fc4000f8ef813 */
[----:B------:R-:W-:Y:S02]  /*1f850*/  LOP3.LUT R57, R54, UR5, R57, 0xf8, !PT ;  /* 0x0000000536397c12 */ /* 0x000fe4000f8ef839 */
[----:B------:R-:W-:Y:S01]  /*1f860*/  LOP3.LUT R60, R64, UR22, R41, 0xf8, !PT ;  /* 0x00000016403c7c12 */ /* 0x000fe2000f8ef829 */
[----:B------:R-:W-:Y:S01]  /*1f870*/  IMAD.SHL.U32 R64, R18, 0x4, RZ ;  /* 0x0000000412407824 */ /* 0x000fe200078e00ff */
[----:B------:R-:W-:Y:S02]  /*1f880*/  LOP3.LUT R54, R58, UR4, R21, 0xf8, !PT ;  /* 0x000000043a367c12 */ /* 0x000fe4000f8ef815 */
[----:B------:R-:W-:Y:S02]  /*1f890*/  LOP3.LUT R25, R66, UR5, R25, 0xf8, !PT ;  /* 0x0000000542197c12 */ /* 0x000fe4000f8ef819 */
[C---:B------:R-:W-:Y:S02]  /*1f8a0*/  SHF.L.W.U32.HI R58, R26.reuse, 0x1e, R27 ;  /* 0x0000001e1a3a7819 */ /* 0x040fe40000010e1b */
[----:B------:R-:W-:-:S02]  /*1f8b0*/  LOP3.LUT R21, R26, UR7, RZ, 0xc0, !PT ;  /* 0x000000071a157c12 */ /* 0x000fc4000f8ec0ff */
[----:B------:R-:W-:Y:S02]  /*1f8c0*/  SHF.R.U32.HI R41, RZ, 0x2, R43 ;  /* 0x00000002ff297819 */ /* 0x000fe4000001162b */
[----:B------:R-:W-:Y:S02]  /*1f8d0*/  LOP3.LUT R18, R43, UR6, RZ, 0xc0, !PT ;  /* 0x000000062b127c12 */ /* 0x000fe4000f8ec0ff */
        /* <DEDUP_REMOVED lines=8> */
[----:B------:R-:W-:Y:S01]  /*1f960*/  LOP3.LUT R25, R25, UR23, R64, 0xf8, !PT ;  /* 0x0000001719197c12 */ /* 0x000fe2000f8ef840 */
[----:B------:R-:W-:Y:S01]  /*1f970*/  IMAD.SHL.U32 R64, R29, 0x4, RZ ;  /* 0x000000041d407824 */ /* 0x000fe200078e00ff */
[----:B------:R-:W-:Y:S02]  /*1f980*/  SHF.R.U32.HI R18, RZ, 0x2, R45 ;  /* 0x00000002ff127819 */ /* 0x000fe4000001162d */
[----:B------:R-:W-:-:S02]  /*1f990*/  LOP3.LUT R21, R45, UR6, RZ, 0xc0, !PT ;  /* 0x000000062d157c12 */ /* 0x000fc4000f8ec0ff */
[----:B------:R-:W-:Y:S02]  /*1f9a0*/  LOP3.LUT R61, R62, UR5, R61, 0xf8, !PT ;  /* 0x000000053e3d7c12 */ /* 0x000fe4000f8ef83d */
[----:B------:R-:W-:Y:S02]  /*1f9b0*/  SHF.L.W.U32.HI R62, R29, 0x2, R28 ;  /* 0x000000021d3e7819 */ /* 0x000fe40000010e1c */
[C---:B------:R-:W-:Y:S02]  /*1f9c0*/  SHF.L.W.U32.HI R39, R26.reuse, 0x2, R27 ;  /* 0x000000021a277819 */ /* 0x040fe40000010e1b */
[----:B------:R-:W-:Y:S02]  /*1f9d0*/  LOP3.LUT R28, R21, UR4, R18, 0xf8, !PT ;  /* 0x00000004151c7c12 */ /* 0x000fe4000f8ef812 */
[----:B------:R-:W-:Y:S01]  /*1f9e0*/  LOP3.LUT R27, R57, UR23, R30, 0xf8, !PT ;  /* 0x00000017391b7c12 */ /* 0x000fe2000f8ef81e */
[----:B------:R-:W-:Y:S01]  /*1f9f0*/  IMAD.SHL.U32 R57, R26, 0x4, RZ ;  /* 0x000000041a397824 */ /* 0x000fe200078e00ff */
[----:B------:R-:W-:-:S02]  /*1fa00*/  LOP3.LUT R21, R55, UR23, R64, 0xf8, !PT ;  /* 0x0000001737157c12 */ /* 0x000fc4000f8ef840 */
        /* <DEDUP_REMOVED lines=11> */
[C---:B------:R-:W-:Y:S02]  /*1fac0*/  SHF.L.W.U32.HI R61, R35.reuse, 0x1e, R40 ;  /* 0x0000001e233d7819 */ /* 0x040fe40000010e28 */
[----:B------:R-:W-:-:S02]  /*1fad0*/  LOP3.LUT R20, R35, UR7, RZ, 0xc0, !PT ;  /* 0x0000000723147c12 */ /* 0x000fc4000f8ec0ff */
[----:B------:R-:W-:Y:S02]  /*1fae0*/  LOP3.LUT R30, R39, UR4, R30, 0xf8, !PT ;  /* 0x00000004271e7c12 */ /* 0x000fe4000f8ef81e */
[----:B------:R-:W-:Y:S02]  /*1faf0*/  SHF.L.W.U32.HI R45, R42, 0x2, R45 ;  /* 0x000000022a2d7819 */ /* 0x000fe40000010e2d */
[----:B------:R-:W-:Y:S02]  /*1fb00*/  LOP3.LUT R39, R32, R4, R33, 0xd2, !PT ;  /* 0x0000000420277212 */ /* 0x000fe400078ed221 */
[----:B------:R-:W-:Y:S02]  /*1fb10*/  LOP3.LUT R29, R42, UR7, RZ, 0xc0, !PT ;  /* 0x000000072a1d7c12 */ /* 0x000fe4000f8ec0ff */
[----:B------:R-:W-:Y:S02]  /*1fb20*/  SHF.R.U32.HI R59, RZ, 0x2, R52 ;  /* 0x00000002ff3b7819 */ /* 0x000fe40000011634 */
        /* <DEDUP_REMOVED lines=10> */
[C-C-:B------:R-:W-:Y:S02]  /*1fbd0*/  SHF.L.W.U32.HI R26, R49.reuse, 0x2, R52.reuse ;  /* 0x00000002311a7819 */ /* 0x140fe40000010e34 */
[C---:B------:R-:W-:Y:S01]  /*1fbe0*/  SHF.L.W.U32.HI R29, R49.reuse, 0x1e, R52 ;  /* 0x0000001e311d7819 */ /* 0x040fe20000010e34 */
[C---:B------:R-:W-:Y:S01]  /*1fbf0*/  IMAD.SHL.U32 R52, R49.reuse, 0x4, RZ ;  /* 0x0000000431347824 */ /* 0x040fe200078e00ff */
[----:B------:R-:W-:Y:S02]  /*1fc00*/  LOP3.LUT R64, R49, UR7, RZ, 0xc0, !PT ;  /* 0x0000000731407c12 */ /* 0x000fe4000f8ec0ff */
[----:B------:R-:W-:-:S02]  /*1fc10*/  LOP3.LUT R42, R63, UR4, R28, 0xf8, !PT ;  /* 0x000000043f2a7c12 */ /* 0x000fc4000f8ef81c */
[----:B------:R-:W-:Y:S02]  /*1fc20*/  LOP3.LUT R28, R62, UR23, R45, 0xf8, !PT ;  /* 0x000000173e1c7c12 */ /* 0x000fe4000f8ef82d */
[----:B------:R-:W-:Y:S02]  /*1fc30*/  LOP3.LUT R26, R59, UR22, R26, 0xf8, !PT ;  /* 0x000000163b1a7c12 */ /* 0x000fe4000f8ef81a */
[C---:B------:R-:W-:Y:S02]  /*1fc40*/  SHF.L.W.U32.HI R59, R44.reuse, 0x1e, R39 ;  /* 0x0000001e2c3b7819 */ /* 0x040fe40000010e27 */
[----:B------:R-:W-:Y:S02]  /*1fc50*/  LOP3.LUT R62, R44, UR7, RZ, 0xc0, !PT ;  /* 0x000000072c3e7c12 */ /* 0x000fe4000f8ec0ff */
[----:B------:R-:W-:Y:S02]  /*1fc60*/  LOP3.LUT R29, R64, UR5, R29, 0xf8, !PT ;  /* 0x00000005401d7c12 */ /* 0x000fe4000f8ef81d */
[----:B------:R-:W-:-:S02]  /*1fc70*/  LOP3.LUT R45, R4, R33, R36, 0xd2, !PT ;  /* 0x00000021042d7212 */ /* 0x000fc400078ed224 */
        /* <DEDUP_REMOVED lines=8> */
[----:B------:R-:W-:Y:S02]  /*1fd00*/  LOP3.LUT R49, R33, R36, R7, 0xd2, !PT ;  /* 0x0000002421317212 */ /* 0x000fe400078ed207 */
[----:B------:R-:W-:Y:S02]  /*1fd10*/  LOP3.LUT R58, R58, UR23, R57, 0xf8, !PT ;  /* 0x000000173a3a7c12 */ /* 0x000fe4000f8ef839 */
[----:B------:R-:W-:Y:S02]  /*1fd20*/  LOP3.LUT R37, R55, UR23, R52, 0xf8, !PT ;  /* 0x0000001737257c12 */ /* 0x000fe4000f8ef834 */
[----:B------:R-:W-:Y:S02]  /*1fd30*/  SHF.R.U32.HI R57, RZ, 0x2, R40 ;  /* 0x00000002ff397819 */ /* 0x000fe40000011628 */
[----:B------:R-:W-:-:S02]  /*1fd40*/  LOP3.LUT R64, R40, UR6, RZ, 0xc0, !PT ;  /* 0x0000000628407c12 */ /* 0x000fc4000f8ec0ff */
        /* <DEDUP_REMOVED lines=10> */
[----:B0-----:R-:W-:Y:S02]  /*1fdf0*/  LOP3.LUT R62, R9, UR12, RZ, 0x3c, !PT ;  /* 0x0000000c093e7c12 */ /* 0x001fe4000f8e3cff */
[----:B------:R-:W-:Y:S01]  /*1fe00*/  LOP3.LUT R57, R57, UR22, R52, 0xf8, !PT ;  /* 0x0000001639397c12 */ /* 0x000fe2000f8ef834 */
[----:B------:R-:W-:Y:S01]  /*1fe10*/  IMAD.SHL.U32 R52, R35, 0x4, RZ ;  /* 0x0000000423347824 */ /* 0x000fe200078e00ff */
[----:B------:R-:W-:-:S02]  /*1fe20*/  LOP3.LUT R9, R64, UR5, R55, 0xf8, !PT ;  /* 0x0000000540097c12 */ /* 0x000fc4000f8ef837 */
[C---:B------:R-:W-:Y:S01]  /*1fe30*/  SHF.L.W.U32.HI R55, R44.reuse, 0x2, R39 ;  /* 0x000000022c377819 */ /* 0x040fe20000010e27 */
[----:B------:R-:W-:Y:S01]  /*1fe40*/  IMAD.SHL.U32 R44, R44, 0x4, RZ ;  /* 0x000000042c2c7824 */ /* 0x000fe200078e00ff */
[----:B------:R-:W-:Y:S01]  /*1fe50*/  SHF.R.U32.HI R35, RZ, 0x2, R62 ;  /* 0x00000002ff237819 */ /* 0x000fe2000001163e */
[----:B------:R-:W-:Y:S01]  /*1fe60*/  IMAD.SHL.U32 R39, R46, 0x4, RZ ;  /* 0x000000042e277824 */ /* 0x000fe200078e00ff */
[----:B------:R-:W-:Y:S02]  /*1fe70*/  LOP3.LUT R64, R62, UR6, RZ, 0xc0, !PT ;  /* 0x000000063e407c12 */ /* 0x000fe4000f8ec0ff */
[----:B-1----:R-:W-:Y:S02]  /*1fe80*/  LOP3.LUT R53, R53, UR8, RZ, 0x3c, !PT ;  /* 0x0000000835357c12 */ /* 0x002fe4000f8e3cff */
[----:B------:R-:W-:Y:S02]  /*1fe90*/  SHF.L.W.U32.HI R45, R46, 0x2, R45 ;  /* 0x000000022e2d7819 */ /* 0x000fe40000010e2d */
[----:B------:R-:W-:-:S02]  /*1fea0*/  LOP3.LUT R64, R64, UR4, R35, 0xf8, !PT ;  /* 0x0000000440407c12 */ /* 0x000fc4000f8ef823 */
        /* <DEDUP_REMOVED lines=8> */
[----:B------:R-:W-:-:S02]  /*1ff30*/  LOP3.LUT R42, R42, UR5, R35, 0xf8, !PT ;  /* 0x000000052a2a7c12 */ /* 0x000fc4000f8ef823 */
[----:B------:R-:W-:Y:S02]  /*1ff40*/  SHF.L.W.U32.HI R46, R50, 0x2, R49 ;  /* 0x00000002322e7819 */ /* 0x000fe40000010e31 */
[----:B------:R-:W-:Y:S02]  /*1ff50*/  LOP3.LUT R39, R40, UR23, R39, 0xf8, !PT ;  /* 0x0000001728277c12 */ /* 0x000fe4000f8ef827 */
[----:B------:R-:W-:Y:S02]  /*1ff60*/  LOP3.LUT R35, R33, UR22, R46, 0xf8, !PT ;  /* 0x0000001621237c12 */ /* 0x000fe4000f8ef82e */
[----:B------:R-:W-:Y:S02]  /*1ff70*/  LOP3.LUT R50, R42, UR23, R53, 0xf8, !PT ;  /* 0x000000172a327c12 */ /* 0x000fe4000f8ef835 */
[----:B------:R-:W-:Y:S02]  /*1ff80*/  LOP3.LUT R38, R9, UR23, R38, 0xf8, !PT ;  /* 0x0000001709267c12 */ /* 0x000fe4000f8ef826 */
[----:B------:R-:W-:-:S02]  /*1ff90*/  LOP3.LUT R46, R36, R7, R32, 0xd2, !PT ;  /* 0x00000007242e7212 */ /* 0x000fc400078ed220 */
[----:B------:R-:W-:Y:S02]  /*1ffa0*/  LOP3.LUT R53, R6, R29, R21, 0x96, !PT ;  /* 0x0000001d06357212 */ /* 0x000fe400078e9615 */
[----:B------:R-:W-:Y:S02]  /*1ffb0*/  LOP3.LUT R40, R5, R26, R18, 0x96, !PT ;  /* 0x0000001a05287212 */ /* 0x000fe400078e9612 */
[----:B------:R-:W-:Y:S02]  /*1ffc0*/  LOP3.LUT R52, R61, UR23, R52, 0xf8, !PT ;  /* 0x000000173d347c12 */ /* 0x000fe4000f8ef834 */
[----:B------:R-:W-:Y:S02]  /*1ffd0*/  LOP3.LUT R23, R23, UR22, R66, 0xf8, !PT ;  /* 0x0000001617177c12 */ /* 0x000fe4000f8ef842 */
[----:B------:R-:W-:Y:S02]  /*1ffe0*/  LOP3.LUT R45, R64, UR22, R45, 0xf8, !PT ;  /* 0x00000016402d7c12 */ /* 0x000fe4000f8ef82d */
[----:B------:R-:W-:-:S02]  /*1fff0*/  SHF.R.U32.HI R61, RZ, 0x2, R46 ;  /* 0x00000002ff3d7819 */ /* 0x000fc4000001162e */
        /* <DEDUP_REMOVED lines=10> */
[----:B------:R-:W-:Y:S02]  /*200a0*/  LOP3.LUT R61, R36, UR4, R61, 0xf8, !PT ;  /* 0x00000004243d7c12 */ /* 0x000fe4000f8ef83d */
[----:B------:R-:W-:-:S02]  /*200b0*/  LOP3.LUT R42, R42, R56, R39, 0x96, !PT ;  /* 0x000000382a2a7212 */ /* 0x000fc400078e9627 */
[-CC-:B------:R-:W-:Y:S02]  /*200c0*/  LOP3.LUT R4, R28, R33.reuse, R62.reuse, 0x96, !PT ;  /* 0x000000211c047212 */ /* 0x180fe400078e963e */
[-CC-:B------:R-:W-:Y:S02]  /*200d0*/  LOP3.LUT R36, R39, R33.reuse, R62.reuse, 0x96, !PT ;  /* 0x0000002127247212 */ /* 0x180fe400078e963e */
[----:B------:R-:W-:Y:S02]  /*200e0*/  LOP3.LUT R32, R56, R33, R62, 0x96, !PT ;  /* 0x0000002138207212 */ /* 0x000fe400078e963e */
[C---:B------:R-:W-:Y:S02]  /*200f0*/  SHF.L.W.U32.HI R28, R31.reuse, 0x1e, R46 ;  /* 0x0000001e1f1c7819 */ /* 0x040fe40000010e2e */
[----:B------:R-:W-:Y:S02]  /*20100*/  LOP3.LUT R39, R31, UR7, RZ, 0xc0, !PT ;  /* 0x000000071f277c12 */ /* 0x000fe4000f8ec0ff */
[----:B------:R-:W-:-:S02]  /*20110*/  LOP3.LUT R56, R48, R0, R55, 0x96, !PT ;  /* 0x0000000030387212 */ /* 0x000fc400078e9637 */
[----:B------:R-:W-:Y:S02]  /*20120*/  LOP3.LUT R49, R47, R20, R60, 0x96, !PT ;  /* 0x000000142f317212 */ /* 0x000fe400078e963c */
[----:B------:R-:W-:Y:S02]  /*20130*/  SHF.L.W.U32.HI R65, R53, 0x1, R40 ;  /* 0x0000000135417819 */ /* 0x000fe40000010e28 */
[C---:B------:R-:W-:Y:S01]  /*20140*/  SHF.L.W.U32.HI R48, R31.reuse, 0x2, R46 ;  /* 0x000000021f307819 */ /* 0x040fe20000010e2e */
[----:B------:R-:W-:Y:S01]  /*20150*/  IMAD.SHL.U32 R31, R31, 0x4, RZ ;  /* 0x000000041f1f7824 */ /* 0x000fe200078e00ff */
[----:B------:R-:W-:Y:S02]  /*20160*/  LOP3.LUT R28, R39, UR5, R28, 0xf8, !PT ;  /* 0x00000005271c7c12 */ /* 0x000fe4000f8ef81c */
[----:B------:R-:W-:Y:S02]  /*20170*/  LOP3.LUT R25, R25, R33, R62, 0x96, !PT ;  /* 0x0000002119197212 */ /* 0x000fe400078e963e */
[----:B------:R-:W-:-:S02]  /*20180*/  LOP3.LUT R49, R49, R51, R44, 0x96, !PT ;  /* 0x0000003331317212 */ /* 0x000fc400078e962c */
[-CC-:B------:R-:W-:Y:S02]  /*20190*/  LOP3.LUT R39, R44, R56.reuse, R65.reuse, 0x96, !PT ;  /* 0x000000382c277212 */ /* 0x180fe400078e9641 */
[----:B------:R-:W-:Y:S02]  /*201a0*/  LOP3.LUT R48, R61, UR22, R48, 0xf8, !PT ;  /* 0x000000163d307c12 */ /* 0x000fe4000f8ef830 */
[-C--:B------:R-:W-:Y:S02]  /*201b0*/  LOP3.LUT R62, R47, R56.reuse, R65, 0x96, !PT ;  /* 0x000000382f3e7212 */ /* 0x080fe400078e9641 */
[C---:B------:R-:W-:Y:S02]  /*201c0*/  SHF.L.W.U32.HI R44, R34.reuse, 0x1e, R7 ;  /* 0x0000001e222c7819 */ /* 0x040fe40000010e07 */
[----:B------:R-:W-:Y:S02]  /*201d0*/  LOP3.LUT R61, R34, UR7, RZ, 0xc0, !PT ;  /* 0x00000007223d7c12 */ /* 0x000fe4000f8ec0ff */
[----:B------:R-:W-:-:S02]  /*201e0*/  LOP3.LUT R63, R20, R56, R65, 0x96, !PT ;  /* 0x00000038143f7212 */ /* 0x000fc400078e9641 */
[-CC-:B------:R-:W-:Y:S02]  /*201f0*/  LOP3.LUT R51, R51, R56.reuse, R65.reuse, 0x96, !PT ;  /* 0x0000003833337212 */ /* 0x180fe400078e9641 */
[----:B------:R-:W-:Y:S02]  /*20200*/  LOP3.LUT R46, R60, R56, R65, 0x96, !PT ;  /* 0x000000383c2e7212 */ /* 0x000fe400078e9641 */
[----:B------:R-:W-:Y:S02]  /*20210*/  SHF.L.W.U32.HI R47, R56, 0x1, R33 ;  /* 0x00000001382f7819 */ /* 0x000fe40000010e21 */
[----:B------:R-:W-:Y:S02]  /*20220*/  SHF.L.W.U32.HI R56, R33, 0x1, R56 ;  /* 0x0000000121387819 */ /* 0x000fe40000010e38 */
[----:B------:R-:W-:Y:S02]  /*20230*/  SHF.R.U32.HI R20, RZ, 0x2, R7 ;  /* 0x00000002ff147819 */ /* 0x000fe40000011607 */
[----:B------:R-:W-:-:S02]  /*20240*/  LOP3.LUT R33, R7, UR6, RZ, 0xc0, !PT ;  /* 0x0000000607217c12 */ /* 0x000fc4000f8ec0ff */
[----:B------:R-:W-:Y:S02]  /*20250*/  LOP3.LUT R44, R61, UR5, R44, 0xf8, !PT ;  /* 0x000000053d2c7c12 */ /* 0x000fe4000f8ef82c */
[C---:B------:R-:W-:Y:S01]  /*20260*/  SHF.L.W.U32.HI R61, R34.reuse, 0x2, R7 ;  /* 0x00000002223d7819 */ /* 0x040fe20000010e07 */
[----:B------:R-:W-:Y:S01]  /*20270*/  IMAD.SHL.U32 R7, R34, 0x4, RZ ;  /* 0x0000000422077824 */ /* 0x000fe200078e00ff */
[----:B------:R-:W-:Y:S02]  /*20280*/  LOP3.LUT R20, R33, UR4, R20, 0xf8, !PT ;  /* 0x0000000421147c12 */ /* 0x000fe4000f8ef814 */
[----:B------:R-:W-:Y:S02]  /*20290*/  SHF.L.W.U32.HI R33, R39, 0x2, R36 ;  /* 0x0000000227217819 */ /* 0x000fe40000010e24 */
[----:B------:R-:W-:Y:S02]  /*202a0*/  SHF.L.W.U32.HI R36, R36, 0x2, R39 ;  /* 0x0000000224247819 */ /* 0x000fe40000010e27 */
[----:B------:R-:W-:-:S02]  /*202b0*/  SHF.L.W.U32.HI R39, R46, 0xa, R25 ;  /* 0x0000000a2e277819 */ /* 0x000fc40000010e19 */
[----:B------:R-:W-:Y:S02]  /*202c0*/  LOP3.LUT R64, R44, UR23, R7, 0xf8, !PT ;  /* 0x000000172c407c12 */ /* 0x000fe4000f8ef807 */
[----:B------:R-:W-:Y:S02]  /*202d0*/  SHF.L.W.U32.HI R46, R25, 0xa, R46 ;  /* 0x0000000a192e7819 */ /* 0x000fe40000010e2e */
[----:B------:R-:W-:Y:S02]  /*202e0*/  LOP3.LUT R60, R28, UR23, R31, 0xf8, !PT ;  /* 0x000000171c3c7c12 */ /* 0x000fe4000f8ef81f */
[----:B------:R-:W-:Y:S02]  /*202f0*/  LOP3.LUT R61, R20, UR22, R61, 0xf8, !PT ;  /* 0x00000016143d7c12 */ /* 0x000fe4000f8ef83d */
[----:B------:R-:W-:Y:S02]  /*20300*/  SHF.L.W.U32.HI R7, R62, 0x1, R9 ;  /* 0x000000013e077819 */ /* 0x000fe40000010e09 */
[----:B------:R-:W-:-:S02]  /*20310*/  SHF.L.W.U32.HI R25, R9, 0x1, R62 ;  /* 0x0000000109197819 */ /* 0x000fc40000010e3e */
[----:B------:R-:W-:Y:S02]  /*20320*/  LOP3.LUT R31, R12, R37, R27, 0x96, !PT ;  /* 0x000000250c1f7212 */ /* 0x000fe400078e961b */
[----:B------:R-:W-:Y:S02]  /*20330*/  SHF.L.W.U32.HI R20, R32, 0xd, R51 ;  /* 0x0000000d20147819 */ /* 0x000fe40000010e33 */
[----:B------:R-:W-:Y:S02]  /*20340*/  SHF.L.W.U32.HI R9, R51, 0xd, R32 ;  /* 0x0000000d33097819 */ /* 0x000fe40000010e20 */
[----:B------:R-:W-:Y:S02]  /*20350*/  LOP3.LUT R32, R8, R30, R23, 0x96, !PT ;  /* 0x0000001e08207212 */ /* 0x000fe400078e9617 */
[----:B------:R-:W-:Y:S02]  /*20360*/  SHF.L.W.U32.HI R28, R4, 0xc, R63 ;  /* 0x0000000c041c7819 */ /* 0x000fe40000010e3f */
[----:B------:R-:W-:-:S02]  /*20370*/  SHF.L.W.U32.HI R4, R63, 0xc, R4 ;  /* 0x0000000c3f047819 */ /* 0x000fc40000010e04 */
[----:B------:R-:W-:Y:S02]  /*20380*/  LOP3.LUT R63, R13, R52, R58, 0x96, !PT ;  /* 0x000000340d3f7212 */ /* 0x000fe400078e963a */
[----:B------:R-:W-:Y:S02]  /*20390*/  LOP3.LUT R62, R31, R22, R60, 0x96, !PT ;  /* 0x000000161f3e7212 */ /* 0x000fe400078e963c */
[----:B------:R-:W-:Y:S02]  /*203a0*/  LOP3.LUT R51, R32, R15, R48, 0x96, !PT ;  /* 0x0000000f20337212 */ /* 0x000fe400078e9630 */
[----:B------:R-:W-:Y:S02]  /*203b0*/  LOP3.LUT R63, R63, R24, R64, 0x96, !PT ;  /* 0x000000183f3f7212 */ /* 0x000fe400078e9640 */
[-CC-:B------:R-:W-:Y:S02]  /*203c0*/  LOP3.LUT R44, R58, R62.reuse, R47.reuse, 0x96, !PT ;  /* 0x0000003e3a2c7212 */ /* 0x180fe400078e962f */
[----:B------:R-:W-:-:S02]  /*203d0*/  LOP3.LUT R32, R24, R62, R47, 0x96, !PT ;  /* 0x0000003e18207212 */ /* 0x000fc400078e962f */
[----:B------:R-:W-:Y:S02]  /*203e0*/  LOP3.LUT R58, R11, R57, R54, 0x96, !PT ;  /* 0x000000390b3a7212 */ /* 0x000fe400078e9636 */
[-CC-:B------:R-:W-:Y:S02]  /*203f0*/  LOP3.LUT R24, R57, R51.reuse, R56.reuse, 0x96, !PT ;  /* 0x0000003339187212 */ /* 0x180fe400078e9638 */
[----:B------:R-:W-:Y:S02]  /*20400*/  LOP3.LUT R57, R54, R51, R56, 0x96, !PT ;  /* 0x0000003336397212 */ /* 0x000fe400078e9638 */
[----:B------:R-:W-:Y:S02]  /*20410*/  SHF.L.W.U32.HI R54, R49, 0x1, R42 ;  /* 0x0000000131367819 */ /* 0x000fe40000010e2a */
[-CC-:B------:R-:W-:Y:S02]  /*20420*/  LOP3.LUT R34, R13, R62.reuse, R47.reuse, 0x96, !PT ;  /* 0x0000003e0d227212 */ /* 0x180fe400078e962f */
[----:B------:R-:W-:-:S02]  /*20430*/  LOP3.LUT R31, R52, R62, R47, 0x96, !PT ;  /* 0x0000003e341f7212 */ /* 0x000fc400078e962f */
[----:B------:R-:W-:Y:S02]  /*20440*/  LOP3.LUT R13, R59, R63, R54, 0x96, !PT ;  /* 0x0000003f3b0d7212 */ /* 0x000fe400078e9636 */
[----:B------:R-:W-:Y:S02]  /*20450*/  LOP3.LUT R52, R64, R62, R47, 0x96, !PT ;  /* 0x0000003e40347212 */ /* 0x000fe400078e962f */
[----:B------:R-:W-:Y:S02]  /*20460*/  LOP3.LUT R58, R58, R17, R61, 0x96, !PT ;  /* 0x000000113a3a7212 */ /* 0x000fe400078e963d */
[----:B------:R-:W-:Y:S02]  /*20470*/  SHF.L.W.U32.HI R59, R42, 0x1, R49 ;  /* 0x000000012a3b7819 */ /* 0x000fe40000010e31 */
[-CC-:B------:R-:W-:Y:S02]  /*20480*/  LOP3.LUT R17, R17, R51.reuse, R56.reuse, 0x96, !PT ;  /* 0x0000003311117212 */ /* 0x180fe400078e9638 */
        /* <DEDUP_REMOVED lines=8> */
[-C--:B------:R-:W-:Y:S02]  /*20510*/  LOP3.LUT R54, R41, R58.reuse, R59, 0x96, !PT ;  /* 0x0000003a29367212 */ /* 0x080fe400078e963b */
        /* <DEDUP_REMOVED lines=12> */
[----:B------:R-:W-:Y:S02]  /*205e0*/  LOP3.LUT R16, R16, R58, R59, 0x96, !PT ;  /* 0x0000003a10107212 */ /* 0x000fe400078e963b */
[----:B------:R-:W-:Y:S02]  /*205f0*/  LOP3.LUT R55, R8, R40, R41, 0x96, !PT ;  /* 0x0000002808377212 */ /* 0x000fe400078e9629 */
[-CC-:B------:R-:W-:Y:S02]  /*20600*/  LOP3.LUT R60, R6, R42.reuse, R65.reuse, 0x96, !PT ;  /* 0x0000002a063c7212 */ /* 0x180fe400078e9641 */
[----:B------:R-:W-:-:S02]  /*20610*/  LOP3.LUT R62, R21, R42, R65, 0x96, !PT ;  /* 0x0000002a153e7212 */ /* 0x000fc400078e9641 */
[----:B------:R-:W-:Y:S02]  /*20620*/  LOP3.LUT R29, R29, R42, R65, 0x96, !PT ;  /* 0x0000002a1d1d7212 */ /* 0x000fe400078e9641 */
[-CC-:B------:R-:W-:Y:S02]  /*20630*/  LOP3.LUT R71, R18, R49.reuse, R56.reuse, 0x96, !PT ;  /* 0x0000003112477212 */ /* 0x180fe400078e9638 */
[----:B------:R-:W-:Y:S02]  /*20640*/  LOP3.LUT R26, R26, R49, R56, 0x96, !PT ;  /* 0x000000311a1a7212 */ /* 0x000fe400078e9638 */
[-CC-:B------:R-:W-:Y:S02]  /*20650*/  LOP3.LUT R22, R23, R40.reuse, R41.reuse, 0x96, !PT ;  /* 0x0000002817167212 */ /* 0x180fe400078e9629 */
[----:B------:R-:W-:Y:S02]  /*20660*/  LOP3.LUT R59, R48, R40, R41, 0x96, !PT ;  /* 0x00000028303b7212 */ /* 0x000fe400078e9629 */
[----:B------:R-:W-:-:S02]  /*20670*/  LOP3.LUT R38, R38, R42, R65, 0x96, !PT ;  /* 0x0000002a26267212 */ /* 0x000fc400078e9641 */
[----:B------:R-:W-:Y:S02]  /*20680*/  LOP3.LUT R58, R19, R42, R65, 0x96, !PT ;  /* 0x0000002a133a7212 */ /* 0x000fe400078e9641 */
        /* <DEDUP_REMOVED lines=91> */
[----:B------:R-:W-:Y:S02]  /*20c40*/  LOP3.LUT R35, R58, UR5, R19, 0xf8, !PT ;  /* 0x000000053a237c12 */ /* 0x000fe4000f8ef813 */
[--C-:B------:R-:W-:Y:S02]  /*20c50*/  SHF.R.U32.HI R19, RZ, 0x2, R52.reuse ;  /* 0x00000002ff137819 */ /* 0x100fe40000011634 */
[----:B------:R-:W-:Y:S02]  /*20c60*/  LOP3.LUT R14, R52, UR6, RZ, 0xc0, !PT ;  /* 0x00000006340e7c12 */ /* 0x000fe4000f8ec0ff */
[C---:B------:R-:W-:Y:S02]  /*20c70*/  SHF.L.W.U32.HI R24, R41.reuse, 0x1e, R52 ;  /* 0x0000001e29187819 */ /* 0x040fe40000010e34 */
[----:B------:R-:W-:Y:S02]  /*20c80*/  LOP3.LUT R61, R41, UR7, RZ, 0xc0, !PT ;  /* 0x00000007293d7c12 */ /* 0x000fe4000f8ec0ff */
[----:B------:R-:W-:-:S02]  /*20c90*/  LOP3.LUT R36, R36, R60, R63, 0xd2, !PT ;  /* 0x0000003c24247212 */ /* 0x000fc400078ed23f */
[----:B------:R-:W-:Y:S02]  /*20ca0*/  LOP3.LUT R19, R14, UR4, R19, 0xf8, !PT ;  /* 0x000000040e137c12 */ /* 0x000fe4000f8ef813 */
[----:B------:R-:W-:Y:S02]  /*20cb0*/  LOP3.LUT R24, R61, UR5, R24, 0xf8, !PT ;  /* 0x000000053d187c12 */ /* 0x000fe4000f8ef818 */
[----:B------:R-:W-:Y:S02]  /*20cc0*/  LOP3.LUT R20, R20, R26, R38, 0xd2, !PT ;  /* 0x0000001a14147212 */ /* 0x000fe400078ed226 */
[C---:B------:R-:W-:Y:S02]  /*20cd0*/  SHF.L.W.U32.HI R9, R11.reuse, 0x1e, R28 ;  /* 0x0000001e0b097819 */ /* 0x040fe40000010e1c */
[----:B------:R-:W-:Y:S02]  /*20ce0*/  LOP3.LUT R60, R11, UR7, RZ, 0xc0, !PT ;  /* 0x000000070b3c7c12 */ /* 0x000fe4000f8ec0ff */
[----:B------:R-:W-:-:S02]  /*20cf0*/  SHF.R.U32.HI R14, RZ, 0x2, R57 ;  /* 0x00000002ff0e7819 */ /* 0x000fc40000011639 */
[----:B------:R-:W-:Y:S02]  /*20d00*/  LOP3.LUT R61, R57, UR6, RZ, 0xc0, !PT ;  /* 0x00000006393d7c12 */ /* 0x000fe4000f8ec0ff */
[----:B------:R-:W-:Y:S02]  /*20d10*/  LOP3.LUT R26, R26, R38, R5, 0xd2, !PT ;  /* 0x000000261a1a7212 */ /* 0x000fe400078ed205 */
[----:B------:R-:W-:Y:S02]  /*20d20*/  SHF.R.U32.HI R38, RZ, 0x2, R31 ;  /* 0x00000002ff267819 */ /* 0x000fe4000001161f */
[----:B------:R-:W-:Y:S02]  /*20d30*/  LOP3.LUT R5, R31, UR6, RZ, 0xc0, !PT ;  /* 0x000000061f057c12 */ /* 0x000fe4000f8ec0ff */
[----:B------:R-:W-:Y:S01]  /*20d40*/  LOP3.LUT R9, R60, UR5, R9, 0xf8, !PT ;  /* 0x000000053c097c12 */ /* 0x000fe2000f8ef809 */
[----:B------:R-:W-:Y:S01]  /*20d50*/  IMAD.SHL.U32 R60, R30, 0x4, RZ ;  /* 0x000000041e3c7824 */ /* 0x000fe200078e00ff */
[----:B------:R-:W-:-:S02]  /*20d60*/  LOP3.LUT R14, R61, UR4, R14, 0xf8, !PT ;  /* 0x000000043d0e7c12 */ /* 0x000fc4000f8ef80e */
[----:B------:R-:W-:Y:S02]  /*20d70*/  SHF.R.U32.HI R61, RZ, 0x2, R59 ;  /* 0x00000002ff3d7819 */ /* 0x000fe4000001163b */
[----:B------:R-:W-:Y:S02]  /*20d80*/  LOP3.LUT R62, R59, UR6, RZ, 0xc0, !PT ;  /* 0x000000063b3e7c12 */ /* 0x000fe4000f8ec0ff */
[----:B------:R-:W-:Y:S02]  /*20d90*/  LOP3.LUT R38, R5, UR4, R38, 0xf8, !PT ;  /* 0x0000000405267c12 */ /* 0x000fe4000f8ef826 */
[----:B------:R-:W-:Y:S02]  /*20da0*/  SHF.L.W.U32.HI R31, R30, 0x2, R31 ;  /* 0x000000021e1f7819 */ /* 0x000fe40000010e1f */
[----:B------:R-:W-:Y:S02]  /*20db0*/  SHF.R.U32.HI R5, RZ, 0x2, R28 ;  /* 0x00000002ff057819 */ /* 0x000fe4000001161c */
[----:B------:R-:W-:-:S02]  /*20dc0*/  LOP3.LUT R58, R28, UR6, RZ, 0xc0, !PT ;  /* 0x000000061c3a7c12 */ /* 0x000fc4000f8ec0ff */
[----:B------:R-:W-:Y:S02]  /*20dd0*/  LOP3.LUT R30, R62, UR4, R61, 0xf8, !PT ;  /* 0x000000043e1e7c12 */ /* 0x000fe4000f8ef83d */
[----:B------:R-:W-:Y:S02]  /*20de0*/  LOP3.LUT R38, R38, UR22, R31, 0xf8, !PT ;  /* 0x0000001626267c12 */ /* 0x000fe4000f8ef81f */
        /* <DEDUP_REMOVED lines=12> */
[C---:B------:R-:W-:Y:S01]  /*20eb0*/  SHF.L.W.U32.HI R62, R41.reuse, 0x2, R52 ;  /* 0x00000002293e7819 */ /* 0x040fe20000010e34 */
[----:B------:R-:W-:Y:S01]  /*20ec0*/  IMAD.SHL.U32 R41, R41, 0x4, RZ ;  /* 0x0000000429297824 */ /* 0x000fe200078e00ff */
[----:B------:R-:W-:Y:S02]  /*20ed0*/  LOP3.LUT R52, R61, UR5, R60, 0xf8, !PT ;  /* 0x000000053d347c12 */ /* 0x000fe4000f8ef83c */
[----:B------:R-:W-:Y:S02]  /*20ee0*/  LOP3.LUT R19, R19, UR22, R62, 0xf8, !PT ;  /* 0x0000001613137c12 */ /* 0x000fe4000f8ef83e */
[----:B------:R-:W-:-:S02]  /*20ef0*/  SHF.L.W.U32.HI R58, R54, 0x1e, R57 ;  /* 0x0000001e363a7819 */ /* 0x000fc40000010e39 */
[----:B------:R-:W-:Y:S02]  /*20f00*/  LOP3.LUT R63, R54, UR7, RZ, 0xc0, !PT ;  /* 0x00000007363f7c12 */ /* 0x000fe4000f8ec0ff */
[--C-:B------:R-:W-:Y:S02]  /*20f10*/  SHF.R.U32.HI R60, RZ, 0x2, R48.reuse ;  /* 0x00000002ff3c7819 */ /* 0x100fe40000011630 */
[----:B------:R-:W-:Y:S02]  /*20f20*/  LOP3.LUT R11, R48, UR6, RZ, 0xc0, !PT ;  /* 0x00000006300b7c12 */ /* 0x000fe4000f8ec0ff */
[C---:B------:R-:W-:Y:S02]  /*20f30*/  SHF.L.W.U32.HI R61, R13.reuse, 0x1e, R48 ;  /* 0x0000001e0d3d7819 */ /* 0x040fe40000010e30 */
[----:B------:R-:W-:Y:S02]  /*20f40*/  LOP3.LUT R62, R13, UR7, RZ, 0xc0, !PT ;  /* 0x000000070d3e7c12 */ /* 0x000fe4000f8ec0ff */
[----:B------:R-:W-:Y:S01]  /*20f50*/  LOP3.LUT R58, R63, UR5, R58, 0xf8, !PT ;  /* 0x000000053f3a7c12 */ /* 0x000fe2000f8ef83a */
[----:B------:R-:W-:Y:S01]  /*20f60*/  IMAD.SHL.U32 R63, R54, 0x4, RZ ;  /* 0x00000004363f7824 */ /* 0x000fe200078e00ff */
[----:B------:R-:W-:-:S02]  /*20f70*/  LOP3.LUT R60, R11, UR4, R60, 0xf8, !PT ;  /* 0x000000040b3c7c12 */ /* 0x000fc4000f8ef83c */
[----:B------:R-:W-:Y:S02]  /*20f80*/  LOP3.LUT R61, R62, UR5, R61, 0xf8, !PT ;  /* 0x000000053e3d7c12 */ /* 0x000fe4000f8ef83d */
[----:B------:R-:W-:Y:S02]  /*20f90*/  LOP3.LUT R24, R24, UR23, R41, 0xf8, !PT ;  /* 0x0000001718187c12 */ /* 0x000fe4000f8ef829 */
[----:B------:R-:W-:Y:S02]  /*20fa0*/  SHF.R.U32.HI R11, RZ, 0x2, R45 ;  /* 0x00000002ff0b7819 */ /* 0x000fe4000001162d */
[----:B------:R-:W-:Y:S02]  /*20fb0*/  LOP3.LUT R62, R45, UR6, RZ, 0xc0, !PT ;  /* 0x000000062d3e7c12 */ /* 0x000fe4000f8ec0ff */
[----:B------:R-:W-:Y:S02]  /*20fc0*/  SHF.L.W.U32.HI R41, R54, 0x2, R57 ;  /* 0x0000000236297819 */ /* 0x000fe40000010e39 */
        /* <DEDUP_REMOVED lines=16> */
[----:B------:R-:W-:Y:S02]  /*210d0*/  LOP3.LUT R31, R31, UR22, R56, 0xf8, !PT ;  /* 0x000000161f1f7c12 */ /* 0x000fe4000f8ef838 */
[C-C-:B------:R-:W-:Y:S02]  /*210e0*/  SHF.L.W.U32.HI R56, R29.reuse, 0x1e, R32.reuse ;  /* 0x0000001e1d387819 */ /* 0x140fe40000010e20 */
[----:B------:R-:W-:Y:S02]  /*210f0*/  LOP3.LUT R63, R29, UR7, RZ, 0xc0, !PT ;  /* 0x000000071d3f7c12 */ /* 0x000fe4000f8ec0ff */
[----:B------:R-:W-:Y:S01]  /*21100*/  LOP3.LUT R28, R28, UR23, R41, 0xf8, !PT ;  /* 0x000000171c1c7c12 */ /* 0x000fe2000f8ef829 */
[----:B------:R-:W-:Y:S01]  /*21110*/  IMAD.SHL.U32 R41, R22, 0x4, RZ ;  /* 0x0000000416297824 */ /* 0x000fe200078e00ff */
[----:B------:R-:W-:-:S02]  /*21120*/  SHF.R.U32.HI R62, RZ, 0x2, R32 ;  /* 0x00000002ff3e7819 */ /* 0x000fc40000011620 */
[----:B------:R-:W-:Y:S02]  /*21130*/  LOP3.LUT R27, R32, UR6, RZ, 0xc0, !PT ;  /* 0x00000006201b7c12 */ /* 0x000fe4000f8ec0ff */
[----:B------:R-:W-:Y:S02]  /*21140*/  LOP3.LUT R56, R63, UR5, R56, 0xf8, !PT ;  /* 0x000000053f387c12 */ /* 0x000fe4000f8ef838 */
[----:B------:R-:W-:Y:S02]  /*21150*/  SHF.R.U32.HI R22, RZ, 0x2, R21 ;  /* 0x00000002ff167819 */ /* 0x000fe40000011615 */
[----:B------:R-:W-:Y:S02]  /*21160*/  LOP3.LUT R63, R21, UR6, RZ, 0xc0, !PT ;  /* 0x00000006153f7c12 */ /* 0x000fe4000f8ec0ff */
[----:B------:R-:W-:Y:S02]  /*21170*/  LOP3.LUT R62, R27, UR4, R62, 0xf8, !PT ;  /* 0x000000041b3e7c12 */ /* 0x000fe4000f8ef83e */
[----:B------:R-:W-:-:S02]  /*21180*/  SHF.L.W.U32.HI R27, R13, 0x2, R48 ;  /* 0x000000020d1b7819 */ /* 0x000fc40000010e30 */
[----:B------:R-:W-:Y:S02]  /*21190*/  LOP3.LUT R48, R63, UR4, R22, 0xf8, !PT ;  /* 0x000000043f307c12 */ /* 0x000fe4000f8ef816 */
[C---:B------:R-:W-:Y:S01]  /*211a0*/  SHF.L.W.U32.HI R22, R12.reuse, 0x2, R45 ;  /* 0x000000020c167819 */ /* 0x040fe20000010e2d */
[----:B------:R-:W-:Y:S01]  /*211b0*/  IMAD.SHL.U32 R12, R12, 0x4, RZ ;  /* 0x000000040c0c7824 */ /* 0x000fe200078e00ff */
[----:B------:R-:W-:Y:S01]  /*211c0*/  LOP3.LUT R41, R52, UR23, R41, 0xf8, !PT ;  /* 0x0000001734297c12 */ /* 0x000fe2000f8ef829 */
[----:B------:R-:W-:Y:S01]  /*211d0*/  IMAD.SHL.U32 R52, R13, 0x4, RZ ;  /* 0x000000040d347824 */ /* 0x000fe200078e00ff */
[----:B------:R-:W-:Y:S02]  /*211e0*/  LOP3.LUT R13, R57, UR22, R22, 0xf8, !PT ;  /* 0x00000016390d7c12 */ /* 0x000fe4000f8ef816 */
[C---:B------:R-:W-:Y:S02]  /*211f0*/  SHF.L.W.U32.HI R63, R33.reuse, 0x1e, R36 ;  /* 0x0000001e213f7819 */ /* 0x040fe40000010e24 */
[----:B------:R-:W-:-:S02]  /*21200*/  LOP3.LUT R22, R33, UR7, RZ, 0xc0, !PT ;  /* 0x0000000721167c12 */ /* 0x000fc4000f8ec0ff */
[----:B------:R-:W-:Y:S02]  /*21210*/  LOP3.LUT R9, R9, UR23, R64, 0xf8, !PT ;  /* 0x0000001709097c12 */ /* 0x000fe4000f8ef840 */
[C---:B------:R-:W-:Y:S02]  /*21220*/  SHF.L.W.U32.HI R57, R15.reuse, 0x2, R50 ;  /* 0x000000020f397819 */ /* 0x040fe40000010e32 */
        /* <DEDUP_REMOVED lines=8> */
[----:B------:R-:W-:Y:S02]  /*212b0*/  LOP3.LUT R27, R60, UR22, R27, 0xf8, !PT ;  /* 0x000000163c1b7c12 */ /* 0x000fe4000f8ef81b */
        /* <DEDUP_REMOVED lines=22> */
[----:B------:R-:W-:-:S02]  /*21420*/  SHF.L.W.U32.HI R57, R34, 0x1e, R47 ;  /* 0x0000001e22397819 */ /* 0x000fc40000010e2f */
[----:B------:R-:W-:Y:S02]  /*21430*/  LOP3.LUT R48, R34, UR7, RZ, 0xc0, !PT ;  /* 0x0000000722307c12 */ /* 0x000fe4000f8ec0ff */
[----:B------:R-:W-:Y:S02]  /*21440*/  SHF.L.W.U32.HI R36, R33, 0x2, R36 ;  /* 0x0000000221247819 */ /* 0x000fe40000010e24 */
[----:B------:R-:W-:Y:S02]  /*21450*/  SHF.R.U32.HI R59, RZ, 0x2, R47 ;  /* 0x00000002ff3b7819 */ /* 0x000fe4000001162f */
[----:B------:R-:W-:Y:S02]  /*21460*/  LOP3.LUT R50, R47, UR6, RZ, 0xc0, !PT ;  /* 0x000000062f327c12 */ /* 0x000fe4000f8ec0ff */
[----:B------:R-:W-:Y:S01]  /*21470*/  LOP3.LUT R57, R48, UR5, R57, 0xf8, !PT ;  /* 0x0000000530397c12 */ /* 0x000fe2000f8ef839 */
[----:B------:R-:W-:Y:S01]  /*21480*/  IMAD.SHL.U32 R48, R33, 0x4, RZ ;  /* 0x0000000421307824 */ /* 0x000fe200078e00ff */
[----:B------:R-:W-:-:S02]  /*21490*/  LOP3.LUT R18, R61, UR23, R18, 0xf8, !PT ;  /* 0x000000173d127c12 */ /* 0x000fc4000f8ef812 */
[----:B------:R-:W-:Y:S02]  /*214a0*/  LOP3.LUT R45, R45, UR22, R36, 0xf8, !PT ;  /* 0x000000162d2d7c12 */ /* 0x000fe4000f8ef824 */
[----:B------:R-:W-:Y:S02]  /*214b0*/  LOP3.LUT R59, R50, UR4, R59, 0xf8, !PT ;  /* 0x00000004323b7c12 */ /* 0x000fe4000f8ef83b */
        /* <DEDUP_REMOVED lines=17> */
[----:B------:R-:W-:Y:S02]  /*215d0*/  LOP3.LUT R42, R65, UR23, R42, 0xf8, !PT ;  /* 0x00000017412a7c12 */ /* 0x000fe4000f8ef82a */
[C---:B------:R-:W-:Y:S01]  /*215e0*/  SHF.L.W.U32.HI R65, R39.reuse, 0x2, R46 ;  /* 0x0000000227417819 */ /* 0x040fe20000010e2e */
        /* <DEDUP_REMOVED lines=17> */
[----:B------:R-:W-:Y:S02]  /*21700*/  LOP3.LUT R40, R61, UR22, R40, 0xf8, !PT ;  /* 0x000000163d287c12 */ /* 0x000fe4000f8ef828 */
[----:B------:R-:W-:Y:S02]  /*21710*/  LOP3.LUT R54, R63, UR4, R54, 0xf8, !PT ;  /* 0x000000043f367c12 */ /* 0x000fe4000f8ef836 */
[----:B------:R-:W-:Y:S02]  /*21720*/  LOP3.LUT R39, R34, UR4, R39, 0xf8, !PT ;  /* 0x0000000422277c12 */ /* 0x000fe4000f8ef827 */
[----:B------:R-:W-:-:S02]  /*21730*/  LOP3.LUT R37, R50, UR23, R37, 0xf8, !PT ;  /* 0x0000001732257c12 */ /* 0x000fc4000f8ef825 */
[----:B------:R-:W-:Y:S02]  /*21740*/  SHF.L.W.U32.HI R61, R16, 0x2, R43 ;  /* 0x00000002103d7819 */ /* 0x000fe40000010e2b */
        /* <DEDUP_REMOVED lines=19> */
[C---:B------:R-:W-:Y:S01]  /*21880*/  SHF.L.W.U32.HI R66, R6.reuse, 0x2, R25 ;  /* 0x0000000206427819 */ /* 0x040fe20000010e19 */
[----:B------:R-:W-:Y:S01]  /*21890*/  IMAD.SHL.U32 R25, R6, 0x4, RZ ;  /* 0x0000000406197824 */ /* 0x000fe200078e00ff */
[----:B------:R-:W-:-:S02]  /*218a0*/  LOP3.LUT R54, R63, UR5, R54, 0xf8, !PT ;  /* 0x000000053f367c12 */ /* 0x000fc4000f8ef836 */
[----:B------:R-:W-:Y:S02]  /*218b0*/  LOP3.LUT R63, R2, UR13, RZ, 0x3c, !PT ;  /* 0x0000000d023f7c12 */ /* 0x000fe4000f8e3cff */
[----:B------:R-:W-:Y:S02]  /*218c0*/  LOP3.LUT R50, R50, UR23, R25, 0xf8, !PT ;  /* 0x0000001732327c12 */ /* 0x000fe4000f8ef819 */
[----:B------:R-:W-:Y:S02]  /*218d0*/  SHF.R.U32.HI R56, RZ, 0x2, R51 ;  /* 0x00000002ff387819 */ /* 0x000fe40000011633 */
[----:B------:R-:W-:Y:S02]  /*218e0*/  LOP3.LUT R61, R51, UR6, RZ, 0xc0, !PT ;  /* 0x00000006333d7c12 */ /* 0x000fe4000f8ec0ff */
[----:B------:R-:W-:Y:S02]  /*218f0*/  SHF.R.U32.HI R2, RZ, 0x2, R63 ;  /* 0x00000002ff027819 */ /* 0x000fe4000001163f */
[----:B------:R-:W-:-:S02]  /*21900*/  LOP3.LUT R25, R63, UR6, RZ, 0xc0, !PT ;  /* 0x000000063f197c12 */ /* 0x000fc4000f8ec0ff */
[C---:B------:R-:W-:Y:S02]  /*21910*/  SHF.L.W.U32.HI R47, R4.reuse, 0x1e, R17 ;  /* 0x0000001e042f7819 */ /* 0x040fe40000010e11 */
[----:B------:R-:W-:Y:S02]  /*21920*/  LOP3.LUT R62, R4, UR7, RZ, 0xc0, !PT ;  /* 0x00000007043e7c12 */ /* 0x000fe4000f8ec0ff */
[----:B------:R-:W-:Y:S02]  /*21930*/  SHF.L.W.U32.HI R44, R7, 0x2, R44 ;  /* 0x00000002072c7819 */ /* 0x000fe40000010e2c */
[----:B------:R-:W-:Y:S02]  /*21940*/  LOP3.LUT R0, R0, UR9, RZ, 0x3c, !PT ;  /* 0x0000000900007c12 */ /* 0x000fe4000f8e3cff */
[----:B------:R-:W-:Y:S02]  /*21950*/  LOP3.LUT R56, R61, UR4, R56, 0xf8, !PT ;  /* 0x000000043d387c12 */ /* 0x000fe4000f8ef838 */
[----:B------:R-:W-:-:S02]  /*21960*/  LOP3.LUT R49, R49, UR23, R10, 0xf8, !PT ;  /* 0x0000001731317c12 */ /* 0x000fc4000f8ef80a */
        /* <DEDUP_REMOVED lines=8> */
[C---:B------:R-:W-:Y:S02]  /*219f0*/  SHF.L.W.U32.HI R6, R0.reuse, 0x1e, R63 ;  /* 0x0000001e00067819 */ /* 0x040fe40000010e3f */
[----:B------:R-:W-:Y:S02]  /*21a00*/  LOP3.LUT R43, R0, UR7, RZ, 0xc0, !PT ;  /* 0x00000007002b7c12 */ /* 0x000fe4000f8ec0ff */
[----:B------:R-:W-:Y:S02]  /*21a10*/  LOP3.LUT R4, R61, UR4, R10, 0xf8, !PT ;  /* 0x000000043d047c12 */ /* 0x000fe4000f8ef80a */
[----:B------:R-:W-:Y:S02]  /*21a20*/  LOP3.LUT R10, R59, UR22, R62, 0xf8, !PT ;  /* 0x000000163b0a7c12 */ /* 0x000fe4000f8ef83e */
[----:B------:R-:W-:Y:S01]  /*21a30*/  LOP3.LUT R7, R43, UR5, R6, 0xf8, !PT ;  /* 0x000000052b077c12 */ /* 0x000fe2000f8ef806 */
[----:B------:R-:W-:Y:S01]  /*21a40*/  IMAD.SHL.U32 R43, R8, 0x4, RZ ;  /* 0x00000004082b7824 */ /* 0x000fe200078e00ff */
[----:B------:R-:W-:-:S02]  /*21a50*/  SHF.L.W.U32.HI R61, R20, 0x1e, R53 ;  /* 0x0000001e143d7819 */ /* 0x000fc40000010e35 */
[C---:B------:R-:W-:Y:S02]  /*21a60*/  LOP3.LUT R62, R20.reuse, UR7, RZ, 0xc0, !PT ;  /* 0x00000007143e7c12 */ /* 0x040fe4000f8ec0ff */
[----:B------:R-:W-:Y:S02]  /*21a70*/  LOP3.LUT R47, R47, UR23, R64, 0xf8, !PT ;  /* 0x000000172f2f7c12 */ /* 0x000fe4000f8ef840 */
[----:B------:R-:W-:Y:S02]  /*21a80*/  SHF.R.U32.HI R17, RZ, 0x2, R55 ;  /* 0x00000002ff117819 */ /* 0x000fe40000011637 */
[----:B------:R-:W-:Y:S02]  /*21a90*/  LOP3.LUT R64, R55, UR6, RZ, 0xc0, !PT ;  /* 0x0000000637407c12 */ /* 0x000fe4000f8ec0ff */
[C---:B------:R-:W-:Y:S01]  /*21aa0*/  SHF.L.W.U32.HI R53, R20.reuse, 0x2, R53 ;  /* 0x0000000214357819 */ /* 0x040fe20000010e35 */
[----:B------:R-:W-:Y:S01]  /*21ab0*/  IMAD.SHL.U32 R20, R20, 0x4, RZ ;  /* 0x0000000414147824 */ /* 0x000fe200078e00ff */
[----:B------:R-:W-:-:S02]  /*21ac0*/  LOP3.LUT R61, R62, UR5, R61, 0xf8, !PT ;  /* 0x000000053e3d7c12 */ /* 0x000fc4000f8ef83d */
[----:B------:R-:W-:Y:S02]  /*21ad0*/  SHF.L.W.U32.HI R51, R8, 0x2, R51 ;  /* 0x0000000208337819 */ /* 0x000fe40000010e33 */
[----:B------:R-:W-:Y:S02]  /*21ae0*/  LOP3.LUT R8, R54, UR23, R43, 0xf8, !PT ;  /* 0x0000001736087c12 */ /* 0x000fe4000f8ef82b */
[----:B------:R-:W-:Y:S02]  /*21af0*/  LOP3.LUT R17, R64, UR4, R17, 0xf8, !PT ;  /* 0x0000000440117c12 */ /* 0x000fe4000f8ef811 */
[C-C-:B------:R-:W-:Y:S02]  /*21b00*/  SHF.L.W.U32.HI R54, R26.reuse, 0x2, R55.reuse ;  /* 0x000000021a367819 */ /* 0x140fe40000010e37 */
[----:B------:R-:W-:Y:S02]  /*21b10*/  SHF.L.W.U32.HI R59, R26, 0x1e, R55 ;  /* 0x0000001e1a3b7819 */ /* 0x000fe40000010e37 */
[----:B------:R-:W-:-:S02]  /*21b20*/  LOP3.LUT R55, R4, UR22, R53, 0xf8, !PT ;  /* 0x0000001604377c12 */ /* 0x000fc4000f8ef835 */
[----:B------:R-:W-:Y:S02]  /*21b30*/  LOP3.LUT R20, R61, UR23, R20, 0xf8, !PT ;  /* 0x000000173d147c12 */ /* 0x000fe4000f8ef814 */
[----:B------:R-:W-:Y:S02]  /*21b40*/  LOP3.LUT R54, R17, UR22, R54, 0xf8, !PT ;  /* 0x0000001611367c12 */ /* 0x000fe4000f8ef836 */
[----:B------:R-:W-:Y:S02]  /*21b50*/  LOP3.LUT R6, R56, UR22, R51, 0xf8, !PT ;  /* 0x0000001638067c12 */ /* 0x000fe4000f8ef833 */
[C---:B------:R-:W-:Y:S01]  /*21b60*/  SHF.L.W.U32.HI R17, R0.reuse, 0x2, R63 ;  /* 0x0000000200117819 */ /* 0x040fe20000010e3f */
[----:B------:R-:W-:Y:S01]  /*21b70*/  IMAD.SHL.U32 R0, R0, 0x4, RZ ;  /* 0x0000000400007824 */ /* 0x000fe200078e00ff */
[----:B------:R-:W-:Y:S02]  /*21b80*/  LOP3.LUT R56, R12, R20, R11, 0x96, !PT ;  /* 0x000000140c387212 */ /* 0x000fe400078e960b */
[----:B------:R-:W-:-:S02]  /*21b90*/  LOP3.LUT R43, R13, R55, R14, 0x96, !PT ;  /* 0x000000370d2b7212 */ /* 0x000fc400078e960e */
[C---:B------:R-:W-:Y:S01]  /*21ba0*/  LOP3.LUT R62, R26.reuse, UR7, RZ, 0xc0, !PT ;  /* 0x000000071a3e7c12 */ /* 0x040fe2000f8ec0ff */
[----:B------:R-:W-:Y:S01]  /*21bb0*/  IMAD.SHL.U32 R26, R26, 0x4, RZ ;  /* 0x000000041a1a7824 */ /* 0x000fe200078e00ff */
[----:B------:R-:W-:Y:S02]  /*21bc0*/  LOP3.LUT R17, R2, UR22, R17, 0xf8, !PT ;  /* 0x0000001602117c12 */ /* 0x000fe4000f8ef811 */
[----:B------:R-:W-:Y:S02]  /*21bd0*/  LOP3.LUT R2, R41, R28, R49, 0x96, !PT ;  /* 0x0000001c29027212 */ /* 0x000fe400078e9631 */
[----:B------:R-:W-:Y:S02]  /*21be0*/  LOP3.LUT R56, R56, R57, R18, 0x96, !PT ;  /* 0x0000003938387212 */ /* 0x000fe400078e9612 */
[----:B------:R-:W-:Y:S02]  /*21bf0*/  LOP3.LUT R43, R43, R46, R21, 0x96, !PT ;  /* 0x0000002e2b2b7212 */ /* 0x000fe400078e9615 */
[----:B------:R-:W-:-:S02]  /*21c00*/  LOP3.LUT R59, R62, UR5, R59, 0xf8, !PT ;  /* 0x000000053e3b7c12 */ /* 0x000fc4000f8ef83b */
[----:B------:R-:W-:Y:S02]  /*21c10*/  LOP3.LUT R61, R2, R42, R29, 0x96, !PT ;  /* 0x0000002a023d7212 */ /* 0x000fe400078e961d */
[----:B------:R-:W-:Y:S02]  /*21c20*/  SHF.L.W.U32.HI R4, R43, 0x1, R56 ;  /* 0x000000012b047819 */ /* 0x000fe40000010e38 */
[----:B------:R-:W-:Y:S02]  /*21c30*/  LOP3.LUT R51, R7, UR23, R0, 0xf8, !PT ;  /* 0x0000001707337c12 */ /* 0x000fe4000f8ef800 */
[----:B------:R-:W-:Y:S02]  /*21c40*/  LOP3.LUT R7, R31, R30, R34, 0x96, !PT ;  /* 0x0000001e1f077212 */ /* 0x000fe400078e9622 */
[----:B------:R-:W-:Y:S02]  /*21c50*/  LOP3.LUT R59, R59, UR23, R26, 0xf8, !PT ;  /* 0x000000173b3b7c12 */ /* 0x000fe4000f8ef81a */
[----:B------:R-:W-:-:S02]  /*21c60*/  LOP3.LUT R53, R52, R8, R47, 0x96, !PT ;  /* 0x0000000834357212 */ /* 0x000fc400078e962f */
[-CC-:B------:R-:W-:Y:S02]  /*21c70*/  LOP3.LUT R0, R9, R61.reuse, R4.reuse, 0x96, !PT ;  /* 0x0000003d09007212 */ /* 0x180fe400078e9604 */
[-CC-:B------:R-:W-:Y:S02]  /*21c80*/  LOP3.LUT R26, R52, R61.reuse, R4.reuse, 0x96, !PT ;  /* 0x0000003d341a7212 */ /* 0x180fe400078e9604 */
[-CC-:B------:R-:W-:Y:S02]  /*21c90*/  LOP3.LUT R47, R47, R61.reuse, R4.reuse, 0x96, !PT ;  /* 0x0000003d2f2f7212 */ /* 0x180fe400078e9604 */
[-CC-:B------:R-:W-:Y:S02]  /*21ca0*/  LOP3.LUT R2, R60, R61.reuse, R4.reuse, 0x96, !PT ;  /* 0x0000003d3c027212 */ /* 0x180fe400078e9604 */
[----:B------:R-:W-:Y:S02]  /*21cb0*/  LOP3.LUT R4, R8, R61, R4, 0x96, !PT ;  /* 0x0000003d08047212 */ /* 0x000fe400078e9604 */
[----:B------:R-:W-:-:S02]  /*21cc0*/  LOP3.LUT R8, R7, R33, R32, 0x96, !PT ;  /* 0x0000002107087212 */ /* 0x000fc400078e9620 */
[----:B------:R-:W-:Y:S02]  /*21cd0*/  LOP3.LUT R39, R39, UR22, R66, 0xf8, !PT ;  /* 0x0000001627277c12 */ /* 0x000fe4000f8ef842 */
[----:B------:R-:W-:Y:S02]  /*21ce0*/  LOP3.LUT R16, R16, UR23, R65, 0xf8, !PT ;  /* 0x0000001710107c12 */ /* 0x000fe4000f8ef841 */
[----:B------:R-:W-:Y:S02]  /*21cf0*/  LOP3.LUT R53, R53, R60, R9, 0x96, !PT ;  /* 0x0000003c35357212 */ /* 0x000fe400078e9609 */
[----:B------:R-:W-:Y:S02]  /*21d00*/  LOP3.LUT R62, R27, R6, R10, 0x96, !PT ;  /* 0x000000061b3e7212 */ /* 0x000fe400078e960a */
        /* <DEDUP_REMOVED lines=14> */
[----:B------:R-:W-:Y:S02]  /*21df0*/  SHF.L.W.U32.HI R63, R58, 0x1, R61 ;  /* 0x000000013a3f7819 */ /* 0x000fe40000010e3d */
[----:B------:R-:W-:Y:S02]  /*21e00*/  LOP3.LUT R60, R60, R24, R15, 0x96, !PT ;  /* 0x000000183c3c7212 */ /* 0x000fe400078e960f */
[-CC-:B------:R-:W-:Y:S02]  /*21e10*/  LOP3.LUT R8, R15, R58.reuse, R65.reuse, 0x96, !PT ;  /* 0x0000003a0f087212 */ /* 0x180fe400078e9641 */
[----:B------:R-:W-:Y:S02]  /*21e20*/  SHF.L.W.U32.HI R64, R61, 0x1, R58 ;  /* 0x000000013d407819 */ /* 0x000fe40000010e3a */
        /* <DEDUP_REMOVED lines=17> */
[-C--:B------:R-:W-:Y:S02]  /*21f40*/  LOP3.LUT R15, R17, R61.reuse, R52, 0x96, !PT ;  /* 0x0000003d110f7212 */ /* 0x080fe400078e9634 */
[----:B------:R-:W-:Y:S02]  /*21f50*/  SHF.L.W.U32.HI R64, R53, 0x1, R62 ;  /* 0x0000000135407819 */ /* 0x000fe40000010e3e */
[----:B------:R-:W-:-:S02]  /*21f60*/  LOP3.LUT R17, R22, R61, R52, 0x96, !PT ;  /* 0x0000003d16117212 */ /* 0x000fc400078e9634 */
[-CC-:B------:R-:W-:Y:S02]  /*21f70*/  LOP3.LUT R22, R41, R60.reuse, R63.reuse, 0x96, !PT ;  /* 0x0000003c29167212 */ /* 0x180fe400078e963f */
[-CC-:B------:R-:W-:Y:S02]  /*21f80*/  LOP3.LUT R46, R28, R60.reuse, R63.reuse, 0x96, !PT ;  /* 0x0000003c1c2e7212 */ /* 0x180fe400078e963f */
[-CC-:B------:R-:W-:Y:S02]  /*21f90*/  LOP3.LUT R55, R29, R60.reuse, R63.reuse, 0x96, !PT ;  /* 0x0000003c1d377212 */ /* 0x180fe400078e963f */
[-CC-:B------:R-:W-:Y:S02]  /*21fa0*/  LOP3.LUT R28, R42, R60.reuse, R63.reuse, 0x96, !PT ;  /* 0x0000003c2a1c7212 */ /* 0x180fe400078e963f */
[----:B------:R-:W-:Y:S02]  /*21fb0*/  LOP3.LUT R29, R49, R60, R63, 0x96, !PT ;  /* 0x0000003c311d7212 */ /* 0x000fe400078e963f */
[----:B------:R-:W-:-:S02]  /*21fc0*/  SHF.L.W.U32.HI R41, R57, 0x1, R60 ;  /* 0x0000000139297819 */ /* 0x000fc40000010e3c */
[-CC-:B------:R-:W-:Y:S02]  /*21fd0*/  LOP3.LUT R53, R19, R61.reuse, R52.reuse, 0x96, !PT ;  /* 0x0000003d13357212 */ /* 0x180fe400078e9634 */
[----:B------:R-:W-:Y:S02]  /*21fe0*/  SHF.L.W.U32.HI R60, R60, 0x1, R57 ;  /* 0x000000013c3c7819 */ /* 0x000fe40000010e39 */
[-CC-:B------:R-:W-:Y:S02]  /*21ff0*/  LOP3.LUT R25, R25, R61.reuse, R52.reuse, 0x96, !PT ;  /* 0x0000003d19197212 */ /* 0x180fe400078e9634 */
[----:B------:R-:W-:Y:S02]  /*22000*/  LOP3.LUT R19, R48, R61, R52, 0x96, !PT ;  /* 0x0000003d30137212 */ /* 0x000fe400078e9634 */
        /* <DEDUP_REMOVED lines=107> */
[--C-:B------:R-:W-:Y:S02]  /*226c0*/  SHF.R.U32.HI R27, RZ, 0x2, R54.reuse ;  /* 0x00000002ff1b7819 */ /* 0x100fe40000011636 */
[----:B------:R-:W-:Y:S02]  /*226d0*/  LOP3.LUT R2, R54, UR6, RZ, 0xc0, !PT ;  /* 0x0000000636027c12 */ /* 0x000fe4000f8ec0ff */
[C---:B------:R-:W-:Y:S02]  /*226e0*/  SHF.L.W.U32.HI R9, R39.reuse, 0x1e, R54 ;  /* 0x0000001e27097819 */ /* 0x040fe40000010e36 */
[----:B------:R-:W-:-:S02]  /*226f0*/  LOP3.LUT R12, R39, UR7, RZ, 0xc0, !PT ;  /* 0x00000007270c7c12 */ /* 0x000fc4000f8ec0ff */
[----:B------:R-:W-:Y:S02]  /*22700*/  LOP3.LUT R14, R5, R22, R29, 0xd2, !PT ;  /* 0x00000016050e7212 */ /* 0x000fe400078ed21d */
[----:B------:R-:W-:Y:S02]  /*22710*/  LOP3.LUT R27, R2, UR4, R27, 0xf8, !PT ;  /* 0x00000004021b7c12 */ /* 0x000fe4000f8ef81b */
[----:B------:R-:W-:Y:S02]  /*22720*/  LOP3.LUT R59, R12, UR5, R9, 0xf8, !PT ;  /* 0x000000050c3b7c12 */ /* 0x000fe4000f8ef809 */
        /* <DEDUP_REMOVED lines=8> */
[----:B------:R-:W-:-:S02]  /*227b0*/  LOP3.LUT R2, R9, UR4, R2, 0xf8, !PT ;  /* 0x0000000409027c12 */ /* 0x000fc4000f8ef802 */
[----:B------:R-:W-:Y:S02]  /*227c0*/  LOP3.LUT R55, R41, R28, R33, 0xd2, !PT ;  /* 0x0000001c29377212 */ /* 0x000fe400078ed221 */
[--C-:B------:R-:W-:Y:S02]  /*227d0*/  SHF.R.U32.HI R31, RZ, 0x2, R57.reuse ;  /* 0x00000002ff1f7819 */ /* 0x100fe40000011639 */
[----:B------:R-:W-:Y:S02]  /*227e0*/  LOP3.LUT R12, R57, UR6, RZ, 0xc0, !PT ;  /* 0x00000006390c7c12 */ /* 0x000fe4000f8ec0ff */
        /* <DEDUP_REMOVED lines=10> */
[----:B------:R-:W-:Y:S02]  /*22890*/  SHF.R.U32.HI R16, RZ, 0x2, R62 ;  /* 0x00000002ff107819 */ /* 0x000fe4000001163e */
        /* <DEDUP_REMOVED lines=8> */
[----:B------:R-:W-:Y:S02]  /*22920*/  LOP3.LUT R59, R59, UR23, R0, 0xf8, !PT ;  /* 0x000000173b3b7c12 */ /* 0x000fe4000f8ef800 */
[----:B------:R-:W-:Y:S02]  /*22930*/  LOP3.LUT R54, R13, UR4, R54, 0xf8, !PT ;  /* 0x000000040d367c12 */ /* 0x000fe4000f8ef836 */
[----:B------:R-:W-:-:S02]  /*22940*/  SHF.L.W.U32.HI R0, R56, 0x1e, R65 ;  /* 0x0000001e38007819 */ /* 0x000fc40000010e41 */
[----:B------:R-:W-:Y:S02]  /*22950*/  LOP3.LUT R13, R56, UR7, RZ, 0xc0, !PT ;  /* 0x00000007380d7c12 */ /* 0x000fe4000f8ec0ff */
[----:B------:R-:W-:Y:S02]  /*22960*/  LOP3.LUT R29, R22, R29, R38, 0xd2, !PT ;  /* 0x0000001d161d7212 */ /* 0x000fe400078ed226 */
[----:B------:R-:W-:Y:S02]  /*22970*/  SHF.L.W.U32.HI R38, R40, 0x2, R57 ;  /* 0x0000000228267819 */ /* 0x000fe40000010e39 */
[C---:B------:R-:W-:Y:S01]  /*22980*/  SHF.L.W.U32.HI R61, R42.reuse, 0x2, R61 ;  /* 0x000000022a3d7819 */ /* 0x040fe20000010e3d */
[----:B------:R-:W-:Y:S01]  /*22990*/  IMAD.SHL.U32 R42, R42, 0x4, RZ ;  /* 0x000000042a2a7824 */ /* 0x000fe200078e00ff */
[----:B------:R-:W-:Y:S01]  /*229a0*/  LOP3.LUT R0, R13, UR5, R0, 0xf8, !PT ;  /* 0x000000050d007c12 */ /* 0x000fe2000f8ef800 */
[----:B------:R-:W-:Y:S01]  /*229b0*/  IMAD.SHL.U32 R13, R40, 0x4, RZ ;  /* 0x00000004280d7824 */ /* 0x000fe200078e00ff */
[----:B------:R-:W-:-:S02]  /*229c0*/  SHF.L.W.U32.HI R22, R49, 0x1e, R62 ;  /* 0x0000001e31167819 */ /* 0x000fc40000010e3e */
[----:B------:R-:W-:Y:S02]  /*229d0*/  LOP3.LUT R33, R49, UR7, RZ, 0xc0, !PT ;  /* 0x0000000731217c12 */ /* 0x000fe4000f8ec0ff */
[----:B------:R-:W-:Y:S02]  /*229e0*/  LOP3.LUT R31, R31, UR22, R38, 0xf8, !PT ;  /* 0x000000161f1f7c12 */ /* 0x000fe4000f8ef826 */
[----:B------:R-:W-:Y:S02]  /*229f0*/  SHF.R.U32.HI R41, RZ, 0x2, R17 ;  /* 0x00000002ff297819 */ /* 0x000fe40000011611 */
        /* <DEDUP_REMOVED lines=26> */
[----:B------:R-:W-:Y:S02]  /*22ba0*/  LOP3.LUT R39, R36, UR14, RZ, 0x3c, !PT ;  /* 0x0000000e24277c12 */ /* 0x000fe4000f8e3cff */
[----:B------:R-:W-:Y:S02]  /*22bb0*/  LOP3.LUT R57, R40, UR5, R57, 0xf8, !PT ;  /* 0x0000000528397c12 */ /* 0x000fe4000f8ef839 */
[----:B------:R-:W-:Y:S02]  /*22bc0*/  LOP3.LUT R22, R22, UR23, R49, 0xf8, !PT ;  /* 0x0000001716167c12 */ /* 0x000fe4000f8ef831 */
[----:B------:R-:W-:Y:S01]  /*22bd0*/  LOP3.LUT R36, R61, UR5, R38, 0xf8, !PT ;  /* 0x000000053d247c12 */ /* 0x000fe2000f8ef826 */
[----:B------:R-:W-:Y:S01]  /*22be0*/  IMAD.SHL.U32 R61, R56, 0x4, RZ ;  /* 0x00000004383d7824 */ /* 0x000fe200078e00ff */
[----:B------:R-:W-:-:S02]  /*22bf0*/  SHF.R.U32.HI R40, RZ, 0x2, R39 ;  /* 0x00000002ff287819 */ /* 0x000fc40000011627 */
[----:B------:R-:W-:Y:S02]  /*22c00*/  LOP3.LUT R49, R39, UR6, RZ, 0xc0, !PT ;  /* 0x0000000627317c12 */ /* 0x000fe4000f8ec0ff */
[----:B------:R-:W-:Y:S02]  /*22c10*/  LOP3.LUT R38, R30, UR10, RZ, 0x3c, !PT ;  /* 0x0000000a1e267c12 */ /* 0x000fe4000f8e3cff */
        /* <DEDUP_REMOVED lines=37> */
[----:B------:R-:W-:Y:S02]  /*22e70*/  SHF.R.U32.HI R40, RZ, 0x2, R35 ;  /* 0x00000002ff287819 */ /* 0x000fe40000011623 */
        /* <DEDUP_REMOVED lines=8> */
[----:B------:R-:W-:Y:S02]  /*22f00*/  SHF.L.W.U32.HI R10, R43, 0x2, R10 ;  /* 0x000000022b0a7819 */ /* 0x000fe40000010e0a */
[----:B------:R-:W-:Y:S01]  /*22f10*/  LOP3.LUT R36, R63, UR5, R36, 0xf8, !PT ;  /* 0x000000053f247c12 */ /* 0x000fe2000f8ef824 */
[----:B------:R-:W-:Y:S01]  /*22f20*/  IMAD.SHL.U32 R63, R43, 0x4, RZ ;  /* 0x000000042b3f7824 */ /* 0x000fe200078e00ff */
[----:B------:R-:W-:-:S02]  /*22f30*/  LOP3.LUT R43, R38, UR4, R17, 0xf8, !PT ;  /* 0x00000004262b7c12 */ /* 0x000fc4000f8ef811 */
[----:B------:R-:W-:Y:S02]  /*22f40*/  LOP3.LUT R17, R49, UR22, R10, 0xf8, !PT ;  /* 0x0000001631117c12 */ /* 0x000fe4000f8ef80a */
[----:B------:R-:W-:Y:S02]  /*22f50*/  LOP3.LUT R54, R54, UR22, R65, 0xf8, !PT ;  /* 0x0000001636367c12 */ /* 0x000fe4000f8ef841 */
[C---:B------:R-:W-:Y:S01]  /*22f60*/  SHF.L.W.U32.HI R49, R46.reuse, 0x2, R19 ;  /* 0x000000022e317819 */ /* 0x040fe20000010e13 */
[----:B------:R-:W-:Y:S01]  /*22f70*/  IMAD.SHL.U32 R46, R46, 0x4, RZ ;  /* 0x000000042e2e7824 */ /* 0x000fe200078e00ff */
[----:B------:R-:W-:Y:S02]  /*22f80*/  SHF.L.W.U32.HI R65, R6, 0x2, R15 ;  /* 0x0000000206417819 */ /* 0x000fe40000010e0f */
        /* <DEDUP_REMOVED lines=18> */
[C---:B------:R-:W-:Y:S02]  /*230b0*/  SHF.L.W.U32.HI R56, R32.reuse, 0x1e, R21 ;  /* 0x0000001e20387819 */ /* 0x040fe40000010e15 */
[----:B------:R-:W-:Y:S02]  /*230c0*/  LOP3.LUT R67, R32, UR7, RZ, 0xc0, !PT ;  /* 0x0000000720437c12 */ /* 0x000fe4000f8ec0ff */
[----:B------:R-:W-:-:S02]  /*230d0*/  LOP3.LUT R14, R36, UR23, R69, 0xf8, !PT ;  /* 0x00000017240e7c12 */ /* 0x000fc4000f8ef845 */
[C---:B------:R-:W-:Y:S01]  /*230e0*/  SHF.L.W.U32.HI R36, R51.reuse, 0x2, R26 ;  /* 0x0000000233247819 */ /* 0x040fe20000010e1a */
[----:B------:R-:W-:Y:S01]  /*230f0*/  IMAD.SHL.U32 R26, R51, 0x4, RZ ;  /* 0x00000004331a7824 */ /* 0x000fe200078e00ff */
[----:B------:R-:W-:Y:S02]  /*23100*/  LOP3.LUT R56, R67, UR5, R56, 0xf8, !PT ;  /* 0x0000000543387c12 */ /* 0x000fe4000f8ef838 */
[----:B------:R-:W-:Y:S02]  /*23110*/  SHF.L.W.U32.HI R67, R44, 0x2, R35 ;  /* 0x000000022c437819 */ /* 0x000fe40000010e23 */
[----:B------:R-:W-:Y:S02]  /*23120*/  LOP3.LUT R36, R43, UR22, R36, 0xf8, !PT ;  /* 0x000000162b247c12 */ /* 0x000fe4000f8ef824 */
[C---:B------:R-:W-:Y:S02]  /*23130*/  SHF.L.W.U32.HI R44, R20.reuse, 0x1e, R25 ;  /* 0x0000001e142c7819 */ /* 0x040fe40000010e19 */
[----:B------:R-:W-:-:S02]  /*23140*/  LOP3.LUT R43, R20, UR7, RZ, 0xc0, !PT ;  /* 0x00000007142b7c12 */ /* 0x000fc4000f8ec0ff */
[C---:B------:R-:W-:Y:S01]  /*23150*/  SHF.L.W.U32.HI R52, R24.reuse, 0x2, R23 ;  /* 0x0000000218347819 */ /* 0x040fe20000010e17 */
[----:B------:R-:W-:Y:S01]  /*23160*/  IMAD.SHL.U32 R24, R24, 0x4, RZ ;  /* 0x0000000418187824 */ /* 0x000fe200078e00ff */
[----:B------:R-:W-:Y:S02]  /*23170*/  LOP3.LUT R44, R43, UR5, R44, 0xf8, !PT ;  /* 0x000000052b2c7c12 */ /* 0x000fe4000f8ef82c */
[----:B------:R-:W-:Y:S02]  /*23180*/  LOP3.LUT R43, R19, UR22, R52, 0xf8, !PT ;  /* 0x00000016132b7c12 */ /* 0x000fe4000f8ef834 */
        /* <DEDUP_REMOVED lines=24> */
[----:B------:R-:W-:Y:S02]  /*23310*/  SHF.R.U32.HI R62, RZ, 0x2, R25 ;  /* 0x00000002ff3e7819 */ /* 0x000fe40000011619 */
[----:B------:R-:W-:Y:S02]  /*23320*/  LOP3.LUT R67, R25, UR6, RZ, 0xc0, !PT ;  /* 0x0000000619437c12 */ /* 0x000fe4000f8ec0ff */
[C---:B------:R-:W-:Y:S02]  /*23330*/  SHF.L.W.U32.HI R40, R53.reuse, 0x1e, R34 ;  /* 0x0000001e35287819 */ /* 0x040fe40000010e22 */
[----:B------:R-:W-:Y:S02]  /*23340*/  LOP3.LUT R65, R53, UR7, RZ, 0xc0, !PT ;  /* 0x0000000735417c12 */ /* 0x000fe4000f8ec0ff */
[----:B------:R-:W-:-:S02]  /*23350*/  LOP3.LUT R64, R51, UR5, R64, 0xf8, !PT ;  /* 0x0000000533407c12 */ /* 0x000fc4000f8ef840 */
[C---:B------:R-:W-:Y:S01]  /*23360*/  SHF.L.W.U32.HI R34, R53.reuse, 0x2, R34 ;  /* 0x0000000235227819 */ /* 0x040fe20000010e22 */
[----:B------:R-:W-:Y:S01]  /*23370*/  IMAD.SHL.U32 R53, R53, 0x4, RZ ;  /* 0x0000000435357824 */ /* 0x000fe200078e00ff */
        /* <DEDUP_REMOVED lines=21> */
[----:B------:R-:W-:Y:S02]  /*234d0*/  LOP3.LUT R61, R55, UR6, RZ, 0xc0, !PT ;  /* 0x00000006373d7c12 */ /* 0x000fe4000f8ec0ff */
[----:B------:R-:W-:Y:S02]  /*234e0*/  LOP3.LUT R52, R52, UR22, R63, 0xf8, !PT ;  /* 0x0000001634347c12 */ /* 0x000fe4000f8ef83f */
        /* <DEDUP_REMOVED lines=11> */
[C---:B------:R-:W-:Y:S02]  /*235a0*/  SHF.L.W.U32.HI R24, R29.reuse, 0x1e, R60 ;  /* 0x0000001e1d187819 */ /* 0x040fe40000010e3c */
[----:B------:R-:W-:Y:S02]  /*235b0*/  LOP3.LUT R61, R29, UR7, RZ, 0xc0, !PT ;  /* 0x000000071d3d7c12 */ /* 0x000fe4000f8ec0ff */
[----:B------:R-:W-:Y:S02]  /*235c0*/  SHF.L.W.U32.HI R65, R37, 0x2, R48 ;  /* 0x0000000225417819 */ /* 0x000fe40000010e30 */
[----:B------:R-:W-:Y:S01]  /*235d0*/  LOP3.LUT R18, R61, UR5, R24, 0xf8, !PT ;  /* 0x000000053d127c12 */ /* 0x000fe2000f8ef818 */
[----:B------:R-:W-:Y:S01]  /*235e0*/  IMAD.SHL.U32 R24, R37, 0x4, RZ ;  /* 0x0000000425187824 */ /* 0x000fe200078e00ff */
[----:B------:R-:W-:-:S02]  /*235f0*/  SHF.L.W.U32.HI R37, R47, 0x2, R58 ;  /* 0x000000022f257819 */ /* 0x000fc40000010e3a */
[C---:B------:R-:W-:Y:S01]  /*23600*/  SHF.L.W.U32.HI R44, R8.reuse, 0x2, R55 ;  /* 0x00000002082c7819 */ /* 0x040fe20000010e37 */
[----:B------:R-:W-:Y:S01]  /*23610*/  IMAD.SHL.U32 R8, R8, 0x4, RZ ;  /* 0x0000000408087824 */ /* 0x000fe200078e00ff */
[----:B------:R-:W-:Y:S01]  /*23620*/  LOP3.LUT R58, R25, UR23, R24, 0xf8, !PT ;  /* 0x00000017193a7c12 */ /* 0x000fe2000f8ef818 */
[----:B------:R-:W-:Y:S01]  /*23630*/  IMAD.SHL.U32 R24, R47, 0x4, RZ ;  /* 0x000000042f187824 */ /* 0x000fe200078e00ff */
[----:B------:R-:W-:Y:S02]  /*23640*/  LOP3.LUT R64, R64, UR23, R63, 0xf8, !PT ;  /* 0x0000001740407c12 */ /* 0x000fe4000f8ef83f */
[----:B------:R-:W-:Y:S02]  /*23650*/  LOP3.LUT R25, R7, UR22, R44, 0xf8, !PT ;  /* 0x0000001607197c12 */ /* 0x000fe4000f8ef82c */
[----:B------:R-:W-:Y:S02]  /*23660*/  LOP3.LUT R47, R51, UR23, R24, 0xf8, !PT ;  /* 0x00000017332f7c12 */ /* 0x000fe4000f8ef818 */
[C---:B------:R-:W-:Y:S01]  /*23670*/  SHF.L.W.U32.HI R7, R29.reuse, 0x2, R60 ;  /* 0x000000021d077819 */ /* 0x040fe20000010e3c */
[----:B------:R-:W-:Y:S01]  /*23680*/  IMAD.SHL.U32 R29, R29, 0x4, RZ ;  /* 0x000000041d1d7824 */ /* 0x000fe200078e00ff */
[----:B------:R-:W-:-:S02]  /*23690*/  LOP3.LUT R60, R38, R33, R64, 0x96, !PT ;  /* 0x00000021263c7212 */ /* 0x000fc400078e9640 */
[----:B------:R-:W-:Y:S02]  /*236a0*/  LOP3.LUT R51, R17, R30, R20, 0x96, !PT ;  /* 0x0000001e11337212 */ /* 0x000fe400078e9614 */
[----:B------:R-:W-:Y:S02]  /*236b0*/  LOP3.LUT R8, R11, UR23, R8, 0xf8, !PT ;  /* 0x000000170b087c12 */ /* 0x000fe4000f8ef808 */
[----:B------:R-:W-:Y:S02]  /*236c0*/  LOP3.LUT R11, R5, R47, R0, 0x96, !PT ;  /* 0x0000002f050b7212 */ /* 0x000fe400078e9600 */
[----:B------:R-:W-:Y:S02]  /*236d0*/  LOP3.LUT R60, R60, R22, R19, 0x96, !PT ;  /* 0x000000163c3c7212 */ /* 0x000fe400078e9613 */
[----:B------:R-:W-:Y:S02]  /*236e0*/  LOP3.LUT R51, R51, R16, R43, 0x96, !PT ;  /* 0x0000001033337212 */ /* 0x000fe400078e962b */
[----:B------:R-:W-:-:S02]  /*236f0*/  LOP3.LUT R37, R34, UR22, R37, 0xf8, !PT ;  /* 0x0000001622257c12 */ /* 0x000fc4000f8ef825 */
[----:B------:R-:W-:Y:S02]  /*23700*/  LOP3.LUT R61, R59, R8, R4, 0x96, !PT ;  /* 0x000000083b3d7212 */ /* 0x000fe400078e9604 */
[----:B------:R-:W-:Y:S02]  /*23710*/  LOP3.LUT R11, R11, R21, R14, 0x96, !PT ;  /* 0x000000150b0b7212 */ /* 0x000fe400078e960e */
[----:B------:R-:W-:Y:S02]  /*23720*/  SHF.L.W.U32.HI R48, R51, 0x1, R60 ;  /* 0x0000000133307819 */ /* 0x000fe40000010e3c */
[----:B------:R-:W-:Y:S02]  /*23730*/  LOP3.LUT R56, R56, UR22, R65, 0xf8, !PT ;  /* 0x0000001638387c12 */ /* 0x000fe4000f8ef841 */
[----:B------:R-:W-:Y:S02]  /*23740*/  LOP3.LUT R62, R39, R37, R54, 0x96, !PT ;  /* 0x00000025273e7212 */ /* 0x000fe400078e9636 */
[----:B------:R-:W-:-:S02]  /*23750*/  LOP3.LUT R61, R61, R28, R23, 0x96, !PT ;  /* 0x0000001c3d3d7212 */ /* 0x000fc400078e9617 */
[-CC-:B------:R-:W-:Y:S02]  /*23760*/  LOP3.LUT R24, R23, R11.reuse, R48.reuse, 0x96, !PT ;  /* 0x0000000b17187212 */ /* 0x180fe400078e9630 */
[----:B------:R-:W-:Y:S02]  /*23770*/  LOP3.LUT R44, R8, R11, R48, 0x96, !PT ;  /* 0x0000000b082c7212 */ /* 0x000fe400078e9630 */
[----:B------:R-:W-:Y:S02]  /*23780*/  LOP3.LUT R62, R62, R15, R10, 0x96, !PT ;  /* 0x0000000f3e3e7212 */ /* 0x000fe400078e960a */
[----:B------:R-:W-:Y:S02]  /*23790*/  LOP3.LUT R23, R49, R12, R56, 0x96, !PT ;  /* 0x0000000c31177212 */ /* 0x000fe400078e9638 */
[----:B------:R-:W-:Y:S02]  /*237a0*/  LOP3.LUT R8, R46, R13, R58, 0x96, !PT ;  /* 0x0000000d2e087212 */ /* 0x000fe400078e963a */
[----:B------:R-:W-:-:S02]  /*237b0*/  LOP3.LUT R18, R18, UR23, R29, 0xf8, !PT ;  /* 0x0000001712127c12 */ /* 0x000fc4000f8ef81d */
[----:B------:R-:W-:Y:S02]  /*237c0*/  LOP3.LUT R7, R26, UR22, R7, 0xf8, !PT ;  /* 0x000000161a077c12 */ /* 0x000fe4000f8ef807 */
[----:B------:R-:W-:Y:S02]  /*237d0*/  LOP3.LUT R66, R23, R35, R2, 0x96, !PT ;  /* 0x0000002317427212 */ /* 0x000fe400078e9602 */
[----:B------:R-:W-:Y:S02]  /*237e0*/  SHF.L.W.U32.HI R63, R11, 0x1, R62 ;  /* 0x000000010b3f7819 */ /* 0x000fe40000010e3e */
[-CC-:B------:R-:W-:Y:S02]  /*237f0*/  LOP3.LUT R26, R59, R11.reuse, R48.reuse, 0x96, !PT ;  /* 0x0000000b3b1a7212 */ /* 0x180fe400078e9630 */
        /* <DEDUP_REMOVED lines=23> */
[----:B------:R-:W-:Y:S02]  /*23970*/  LOP3.LUT R55, R17, R66, R57, 0x96, !PT ;  /* 0x0000004211377212 */ /* 0x000fe400078e9639 */
[-CC-:B------:R-:W-:Y:S02]  /*23980*/  LOP3.LUT R38, R38, R61.reuse, R32.reuse, 0x96, !PT ;  /* 0x0000003d26267212 */ /* 0x180fe400078e9620 */
[----:B------:R-:W-:-:S02]  /*23990*/  LOP3.LUT R50, R64, R61, R32, 0x96, !PT ;  /* 0x0000003d40327212 */ /* 0x000fc400078e9620 */
[-CC-:B------:R-:W-:Y:S02]  /*239a0*/  LOP3.LUT R19, R22, R61.reuse, R32.reuse, 0x96, !PT ;  /* 0x0000003d16137212 */ /* 0x180fe400078e9620 */
[----:B------:R-:W-:Y:S02]  /*239b0*/  LOP3.LUT R7, R33, R61, R32, 0x96, !PT ;  /* 0x0000003d21077212 */ /* 0x000fe400078e9620 */
[----:B------:R-:W-:Y:S02]  /*239c0*/  SHF.L.W.U32.HI R17, R60, 0x1, R51 ;  /* 0x000000013c117819 */ /* 0x000fe40000010e33 */
[-C--:B------:R-:W-:Y:S02]  /*239d0*/  LOP3.LUT R32, R43, R66.reuse, R57, 0x96, !PT ;  /* 0x000000422b207212 */ /* 0x080fe400078e9639 */
[----:B------:R-:W-:Y:S02]  /*239e0*/  SHF.L.W.U32.HI R43, R48, 0x1, R59 ;  /* 0x00000001302b7819 */ /* 0x000fe40000010e3b */
[----:B------:R-:W-:-:S02]  /*239f0*/  LOP3.LUT R33, R20, R66, R57, 0x96, !PT ;  /* 0x0000004214217212 */ /* 0x000fc400078e9639 */
[----:B------:R-:W-:Y:S02]  /*23a00*/  SHF.L.W.U32.HI R22, R59, 0x1, R48 ;  /* 0x000000013b167819 */ /* 0x000fe40000010e30 */
[-CC-:B------:R-:W-:Y:S02]  /*23a10*/  LOP3.LUT R20, R16, R66.reuse, R57.reuse, 0x96, !PT ;  /* 0x0000004210147212 */ /* 0x180fe400078e9639 */
[----:B------:R-:W-:Y:S02]  /*23a20*/  LOP3.LUT R30, R30, R66, R57, 0x96, !PT ;  /* 0x000000421e1e7212 */ /* 0x000fe400078e9639 */
[----:B------:R-:W-:Y:S02]  /*23a30*/  SHF.L.W.U32.HI R64, R66, 0x1, R61 ;  /* 0x0000000142407819 */ /* 0x000fe40000010e3d */
[----:B------:R-:W-:Y:S02]  /*23a40*/  LOP3.LUT R65, R25, R62, R17, 0x96, !PT ;  /* 0x0000003e19417212 */ /* 0x000fe400078e9611 */
[----:B------:R-:W-:-:S02]  /*23a50*/  SHF.L.W.U32.HI R63, R61, 0x1, R66 ;  /* 0x000000013d3f7819 */ /* 0x000fc40000010e42 */
        /* <DEDUP_REMOVED lines=94> */
[----:B------:R-:W-:Y:S01]  /*24040*/  SHF.L.W.U32.HI R13, R59, 0x12, R22 ;  /* 0x000000123b0d7819 */ /* 0x000fe20000010e16 */
[----:B------:R-:W-:Y:S01]  /*24050*/  IMAD.SHL.U32 R67, R20, 0x4, RZ ;  /* 0x0000000414437824 */ /* 0x000fe200078e00ff */
        /* <DEDUP_REMOVED lines=46> */
[----:B------:R-:W-:Y:S02]  /*24340*/  LOP3.LUT R30, R63, UR5, R30, 0xf8, !PT ;  /* 0x000000053f1e7c12 */ /* 0x000fe4000f8ef81e */
[----:B------:R-:W-:Y:S02]  /*24350*/  SHF.L.W.U32.HI R48, R52, 0x2, R55 ;  /* 0x0000000234307819 */ /* 0x000fe40000010e37 */
[C---:B------:R-:W-:Y:S02]  /*24360*/  SHF.L.W.U32.HI R58, R47.reuse, 0x1e, R44 ;  /* 0x0000001e2f3a7819 */ /* 0x040fe40000010e2c */
[----:B------:R-:W-:-:S02]  /*24370*/  LOP3.LUT R63, R47, UR7, RZ, 0xc0, !PT ;  /* 0x000000072f3f7c12 */ /* 0x000fc4000f8ec0ff */
[----:B------:R-:W-:Y:S01]  /*24380*/  LOP3.LUT R26, R26, UR22, R61, 0xf8, !PT ;  /* 0x000000161a1a7c12 */ /* 0x000fe2000f8ef83d */
[----:B------:R-:W-:Y:S01]  /*24390*/  IMAD.SHL.U32 R61, R52, 0x4, RZ ;  /* 0x00000004343d7824 */ /* 0x000fe200078e00ff */
        /* <DEDUP_REMOVED lines=11> */
[----:B------:R-:W-:Y:S02]  /*24450*/  SHF.R.U32.HI R61, RZ, 0x2, R42 ;  /* 0x00000002ff3d7819 */ /* 0x000fe4000001162a */
        /* <DEDUP_REMOVED lines=8> */
[----:B------:R-:W-:Y:S01]  /*244e0*/  LOP3.LUT R60, R63, UR5, R60, 0xf8, !PT ;  /* 0x000000053f3c7c12 */ /* 0x000fe2000f8ef83c */
[----:B------:R-:W-:Y:S01]  /*244f0*/  IMAD.SHL.U32 R63, R50, 0x4, RZ ;  /* 0x00000004323f7824 */ /* 0x000fe200078e00ff */
[----:B------:R-:W-:Y:S02]  /*24500*/  SHF.R.U32.HI R48, RZ, 0x2, R10 ;  /* 0x00000002ff307819 */ /* 0x000fe4000001160a */
[----:B------:R-:W-:Y:S02]  /*24510*/  LOP3.LUT R65, R10, UR6, RZ, 0xc0, !PT ;  /* 0x000000060a417c12 */ /* 0x000fe4000f8ec0ff */
[----:B------:R-:W-:Y:S02]  /*24520*/  SHF.R.U32.HI R51, RZ, 0x2, R36 ;  /* 0x00000002ff337819 */ /* 0x000fe40000011624 */
[----:B------:R-:W-:-:S02]  /*24530*/  LOP3.LUT R64, R36, UR6, RZ, 0xc0, !PT ;  /* 0x0000000624407c12 */ /* 0x000fc4000f8ec0ff */
[----:B------:R-:W-:Y:S02]  /*24540*/  SHF.L.W.U32.HI R41, R50, 0x2, R41 ;  /* 0x0000000232297819 */ /* 0x000fe40000010e29 */
[----:B------:R-:W-:Y:S02]  /*24550*/  LOP3.LUT R49, R62, UR4, R49, 0xf8, !PT ;  /* 0x000000043e317c12 */ /* 0x000fe4000f8ef831 */
[----:B------:R-:W-:Y:S02]  /*24560*/  LOP3.LUT R50, R65, UR4, R48, 0xf8, !PT ;  /* 0x0000000441327c12 */ /* 0x000fe4000f8ef830 */
[C---:B------:R-:W-:Y:S02]  /*24570*/  SHF.L.W.U32.HI R55, R40.reuse, 0x1e, R33 ;  /* 0x0000001e28377819 */ /* 0x040fe40000010e21 */
[----:B------:R-:W-:Y:S02]  /*24580*/  LOP3.LUT R62, R40, UR7, RZ, 0xc0, !PT ;  /* 0x00000007283e7c12 */ /* 0x000fe4000f8ec0ff */
[----:B------:R-:W-:-:S02]  /*24590*/  LOP3.LUT R51, R64, UR4, R51, 0xf8, !PT ;  /* 0x0000000440337c12 */ /* 0x000fc4000f8ef833 */
[----:B------:R-:W-:Y:S02]  /*245a0*/  LOP3.LUT R48, R56, UR22, R41, 0xf8, !PT ;  /* 0x0000001638307c12 */ /* 0x000fe4000f8ef829 */
[----:B------:R-:W-:Y:S02]  /*245b0*/  SHF.L.W.U32.HI R36, R39, 0x2, R36 ;  /* 0x0000000227247819 */ /* 0x000fe40000010e24 */
[----:B------:R-:W-:Y:S02]  /*245c0*/  LOP3.LUT R41, R54, UR23, R63, 0xf8, !PT ;  /* 0x0000001736297c12 */ /* 0x000fe4000f8ef83f */
[C---:B------:R-:W-:Y:S01]  /*245d0*/  SHF.L.W.U32.HI R54, R40.reuse, 0x2, R33 ;  /* 0x0000000228367819 */ /* 0x040fe20000010e21 */
[----:B------:R-:W-:Y:S01]  /*245e0*/  IMAD.SHL.U32 R40, R40, 0x4, RZ ;  /* 0x0000000428287824 */ /* 0x000fe200078e00ff */
[----:B------:R-:W-:Y:S02]  /*245f0*/  LOP3.LUT R55, R62, UR5, R55, 0xf8, !PT ;  /* 0x000000053e377c12 */ /* 0x000fe4000f8ef837 */
[----:B------:R-:W-:-:S02]  /*24600*/  LOP3.LUT R36, R51, UR22, R36, 0xf8, !PT ;  /* 0x0000001633247c12 */ /* 0x000fc4000f8ef824 */
[C---:B------:R-:W-:Y:S02]  /*24610*/  SHF.L.W.U32.HI R66, R9.reuse, 0x1e, R0 ;  /* 0x0000001e09427819 */ /* 0x040fe40000010e00 */
[----:B------:R-:W-:Y:S02]  /*24620*/  LOP3.LUT R51, R9, UR7, RZ, 0xc0, !PT ;  /* 0x0000000709337c12 */ /* 0x000fe4000f8ec0ff */
[----:B------:R-:W-:Y:S02]  /*24630*/  SHF.L.W.U32.HI R42, R37, 0x2, R42 ;  /* 0x00000002252a7819 */ /* 0x000fe40000010e2a */
        /* <DEDUP_REMOVED lines=18> */
[----:B------:R-:W-:Y:S01]  /*24760*/  LOP3.LUT R10, R50, UR22, R61, 0xf8, !PT ;  /* 0x00000016320a7c12 */ /* 0x000fe2000f8ef83d */
[----:B------:R-:W-:Y:S01]  /*24770*/  IMAD.SHL.U32 R50, R35, 0x4, RZ ;  /* 0x0000000423327824 */ /* 0x000fe200078e00ff */
[----:B------:R-:W-:Y:S02]  /*24780*/  LOP3.LUT R65, R56, UR5, R65, 0xf8, !PT ;  /* 0x0000000538417c12 */ /* 0x000fe4000f8ef841 */
[C---:B------:R-:W-:Y:S02]  /*24790*/  SHF.L.W.U32.HI R49, R38.reuse, 0x1e, R15 ;  /* 0x0000001e26317819 */ /* 0x040fe40000010e0f */
[----:B------:R-:W-:Y:S02]  /*247a0*/  LOP3.LUT R54, R38, UR7, RZ, 0xc0, !PT ;  /* 0x0000000726367c12 */ /* 0x000fe4000f8ec0ff */
[----:B------:R-:W-:-:S02]  /*247b0*/  LOP3.LUT R39, R52, UR23, R55, 0xf8, !PT ;  /* 0x0000001734277c12 */ /* 0x000fc4000f8ef837 */
[----:B------:R-:W-:Y:S02]  /*247c0*/  LOP3.LUT R58, R37, UR5, R58, 0xf8, !PT ;  /* 0x00000005253a7c12 */ /* 0x000fe4000f8ef83a */
[----:B------:R-:W-:Y:S02]  /*247d0*/  SHF.R.U32.HI R63, RZ, 0x2, R5 ;  /* 0x00000002ff3f7819 */ /* 0x000fe40000011605 */
[----:B------:R-:W-:Y:S02]  /*247e0*/  LOP3.LUT R52, R5, UR6, RZ, 0xc0, !PT ;  /* 0x0000000605347c12 */ /* 0x000fe4000f8ec0ff */
[C---:B------:R-:W-:Y:S02]  /*247f0*/  SHF.L.W.U32.HI R56, R20.reuse, 0x1e, R57 ;  /* 0x0000001e14387819 */ /* 0x040fe40000010e39 */
[----:B------:R-:W-:Y:S02]  /*24800*/  LOP3.LUT R37, R20, UR7, RZ, 0xc0, !PT ;  /* 0x0000000714257c12 */ /* 0x000fe4000f8ec0ff */
[----:B------:R-:W-:-:S02]  /*24810*/  LOP3.LUT R49, R54, UR5, R49, 0xf8, !PT ;  /* 0x0000000536317c12 */ /* 0x000fc4000f8ef831 */
[----:B------:R-:W-:Y:S02]  /*24820*/  SHF.L.W.U32.HI R35, R38, 0x2, R15 ;  /* 0x0000000226237819 */ /* 0x000fe40000010e0f */
[----:B------:R-:W-:Y:S02]  /*24830*/  LOP3.LUT R63, R52, UR4, R63, 0xf8, !PT ;  /* 0x00000004343f7c12 */ /* 0x000fe4000f8ef83f */
        /* <DEDUP_REMOVED lines=8> */
[----:B------:R-:W-:Y:S02]  /*248c0*/  SHF.R.U32.HI R55, RZ, 0x2, R19 ;  /* 0x00000002ff377819 */ /* 0x000fe40000011613 */
[----:B------:R-:W-:Y:S02]  /*248d0*/  LOP3.LUT R38, R19, UR6, RZ, 0xc0, !PT ;  /* 0x0000000613267c12 */ /* 0x000fe4000f8ec0ff */
[----:B------:R-:W-:Y:S02]  /*248e0*/  LOP3.LUT R52, R37, UR5, R52, 0xf8, !PT ;  /* 0x0000000525347c12 */ /* 0x000fe4000f8ef834 */
[----:B------:R-:W-:-:S02]  /*248f0*/  LOP3.LUT R37, R49, UR23, R50, 0xf8, !PT ;  /* 0x0000001731257c12 */ /* 0x000fc4000f8ef832 */
[C---:B------:R-:W-:Y:S01]  /*24900*/  SHF.L.W.U32.HI R49, R9.reuse, 0x2, R0 ;  /* 0x0000000209317819 */ /* 0x040fe20000010e00 */
[----:B------:R-:W-:Y:S01]  /*24910*/  IMAD.SHL.U32 R9, R9, 0x4, RZ ;  /* 0x0000000409097824 */ /* 0x000fe200078e00ff */
[----:B------:R-:W-:Y:S02]  /*24920*/  LOP3.LUT R55, R38, UR4, R55, 0xf8, !PT ;  /* 0x0000000426377c12 */ /* 0x000fe4000f8ef837 */
[----:B------:R-:W-:Y:S02]  /*24930*/  SHF.R.U32.HI R38, RZ, 0x2, R16 ;  /* 0x00000002ff267819 */ /* 0x000fe40000011610 */
[----:B------:R-:W-:Y:S02]  /*24940*/  LOP3.LUT R61, R16, UR6, RZ, 0xc0, !PT ;  /* 0x00000006103d7c12 */ /* 0x000fe4000f8ec0ff */
[----:B------:R-:W-:Y:S02]  /*24950*/  LOP3.LUT R35, R62, UR22, R35, 0xf8, !PT ;  /* 0x000000163e237c12 */ /* 0x000fe4000f8ef823 */
[----:B------:R-:W-:-:S02]  /*24960*/  LOP3.LUT R0, R64, UR22, R49, 0xf8, !PT ;  /* 0x0000001640007c12 */ /* 0x000fc4000f8ef831 */
[----:B------:R-:W-:Y:S01]  /*24970*/  LOP3.LUT R49, R66, UR23, R9, 0xf8, !PT ;  /* 0x0000001742317c12 */ /* 0x000fe2000f8ef809 */
[C---:B------:R-:W-:Y:S01]  /*24980*/  IMAD.SHL.U32 R9, R14.reuse, 0x4, RZ ;  /* 0x000000040e097824 */ /* 0x040fe200078e00ff */
[----:B------:R-:W-:Y:S02]  /*24990*/  SHF.L.W.U32.HI R62, R14, 0x2, R5 ;  /* 0x000000020e3e7819 */ /* 0x000fe40000010e05 */
        /* <DEDUP_REMOVED lines=14> */
[----:B------:R-:W-:Y:S02]  /*24a80*/  SHF.L.W.U32.HI R57, R20, 0x2, R57 ;  /* 0x0000000214397819 */ /* 0x000fe40000010e39 */
[C---:B------:R-:W-:Y:S01]  /*24a90*/  SHF.L.W.U32.HI R20, R8.reuse, 0x2, R19 ;  /* 0x0000000208147819 */ /* 0x040fe20000010e13 */
        /* <DEDUP_REMOVED lines=23> */
[----:B------:R-:W-:Y:S02]  /*24c10*/  SHF.L.W.U32.HI R38, R4, 0x2, R13 ;  /* 0x0000000204267819 */ /* 0x000fe40000010e0d */
[----:B------:R-:W-:Y:S02]  /*24c20*/  LOP3.LUT R54, R19, UR5, R54, 0xf8, !PT ;  /* 0x0000000513367c12 */ /* 0x000fe4000f8ef836 */
[----:B------:R-:W-:Y:S01]  /*24c30*/  LOP3.LUT R20, R50, UR23, R21, 0xf8, !PT ;  /* 0x0000001732147c12 */ /* 0x000fe2000f8ef815 */
[----:B------:R-:W-:Y:S01]  /*24c40*/  IMAD.SHL.U32 R21, R11, 0x4, RZ ;  /* 0x000000040b157824 */ /* 0x000fe200078e00ff */
[----:B------:R-:W-:-:S02]  /*24c50*/  SHF.L.W.U32.HI R50, R25, 0x1e, R22 ;  /* 0x0000001e19327819 */ /* 0x000fc40000010e16 */
[----:B------:R-:W-:Y:S02]  /*24c60*/  LOP3.LUT R19, R25, UR7, RZ, 0xc0, !PT ;  /* 0x0000000719137c12 */ /* 0x000fe4000f8ec0ff */
[----:B------:R-:W-:Y:S02]  /*24c70*/  SHF.L.W.U32.HI R65, R12, 0x2, R59 ;  /* 0x000000020c417819 */ /* 0x000fe40000010e3b */
[----:B------:R-:W-:Y:S01]  /*24c80*/  LOP3.LUT R13, R61, UR22, R38, 0xf8, !PT ;  /* 0x000000163d0d7c12 */ /* 0x000fe2000f8ef826 */
[----:B------:R-:W-:Y:S01]  /*24c90*/  IMAD.SHL.U32 R38, R4, 0x4, RZ ;  /* 0x0000000404267824 */ /* 0x000fe200078e00ff */
[----:B------:R-:W-:Y:S02]  /*24ca0*/  SHF.R.U32.HI R61, RZ, 0x2, R22 ;  /* 0x00000002ff3d7819 */ /* 0x000fe40000011616 */
[----:B------:R-:W-:Y:S02]  /*24cb0*/  LOP3.LUT R4, R22, UR6, RZ, 0xc0, !PT ;  /* 0x0000000616047c12 */ /* 0x000fe4000f8ec0ff */
[----:B------:R-:W-:Y:S01]  /*24cc0*/  LOP3.LUT R56, R56, UR23, R67, 0xf8, !PT ;  /* 0x0000001738387c12 */ /* 0x000fe2000f8ef843 */
[----:B------:R-:W-:Y:S01]  /*24cd0*/  IMAD.SHL.U32 R67, R17, 0x4, RZ ;  /* 0x0000000411437824 */ /* 0x000fe200078e00ff */
[----:B------:R-:W-:-:S02]  /*24ce0*/  LOP3.LUT R50, R19, UR5, R50, 0xf8, !PT ;  /* 0x0000000513327c12 */ /* 0x000fc4000f8ef832 */
[----:B------:R-:W-:Y:S01]  /*24cf0*/  LOP3.LUT R60, R60, UR22, R65, 0xf8, !PT ;  /* 0x000000163c3c7c12 */ /* 0x000fe2000f8ef841 */
[----:B------:R-:W-:Y:S01]  /*24d00*/  IMAD.SHL.U32 R65, R12, 0x4, RZ ;  /* 0x000000040c417824 */ /* 0x000fe200078e00ff */
[----:B------:R-:W-:Y:S02]  /*24d10*/  SHF.L.W.U32.HI R19, R11, 0x2, R6 ;  /* 0x000000020b137819 */ /* 0x000fe40000010e06 */
[----:B------:R-:W-:Y:S02]  /*24d20*/  SHF.L.W.U32.HI R2, R17, 0x2, R2 ;  /* 0x0000000211027819 */ /* 0x000fe40000010e02 */
[----:B------:R-:W-:Y:S02]  /*24d30*/  SHF.R.U32.HI R12, RZ, 0x2, R53 ;  /* 0x00000002ff0c7819 */ /* 0x000fe40000011635 */
[----:B------:R-:W-:Y:S02]  /*24d40*/  LOP3.LUT R17, R53, UR6, RZ, 0xc0, !PT ;  /* 0x0000000635117c12 */ /* 0x000fe4000f8ec0ff */
[----:B------:R-:W-:-:S02]  /*24d50*/  LOP3.LUT R61, R4, UR4, R61, 0xf8, !PT ;  /* 0x00000004043d7c12 */ /* 0x000fc4000f8ef83d */
[----:B------:R-:W-:Y:S02]  /*24d60*/  LOP3.LUT R38, R63, UR23, R38, 0xf8, !PT ;  /* 0x000000173f267c12 */ /* 0x000fe4000f8ef826 */
[----:B------:R-:W-:Y:S02]  /*24d70*/  SHF.R.U32.HI R63, RZ, 0x2, R24 ;  /* 0x00000002ff3f7819 */ /* 0x000fe40000011618 */
[----:B------:R-:W-:Y:S02]  /*24d80*/  LOP3.LUT R4, R24, UR6, RZ, 0xc0, !PT ;  /* 0x0000000618047c12 */ /* 0x000fe4000f8ec0ff */
[----:B------:R-:W-:Y:S02]  /*24d90*/  LOP3.LUT R11, R64, UR22, R19, 0xf8, !PT ;  /* 0x00000016400b7c12 */ /* 0x000fe4000f8ef813 */
[----:B------:R-:W-:Y:S02]  /*24da0*/  LOP3.LUT R19, R62, UR23, R21, 0xf8, !PT ;  /* 0x000000173e137c12 */ /* 0x000fe4000f8ef815 */
[----:B------:R-:W-:-:S02]  /*24db0*/  LOP3.LUT R12, R17, UR4, R12, 0xf8, !PT ;  /* 0x00000004110c7c12 */ /* 0x000fc4000f8ef80c */
[C---:B------:R-:W-:Y:S01]  /*24dc0*/  SHF.L.W.U32.HI R22, R25.reuse, 0x2, R22 ;  /* 0x0000000219167819 */ /* 0x040fe20000010e16 */
[----:B------:R-:W-:Y:S01]  /*24dd0*/  IMAD.SHL.U32 R25, R25, 0x4, RZ ;  /* 0x0000000419197824 */ /* 0x000fe200078e00ff */
[----:B------:R-:W-:Y:S02]  /*24de0*/  SHF.R.U32.HI R62, RZ, 0x2, R34 ;  /* 0x00000002ff3e7819 */ /* 0x000fe40000011622 */
[----:B------:R-:W-:Y:S02]  /*24df0*/  LOP3.LUT R17, R34, UR6, RZ, 0xc0, !PT ;  /* 0x0000000622117c12 */ /* 0x000fe4000f8ec0ff */
        /* <DEDUP_REMOVED lines=19> */
[----:B------:R-:W-:Y:S01]  /*24f30*/  LOP3.LUT R22, R61, UR4, R24, 0xf8, !PT ;  /* 0x000000043d167c12 */ /* 0x000fe2000f8ef818 */
[----:B------:R-:W-:Y:S01]  /*24f40*/  IMAD.SHL.U32 R24, R7, 0x4, RZ ;  /* 0x0000000407187824 */ /* 0x000fe200078e00ff */
[----:B------:R-:W-:-:S02]  /*24f50*/  LOP3.LUT R52, R21, UR5, R52, 0xf8, !PT ;  /* 0x0000000515347c12 */ /* 0x000fc4000f8ef834 */
[----:B------:R-:W-:Y:S02]  /*24f60*/  LOP3.LUT R21, R58, UR23, R65, 0xf8, !PT ;  /* 0x000000173a157c12 */ /* 0x000fe4000f8ef841 */
[----:B------:R-:W-:Y:S02]  /*24f70*/  LOP3.LUT R58, R43, UR15, RZ, 0x3c, !PT ;  /* 0x0000000f2b3a7c12 */ /* 0x000fe4000f8e3cff */
[C---:B------:R-:W-:Y:S02]  /*24f80*/  SHF.L.W.U32.HI R61, R27.reuse, 0x1e, R28 ;  /* 0x0000001e1b3d7819 */ /* 0x040fe40000010e1c */
[----:B------:R-:W-:Y:S02]  /*24f90*/  LOP3.LUT R64, R27, UR7, RZ, 0xc0, !PT ;  /* 0x000000071b407c12 */ /* 0x000fe4000f8ec0ff */
[----:B------:R-:W-:Y:S02]  /*24fa0*/  LOP3.LUT R43, R59, UR23, R24, 0xf8, !PT ;  /* 0x000000173b2b7c12 */ /* 0x000fe4000f8ef818 */
[----:B------:R-:W-:-:S02]  /*24fb0*/  SHF.R.U32.HI R24, RZ, 0x2, R58 ;  /* 0x00000002ff187819 */ /* 0x000fc4000001163a */
[----:B------:R-:W-:Y:S02]  /*24fc0*/  LOP3.LUT R59, R58, UR6, RZ, 0xc0, !PT ;  /* 0x000000063a3b7c12 */ /* 0x000fe4000f8ec0ff */
[----:B------:R-:W-:Y:S02]  /*24fd0*/  LOP3.LUT R45, R45, UR11, RZ, 0x3c, !PT ;  /* 0x0000000b2d2d7c12 */ /* 0x000fe4000f8e3cff */
[----:B------:R-:W-:Y:S02]  /*24fe0*/  LOP3.LUT R7, R64, UR5, R61, 0xf8, !PT ;  /* 0x0000000540077c12 */ /* 0x000fe4000f8ef83d */
[----:B------:R-:W-:Y:S02]  /*24ff0*/  SHF.L.W.U32.HI R61, R18, 0x2, R23 ;  /* 0x00000002123d7819 */ /* 0x000fe40000010e17 */
[----:B------:R-:W-:Y:S02]  /*25000*/  LOP3.LUT R23, R59, UR4, R24, 0xf8, !PT ;  /* 0x000000043b177c12 */ /* 0x000fe4000f8ef818 */
[----:B------:R-:W-:-:S02]  /*25010*/  SHF.L.W.U32.HI R24, R45, 0x1e, R58 ;  /* 0x0000001e2d187819 */ /* 0x000fc40000010e3a */
[----:B------:R-:W-:Y:S02]  /*25020*/  LOP3.LUT R59, R45, UR7, RZ, 0xc0, !PT ;  /* 0x000000072d3b7c12 */ /* 0x000fe4000f8ec0ff */
[----:B------:R-:W-:Y:S02]  /*25030*/  SHF.L.W.U32.HI R6, R46, 0x1e, R53 ;  /* 0x0000001e2e067819 */ /* 0x000fe40000010e35 */
[----:B------:R-:W-:Y:S01]  /*25040*/  LOP3.LUT R4, R4, UR22, R61, 0xf8, !PT ;  /* 0x0000001604047c12 */ /* 0x000fe2000f8ef83d */
[----:B------:R-:W-:Y:S01]  /*25050*/  IMAD.SHL.U32 R61, R18, 0x4, RZ ;  /* 0x00000004123d7824 */ /* 0x000fe200078e00ff */
[C---:B------:R-:W-:Y:S02]  /*25060*/  SHF.L.W.U32.HI R53, R46.reuse, 0x2, R53 ;  /* 0x000000022e357819 */ /* 0x040fe40000010e35 */
[----:B------:R-:W-:Y:S01]  /*25070*/  LOP3.LUT R18, R59, UR5, R24, 0xf8, !PT ;  /* 0x000000053b127c12 */ /* 0x000fe2000f8ef818 */
[C---:B------:R-:W-:Y:S01]  /*25080*/  IMAD.SHL.U32 R59, R46.reuse, 0x4, RZ ;  /* 0x000000042e3b7824 */ /* 0x040fe200078e00ff */
[----:B------:R-:W-:Y:S01]  /*25090*/  LOP3.LUT R65, R46, UR7, RZ, 0xc0, !PT ;  /* 0x000000072e417c12 */ /* 0x000fe2000f8ec0ff */
[----:B------:R-:W-:Y:S01]  /*250a0*/  IMAD.SHL.U32 R46, R29, 0x4, RZ ;  /* 0x000000041d2e7824 */ /* 0x000fe200078e00ff */
[----:B------:R-:W-:Y:S01]  /*250b0*/  LOP3.LUT R24, R12, UR22, R53, 0xf8, !PT ;  /* 0x000000160c187c12 */ /* 0x000fe2000f8ef835 */
[----:B------:R-:W-:Y:S01]  /*250c0*/  IMAD.SHL.U32 R12, R27, 0x4, RZ ;  /* 0x000000041b0c7824 */ /* 0x000fe200078e00ff */
[----:B------:R-:W-:-:S02]  /*250d0*/  SHF.L.W.U32.HI R53, R29, 0x2, R34 ;  /* 0x000000021d357819 */ /* 0x000fc40000010e22 */
[----:B------:R-:W-:Y:S02]  /*250e0*/  LOP3.LUT R54, R54, UR23, R67, 0xf8, !PT ;  /* 0x0000001736367c12 */ /* 0x000fe4000f8ef843 */
[----:B------:R-:W-:Y:S02]  /*250f0*/  LOP3.LUT R62, R62, UR22, R53, 0xf8, !PT ;  /* 0x000000163e3e7c12 */ /* 0x000fe4000f8ef835 */
[----:B------:R-:W-:Y:S02]  /*25100*/  LOP3.LUT R46, R25, UR23, R46, 0xf8, !PT ;  /* 0x00000017192e7c12 */ /* 0x000fe4000f8ef82e */
[----:B------:R-:W-:Y:S02]  /*25110*/  LOP3.LUT R6, R65, UR5, R6, 0xf8, !PT ;  /* 0x0000000541067c12 */ /* 0x000fe4000f8ef806 */
[----:B------:R-:W-:Y:S02]  /*25120*/  SHF.L.W.U32.HI R29, R27, 0x2, R28 ;  /* 0x000000021b1d7819 */ /* 0x000fe40000010e1c */
[----:B------:R-:W-:-:S02]  /*25130*/  LOP3.LUT R53, R7, UR23, R12, 0xf8, !PT ;  /* 0x0000001707357c12 */ /* 0x000fc4000f8ef80c */
[----:B------:R-:W-:Y:S02]  /*25140*/  LOP3.LUT R52, R52, UR23, R61, 0xf8, !PT ;  /* 0x0000001734347c12 */ /* 0x000fe4000f8ef83d */
        /* <DEDUP_REMOVED lines=13> */
[----:B------:R-:W-:Y:S02]  /*25220*/  LOP3.LUT R58, R23, UR22, R58, 0xf8, !PT ;  /* 0x00000016173a7c12 */ /* 0x000fe4000f8ef83a */
[----:B------:R-:W-:Y:S02]  /*25230*/  LOP3.LUT R29, R18, UR23, R29, 0xf8, !PT ;  /* 0x00000017121d7c12 */ /* 0x000fe4000f8ef81d */
[----:B------:R-:W-:Y:S02]  /*25240*/  LOP3.LUT R59, R59, R56, R51, 0x96, !PT ;  /* 0x000000383b3b7212 */ /* 0x000fe400078e9633 */
[-CC-:B------:R-:W-:Y:S02]  /*25250*/  LOP3.LUT R18, R51, R61.reuse, R28.reuse, 0x96, !PT ;  /* 0x0000003d33127212 */ /* 0x180fe400078e961c */
[----:B------:R-:W-:-:S02]  /*25260*/  LOP3.LUT R23, R34, R61, R28, 0x96, !PT ;  /* 0x0000003d22177212 */ /* 0x000fc400078e961c */
[----:B------:R-:W-:Y:S02]  /*25270*/  LOP3.LUT R34, R25, R5, R36, 0x96, !PT ;  /* 0x0000000519227212 */ /* 0x000fe400078e9624 */
[----:B------:R-:W-:Y:S02]  /*25280*/  SHF.L.W.U32.HI R51, R12, 0x1, R7 ;  /* 0x000000010c337819 */ /* 0x000fe40000010e07 */
[-CC-:B------:R-:W-:Y:S02]  /*25290*/  LOP3.LUT R44, R44, R61.reuse, R28.reuse, 0x96, !PT ;  /* 0x0000003d2c2c7212 */ /* 0x180fe400078e961c */
[-CC-:B------:R-:W-:Y:S02]  /*252a0*/  LOP3.LUT R21, R21, R61.reuse, R28.reuse, 0x96, !PT ;  /* 0x0000003d15157212 */ /* 0x180fe400078e961c */
[----:B------:R-:W-:Y:S02]  /*252b0*/  LOP3.LUT R22, R56, R61, R28, 0x96, !PT ;  /* 0x0000003d38167212 */ /* 0x000fe400078e961c */
[----:B------:R-:W-:-:S02]  /*252c0*/  LOP3.LUT R56, R31, R24, R60, 0x96, !PT ;  /* 0x000000181f387212 */ /* 0x000fc400078e963c */
[----:B------:R-:W-:Y:S02]  /*252d0*/  LOP3.LUT R28, R60, R34, R51, 0x96, !PT ;  /* 0x000000223c1c7212 */ /* 0x000fe400078e9633 */
[----:B------:R-:W-:Y:S02]  /*252e0*/  LOP3.LUT R45, R41, R53, R2, 0x96, !PT ;  /* 0x00000035292d7212 */ /* 0x000fe400078e9602 */
[----:B------:R-:W-:Y:S02]  /*252f0*/  LOP3.LUT R60, R48, R6, R17, 0x96, !PT ;  /* 0x00000006303c7212 */ /* 0x000fe400078e9611 */
[----:B------:R-:W-:Y:S02]  /*25300*/  LOP3.LUT R45, R45, R20, R37, 0x96, !PT ;  /* 0x000000142d2d7212 */ /* 0x000fe400078e9625 */
[----:B------:R-:W-:Y:S02]  /*25310*/  LOP3.LUT R60, R60, R16, R35, 0x96, !PT ;  /* 0x000000103c3c7212 */ /* 0x000fe400078e9623 */
[----:B------:R-:W-:-:S02]  /*25320*/  LOP3.LUT R50, R63, UR22, R50, 0xf8, !PT ;  /* 0x000000163f327c12 */ /* 0x000fc4000f8ef832 */
[----:B------:R-:W-:Y:S02]  /*25330*/  SHF.L.W.U32.HI R66, R60, 0x1, R45 ;  /* 0x000000013c427819 */ /* 0x000fe40000010e2d */
[----:B------:R-:W-:Y:S02]  /*25340*/  SHF.L.W.U32.HI R64, R34, 0x1, R61 ;  /* 0x0000000122407819 */ /* 0x000fe40000010e3d */
[----:B------:R-:W-:Y:S02]  /*25350*/  LOP3.LUT R56, R56, R57, R42, 0x96, !PT ;  /* 0x0000003938387212 */ /* 0x000fe400078e962a */
[----:B------:R-:W-:Y:S02]  /*25360*/  SHF.L.W.U32.HI R61, R61, 0x1, R34 ;  /* 0x000000013d3d7819 */ /* 0x000fe40000010e22 */
[-CC-:B------:R-:W-:Y:S02]  /*25370*/  LOP3.LUT R25, R42, R34.reuse, R51.reuse, 0x96, !PT ;  /* 0x000000222a197212 */ /* 0x180fe400078e9633 */
[----:B------:R-:W-:-:S02]  /*25380*/  LOP3.LUT R31, R31, R34, R51, 0x96, !PT ;  /* 0x000000221f1f7212 */ /* 0x000fc400078e9633 */
[-CC-:B------:R-:W-:Y:S02]  /*25390*/  LOP3.LUT R27, R57, R34.reuse, R51.reuse, 0x96, !PT ;  /* 0x00000022391b7212 */ /* 0x180fe400078e9633 */
[----:B------:R-:W-:Y:S02]  /*253a0*/  LOP3.LUT R34, R24, R34, R51, 0x96, !PT ;  /* 0x0000002218227212 */ /* 0x000fe400078e9633 */
[----:B------:R-:W-:Y:S02]  /*253b0*/  LOP3.LUT R57, R29, R43, R38, 0x96, !PT ;  /* 0x0000002b1d397212 */ /* 0x000fe400078e9626 */
[----:B------:R-:W-:Y:S02]  /*253c0*/  LOP3.LUT R42, R54, R59, R66, 0x96, !PT ;  /* 0x0000003b362a7212 */ /* 0x000fe400078e9642 */
[----:B------:R-:W-:Y:S02]  /*253d0*/  SHF.L.W.U32.HI R51, R45, 0x1, R60 ;  /* 0x000000012d337819 */ /* 0x000fe40000010e3c */
[----:B------:R-:W-:-:S02]  /*253e0*/  LOP3.LUT R54, R58, R50, R13, 0x96, !PT ;  /* 0x000000323a367212 */ /* 0x000fc400078e960d */
[-CC-:B------:R-:W-:Y:S02]  /*253f0*/  LOP3.LUT R24, R29, R45.reuse, R64.reuse, 0x96, !PT ;  /* 0x0000002d1d187212 */ /* 0x180fe400078e9640 */
[----:B------:R-:W-:Y:S02]  /*25400*/  LOP3.LUT R29, R43, R45, R64, 0x96, !PT ;  /* 0x0000002d2b1d7212 */ /* 0x000fe400078e9640 */
[----:B------:R-:W-:Y:S02]  /*25410*/  LOP3.LUT R57, R57, R49, R40, 0x96, !PT ;  /* 0x0000003139397212 */ /* 0x000fe400078e9628 */
[----:B------:R-:W-:Y:S02]  /*25420*/  LOP3.LUT R43, R46, R59, R66, 0x96, !PT ;  /* 0x0000003b2e2b7212 */ /* 0x000fe400078e9642 */
[-CC-:B------:R-:W-:Y:S02]  /*25430*/  LOP3.LUT R40, R40, R45.reuse, R64.reuse, 0x96, !PT ;  /* 0x0000002d28287212 */ /* 0x180fe400078e9640 */
[----:B------:R-:W-:-:S02]  /*25440*/  LOP3.LUT R49, R49, R45, R64, 0x96, !PT ;  /* 0x0000002d31317212 */ /* 0x000fc400078e9640 */
[----:B------:R-:W-:Y:S02]  /*25450*/  LOP3.LUT R38, R38, R45, R64, 0x96, !PT ;  /* 0x0000002d26267212 */ /* 0x000fe400078e9640 */
[----:B------:R-:W-:Y:S02]  /*25460*/  LOP3.LUT R46, R10, R56, R51, 0x96, !PT ;  /* 0x000000380a2e7212 */ /* 0x000fe400078e9633 */
[----:B------:R-:W-:Y:S02]  /*25470*/  SHF.L.W.U32.HI R63, R59, 0x1, R56 ;  /* 0x000000013b3f7819 */ /* 0x000fe40000010e38 */
[----:B------:R-:W-:Y:S02]  /*25480*/  LOP3.LUT R54, R54, R0, R33, 0x96, !PT ;  /* 0x0000000036367212 */ /* 0x000fe400078e9621 */
        /* <DEDUP_REMOVED lines=11> */
[----:B------:R-:W-:Y:S02]  /*25540*/  LOP3.LUT R8, R8, R59, R66, 0x96, !PT ;  /* 0x0000003b08087212 */ /* 0x000fe400078e9642 */
[----:B------:R-:W-:Y:S02]  /*25550*/  SHF.L.W.U32.HI R62, R56, 0x1, R59 ;  /* 0x00000001383e7819 */ /* 0x000fe40000010e3b */
[----:B------:R-:W-:-:S02]  /*25560*/  LOP3.LUT R61, R4, R54, R63, 0x96, !PT ;  /* 0x00000036043d7212 */ /* 0x000fc400078e963f */
[-CC-:B------:R-:W-:Y:S02]  /*25570*/  LOP3.LUT R55, R26, R54.reuse, R63.reuse, 0x96, !PT ;  /* 0x000000361a377212 */ /* 0x180fe400078e963f */
[-C--:B------:R-:W-:Y:S02]  /*25580*/  LOP3.LUT R36, R36, R54.reuse, R63, 0x96, !PT ;  /* 0x0000003624247212 */ /* 0x080fe400078e963f */
[----:B------:R-:W-:Y:S02]  /*25590*/  SHF.L.W.U32.HI R59, R54, 0x1, R57 ;  /* 0x00000001363b7819 */ /* 0x000fe40000010e39 */
[-CC-:B------:R-:W-:Y:S02]  /*255a0*/  LOP3.LUT R5, R5, R54.reuse, R63.reuse, 0x96, !PT ;  /* 0x0000003605057212 */ /* 0x180fe400078e963f */
        /* <DEDUP_REMOVED lines=44> */
[-CC-:B------:R-:W-:Y:S02]  /*25870*/  LOP3.LUT R19, R19, R57.reuse, R62.reuse, 0x96, !PT ;  /* 0x0000003913137212 */ /* 0x180fe400078e963e */
        /* <DEDUP_REMOVED lines=29> */
[----:B------:R-:W-:Y:S02]  /*25a50*/  SHF.L.W.U32.HI R50, R6, 0x14, R53 ;  /* 0x0000001406327819 */ /* 0x000fe40000010e35 */
[----:B------:R-:W-:Y:S02]  /*25a60*/  SHF.L.W.U32.HI R2, R48, 0x1b, R41 ;  /* 0x0000001b30027819 */ /* 0x000fe40000010e29 */
        /* <DEDUP_REMOVED lines=34> */
[C-C-:B------:R-:W-:Y:S02]  /*25c90*/  SHF.L.W.U32.HI R54, R12.reuse, 0x1e, R19.reuse ;  /* 0x0000001e0c367819 */ /* 0x140fe40000010e13 */
[----:B------:R-:W-:Y:S02]  /*25ca0*/  LOP3.LUT R61, R12, UR7, RZ, 0xc0, !PT ;  /* 0x000000070c3d7c12 */ /* 0x000fe4000f8ec0ff */
[----:B------:R-:W-:Y:S02]  /*25cb0*/  SHF.R.U32.HI R10, RZ, 0x2, R19 ;  /* 0x00000002ff0a7819 */ /* 0x000fe40000011613 */
        /* <DEDUP_REMOVED lines=22> */
[C---:B------:R-:W-:Y:S01]  /*25e20*/  SHF.L.W.U32.HI R19, R12.reuse, 0x2, R19 ;  /* 0x000000020c137819 */ /* 0x040fe20000010e13 */
[----:B------:R-:W-:Y:S01]  /*25e30*/  IMAD.SHL.U32 R12, R12, 0x4, RZ ;  /* 0x000000040c0c7824 */ /* 0x000fe200078e00ff */
[----:B------:R-:W-:Y:S02]  /*25e40*/  LOP3.LUT R46, R60, UR5, R43, 0xf8, !PT ;  /* 0x000000053c2e7c12 */ /* 0x000fe4000f8ef82b */
[C---:B------:R-:W-:Y:S02]  /*25e50*/  SHF.L.W.U32.HI R58, R16.reuse, 0x1e, R23 ;  /* 0x0000001e103a7819 */ /* 0x040fe40000010e17 */
[----:B------:R-:W-:Y:S02]  /*25e60*/  LOP3.LUT R63, R16, UR7, RZ, 0xc0, !PT ;  /* 0x00000007103f7c12 */ /* 0x000fe4000f8ec0ff */
        /* <DEDUP_REMOVED lines=17> */
[C---:B------:R-:W-:Y:S02]  /*25f80*/  SHF.L.W.U32.HI R48, R16.reuse, 0x2, R23 ;  /* 0x0000000210307819 */ /* 0x040fe40000010e17 */
[----:B------:R-:W-:Y:S01]  /*25f90*/  LOP3.LUT R54, R63, UR5, R54, 0xf8, !PT ;  /* 0x000000053f367c12 */ /* 0x000fe2000f8ef836 */
[----:B------:R-:W-:Y:S01]  /*25fa0*/  IMAD.SHL.U32 R63, R16, 0x4, RZ ;  /* 0x00000004103f7824 */ /* 0x000fe200078e00ff */
[----:B------:R-:W-:Y:S02]  /*25fb0*/  LOP3.LUT R9, R56, UR23, R9, 0xf8, !PT ;  /* 0x0000001738097c12 */ /* 0x000fe4000f8ef809 */
        /* <DEDUP_REMOVED lines=8> */
[C---:B------:R-:W-:Y:S01]  /*26040*/  IMAD.SHL.U32 R63, R45.reuse, 0x4, RZ ;  /* 0x000000042d3f7824 */ /* 0x040fe200078e00ff */
[----:B------:R-:W-:Y:S02]  /*26050*/  SHF.L.W.U32.HI R30, R45, 0x2, R30 ;  /* 0x000000022d1e7819 */ /* 0x000fe40000010e1e */
[----:B------:R-:W-:Y:S02]  /*26060*/  SHF.L.W.U32.HI R58, R36, 0x1e, R59 ;  /* 0x0000001e243a7819 */ /* 0x000fe40000010e3b */
[----:B------:R-:W-:Y:S02]  /*26070*/  LOP3.LUT R27, R27, UR22, R30, 0xf8, !PT ;  /* 0x000000161b1b7c12 */ /* 0x000fe4000f8ef81e */
[----:B------:R-:W-:Y:S02]  /*26080*/  LOP3.LUT R30, R46, UR23, R63, 0xf8, !PT ;  /* 0x000000172e1e7c12 */ /* 0x000fe4000f8ef83f */
[C---:B------:R-:W-:Y:S01]  /*26090*/  SHF.L.W.U32.HI R46, R40.reuse, 0x2, R51 ;  /* 0x00000002282e7819 */ /* 0x040fe20000010e33 */
[----:B------:R-:W-:Y:S01]  /*260a0*/  IMAD.SHL.U32 R40, R40, 0x4, RZ ;  /* 0x0000000428287824 */ /* 0x000fe200078e00ff */
[----:B------:R-:W-:-:S02]  /*260b0*/  LOP3.LUT R51, R36, UR7, RZ, 0xc0, !PT ;  /* 0x0000000724337c12 */ /* 0x000fc4000f8ec0ff */
[----:B------:R-:W-:Y:S02]  /*260c0*/  LOP3.LUT R43, R43, UR22, R46, 0xf8, !PT ;  /* 0x000000162b2b7c12 */ /* 0x000fe4000f8ef82e */
[----:B------:R-:W-:Y:S02]  /*260d0*/  LOP3.LUT R58, R51, UR5, R58, 0xf8, !PT ;  /* 0x00000005333a7c12 */ /* 0x000fe4000f8ef83a */
[C---:B------:R-:W-:Y:S02]  /*260e0*/  SHF.L.W.U32.HI R46, R31.reuse, 0x1e, R44 ;  /* 0x0000001e1f2e7819 */ /* 0x040fe40000010e2c */
[----:B------:R-:W-:Y:S02]  /*260f0*/  LOP3.LUT R51, R31, UR7, RZ, 0xc0, !PT ;  /* 0x000000071f337c12 */ /* 0x000fe4000f8ec0ff */
[----:B------:R-:W-:Y:S02]  /*26100*/  SHF.L.W.U32.HI R57, R18, 0x2, R57 ;  /* 0x0000000212397819 */ /* 0x000fe40000010e39 */
[----:B------:R-:W-:-:S02]  /*26110*/  LOP3.LUT R46, R51, UR5, R46, 0xf8, !PT ;  /* 0x00000005332e7c12 */ /* 0x000fc4000f8ef82e */
[----:B------:R-:W-:Y:S02]  /*26120*/  LOP3.LUT R51, R20, UR20, RZ, 0x3c, !PT ;  /* 0x0000001414337c12 */ /* 0x000fe4000f8e3cff */
[----:B------:R-:W-:Y:S02]  /*26130*/  LOP3.LUT R20, R60, UR22, R57, 0xf8, !PT ;  /* 0x000000163c147c12 */ /* 0x000fe4000f8ef839 */
[----:B------:R-:W-:Y:S01]  /*26140*/  LOP3.LUT R60, R11, UR16, RZ, 0x3c, !PT ;  /* 0x000000100b3c7c12 */ /* 0x000fe2000f8e3cff */
[----:B------:R-:W-:Y:S01]  /*26150*/  IMAD.SHL.U32 R11, R18, 0x4, RZ ;  /* 0x00000004120b7824 */ /* 0x000fe200078e00ff */
[----:B------:R-:W-:Y:S02]  /*26160*/  SHF.R.U32.HI R57, RZ, 0x2, R51 ;  /* 0x00000002ff397819 */ /* 0x000fe40000011633 */
[----:B------:R-:W-:Y:S02]  /*26170*/  LOP3.LUT R18, R51, UR6, RZ, 0xc0, !PT ;  /* 0x0000000633127c12 */ /* 0x000fe4000f8ec0ff */
[----:B------:R-:W-:-:S02]  /*26180*/  SHF.R.U32.HI R48, RZ, 0x2, R59 ;  /* 0x00000002ff307819 */ /* 0x000fc4000001163b */
[----:B------:R-:W-:Y:S02]  /*26190*/  LOP3.LUT R65, R59, UR6, RZ, 0xc0, !PT ;  /* 0x000000063b417c12 */ /* 0x000fe4000f8ec0ff */
[----:B------:R-:W-:Y:S01]  /*261a0*/  LOP3.LUT R57, R18, UR4, R57, 0xf8, !PT ;  /* 0x0000000412397c12 */ /* 0x000fe2000f8ef839 */
[C---:B------:R-:W-:Y:S01]  /*261b0*/  IMAD.SHL.U32 R18, R6.reuse, 0x4, RZ ;  /* 0x0000000406127824 */ /* 0x040fe200078e00ff */
        /* <DEDUP_REMOVED lines=17> */
[----:B------:R-:W-:Y:S01]  /*262d0*/  LOP3.LUT R62, R49, UR5, R62, 0xf8, !PT ;  /* 0x00000005313e7c12 */ /* 0x000fe2000f8ef83e */
[C---:B------:R-:W-:Y:S01]  /*262e0*/  IMAD.SHL.U32 R49, R36.reuse, 0x4, RZ ;  /* 0x0000000424317824 */ /* 0x040fe200078e00ff */
[C---:B------:R-:W-:Y:S02]  /*262f0*/  SHF.L.W.U32.HI R63, R31.reuse, 0x2, R44 ;  /* 0x000000021f3f7819 */ /* 0x040fe40000010e2c */
[----:B------:R-:W-:Y:S02]  /*26300*/  SHF.L.W.U32.HI R56, R36, 0x2, R59 ;  /* 0x0000000224387819 */ /* 0x000fe40000010e3b */
[----:B------:R-:W-:Y:S01]  /*26310*/  LOP3.LUT R44, R48, UR22, R63, 0xf8, !PT ;  /* 0x00000016302c7c12 */ /* 0x000fe2000f8ef83f */
[----:B------:R-:W-:Y:S01]  /*26320*/  IMAD.SHL.U32 R63, R31, 0x4, RZ ;  /* 0x000000041f3f7824 */ /* 0x000fe200078e00ff */
[----:B------:R-:W-:Y:S01]  /*26330*/  LOP3.LUT R36, R58, UR23, R49, 0xf8, !PT ;  /* 0x000000173a247c12 */ /* 0x000fe2000f8ef831 */
[----:B------:R-:W-:Y:S01]  /*26340*/  IMAD.SHL.U32 R48, R60, 0x4, RZ ;  /* 0x000000043c307824 */ /* 0x000fe200078e00ff */
[----:B------:R-:W-:-:S02]  /*26350*/  SHF.R.U32.HI R58, RZ, 0x2, R37 ;  /* 0x00000002ff3a7819 */ /* 0x000fc40000011625 */
[----:B------:R-:W-:Y:S02]  /*26360*/  LOP3.LUT R31, R37, UR6, RZ, 0xc0, !PT ;  /* 0x00000006251f7c12 */ /* 0x000fe4000f8ec0ff */
[----:B------:R-:W-:Y:S02]  /*26370*/  SHF.R.U32.HI R59, RZ, 0x2, R8 ;  /* 0x00000002ff3b7819 */ /* 0x000fe40000011608 */
[----:B------:R-:W-:Y:S02]  /*26380*/  LOP3.LUT R58, R31, UR4, R58, 0xf8, !PT ;  /* 0x000000041f3a7c12 */ /* 0x000fe4000f8ef83a */
[----:B------:R-:W-:Y:S02]  /*26390*/  LOP3.LUT R31, R46, UR23, R63, 0xf8, !PT ;  /* 0x000000172e1f7c12 */ /* 0x000fe4000f8ef83f */
[----:B------:R-:W-:Y:S02]  /*263a0*/  SHF.L.W.U32.HI R46, R60, 0x2, R51 ;  /* 0x000000023c2e7819 */ /* 0x000fe40000010e33 */
[----:B------:R-:W-:-:S02]  /*263b0*/  LOP3.LUT R18, R8, UR6, RZ, 0xc0, !PT ;  /* 0x0000000608127c12 */ /* 0x000fc4000f8ec0ff */
[----:B------:R-:W-:Y:S02]  /*263c0*/  LOP3.LUT R48, R61, UR23, R48, 0xf8, !PT ;  /* 0x000000173d307c12 */ /* 0x000fe4000f8ef830 */
[C---:B------:R-:W-:Y:S01]  /*263d0*/  SHF.L.W.U32.HI R61, R35.reuse, 0x2, R26 ;  /* 0x00000002233d7819 */ /* 0x040fe20000010e1a */
        /* <DEDUP_REMOVED lines=8> */
[C---:B------:R-:W-:Y:S02]  /*26460*/  SHF.L.W.U32.HI R45, R21.reuse, 0x1e, R8 ;  /* 0x0000001e152d7819 */ /* 0x040fe40000010e08 */
[C---:B------:R-:W-:Y:S02]  /*26470*/  LOP3.LUT R56, R21.reuse, UR7, RZ, 0xc0, !PT ;  /* 0x0000000715387c12 */ /* 0x040fe4000f8ec0ff */
[----:B------:R-:W-:Y:S01]  /*26480*/  LOP3.LUT R35, R62, UR23, R35, 0xf8, !PT ;  /* 0x000000173e237c12 */ /* 0x000fe2000f8ef823 */
[----:B------:R-:W-:Y:S01]  /*26490*/  IMAD.SHL.U32 R62, R21, 0x4, RZ ;  /* 0x00000004153e7824 */ /* 0x000fe200078e00ff */
[----:B------:R-:W-:-:S02]  /*264a0*/  LOP3.LUT R57, R26, UR5, R57, 0xf8, !PT ;  /* 0x000000051a397c12 */ /* 0x000fc4000f8ef839 */
[----:B------:R-:W-:Y:S02]  /*264b0*/  LOP3.LUT R51, R60, UR4, R51, 0xf8, !PT ;  /* 0x000000043c337c12 */ /* 0x000fe4000f8ef833 */
[----:B------:R-:W-:Y:S02]  /*264c0*/  SHF.L.W.U32.HI R8, R21, 0x2, R8 ;  /* 0x0000000215087819 */ /* 0x000fe40000010e08 */
[----:B------:R-:W-:Y:S02]  /*264d0*/  LOP3.LUT R26, R54, UR22, R61, 0xf8, !PT ;  /* 0x00000016361a7c12 */ /* 0x000fe4000f8ef83d */
[----:B------:R-:W-:Y:S02]  /*264e0*/  SHF.R.U32.HI R60, RZ, 0x2, R55 ;  /* 0x00000002ff3c7819 */ /* 0x000fe40000011637 */
[----:B------:R-:W-:Y:S02]  /*264f0*/  LOP3.LUT R21, R55, UR6, RZ, 0xc0, !PT ;  /* 0x0000000637157c12 */ /* 0x000fe4000f8ec0ff */
[----:B------:R-:W-:-:S02]  /*26500*/  LOP3.LUT R45, R56, UR5, R45, 0xf8, !PT ;  /* 0x00000005382d7c12 */ /* 0x000fc4000f8ef82d */
[C---:B------:R-:W-:Y:S02]  /*26510*/  SHF.L.W.U32.HI R54, R33.reuse, 0x1e, R34 ;  /* 0x0000001e21367819 */ /* 0x040fe40000010e22 */
[----:B------:R-:W-:Y:S02]  /*26520*/  LOP3.LUT R61, R33, UR7, RZ, 0xc0, !PT ;  /* 0x00000007213d7c12 */ /* 0x000fe4000f8ec0ff */
[C---:B------:R-:W-:Y:S02]  /*26530*/  SHF.L.W.U32.HI R56, R24.reuse, 0x1e, R37 ;  /* 0x0000001e18387819 */ /* 0x040fe40000010e25 */
[----:B------:R-:W-:Y:S02]  /*26540*/  LOP3.LUT R49, R24, UR7, RZ, 0xc0, !PT ;  /* 0x0000000718317c12 */ /* 0x000fe4000f8ec0ff */
[----:B------:R-:W-:Y:S02]  /*26550*/  LOP3.LUT R60, R21, UR4, R60, 0xf8, !PT ;  /* 0x00000004153c7c12 */ /* 0x000fe4000f8ef83c */
[----:B------:R-:W-:-:S02]  /*26560*/  LOP3.LUT R54, R61, UR5, R54, 0xf8, !PT ;  /* 0x000000053d367c12 */ /* 0x000fc4000f8ef836 */
[----:B------:R-:W-:Y:S01]  /*26570*/  LOP3.LUT R21, R45, UR23, R62, 0xf8, !PT ;  /* 0x000000172d157c12 */ /* 0x000fe2000f8ef83e */
[C---:B------:R-:W-:Y:S01]  /*26580*/  IMAD.SHL.U32 R45, R24.reuse, 0x4, RZ ;  /* 0x00000004182d7824 */ /* 0x040fe200078e00ff */
[----:B------:R-:W-:Y:S02]  /*26590*/  SHF.R.U32.HI R61, RZ, 0x2, R5 ;  /* 0x00000002ff3d7819 */ /* 0x000fe40000011605 */
[----:B------:R-:W-:Y:S02]  /*265a0*/  LOP3.LUT R62, R5, UR6, RZ, 0xc0, !PT ;  /* 0x00000006053e7c12 */ /* 0x000fe4000f8ec0ff */
[----:B------:R-:W-:Y:S02]  /*265b0*/  SHF.L.W.U32.HI R37, R24, 0x2, R37 ;  /* 0x0000000218257819 */ /* 0x000fe40000010e25 */
[----:B------:R-:W-:Y:S02]  /*265c0*/  LOP3.LUT R56, R49, UR5, R56, 0xf8, !PT ;  /* 0x0000000531387c12 */ /* 0x000fe4000f8ef838 */
[----:B------:R-:W-:-:S02]  /*265d0*/  SHF.R.U32.HI R49, RZ, 0x2, R53 ;  /* 0x00000002ff317819 */ /* 0x000fc40000011635 */
        /* <DEDUP_REMOVED lines=12> */
[----:B------:R-:W-:-:S02]  /*266a0*/  SHF.L.W.U32.HI R34, R33, 0x2, R34 ;  /* 0x0000000221227819 */ /* 0x000fc40000010e22 */
[----:B------:R-:W-:Y:S02]  /*266b0*/  LOP3.LUT R56, R58, UR4, R45, 0xf8, !PT ;  /* 0x000000043a387c12 */ /* 0x000fe4000f8ef82d */
[----:B------:R-:W-:Y:S02]  /*266c0*/  LOP3.LUT R45, R49, UR22, R62, 0xf8, !PT ;  /* 0x00000016312d7c12 */ /* 0x000fe4000f8ef83e */
[C---:B------:R-:W-:Y:S02]  /*266d0*/  SHF.L.W.U32.HI R58, R25.reuse, 0x1e, R52 ;  /* 0x0000001e193a7819 */ /* 0x040fe40000010e34 */
[----:B------:R-:W-:Y:S02]  /*266e0*/  LOP3.LUT R49, R25, UR7, RZ, 0xc0, !PT ;  /* 0x0000000719317c12 */ /* 0x000fe4000f8ec0ff */
[----:B------:R-:W-:Y:S01]  /*266f0*/  LOP3.LUT R34, R51, UR22, R34, 0xf8, !PT ;  /* 0x0000001633227c12 */ /* 0x000fe2000f8ef822 */
        /* <DEDUP_REMOVED lines=11> */
[----:B------:R-:W-:Y:S02]  /*267b0*/  SHF.L.W.U32.HI R55, R28, 0x2, R55 ;  /* 0x000000021c377819 */ /* 0x000fe40000010e37 */
[----:B------:R-:W-:Y:S02]  /*267c0*/  SHF.R.U32.HI R51, RZ, 0x2, R32 ;  /* 0x00000002ff337819 */ /* 0x000fe40000011620 */
[----:B------:R-:W-:-:S02]  /*267d0*/  LOP3.LUT R54, R32, UR6, RZ, 0xc0, !PT ;  /* 0x0000000620367c12 */ /* 0x000fc4000f8ec0ff */
[----:B------:R-:W-:Y:S02]  /*267e0*/  LOP3.LUT R64, R28, UR7, RZ, 0xc0, !PT ;  /* 0x000000071c407c12 */ /* 0x000fe4000f8ec0ff */
[----:B------:R-:W-:Y:S01]  /*267f0*/  LOP3.LUT R57, R42, UR5, R57, 0xf8, !PT ;  /* 0x000000052a397c12 */ /* 0x000fe2000f8ef839 */
[----:B------:R-:W-:Y:S01]  /*26800*/  IMAD.SHL.U32 R42, R28, 0x4, RZ ;  /* 0x000000041c2a7824 */ /* 0x000fe200078e00ff */
[----:B------:R-:W-:Y:S02]  /*26810*/  LOP3.LUT R28, R60, UR22, R55, 0xf8, !PT ;  /* 0x000000163c1c7c12 */ /* 0x000fe4000f8ef837 */
        /* <DEDUP_REMOVED lines=9> */
[----:B------:R-:W-:Y:S01]  /*268b0*/  LOP3.LUT R61, R61, UR22, R60, 0xf8, !PT ;  /* 0x000000163d3d7c12 */ /* 0x000fe2000f8ef83c */
[----:B------:R-:W-:Y:S01]  /*268c0*/  IMAD.SHL.U32 R60, R14, 0x4, RZ ;  /* 0x000000040e3c7824 */ /* 0x000fe200078e00ff */
        /* <DEDUP_REMOVED lines=14> */
[----:B------:R-:W-:Y:S02]  /*269b0*/  SHF.R.U32.HI R59, RZ, 0x2, R15 ;  /* 0x00000002ff3b7819 */ /* 0x000fe4000001160f */
[----:B------:R-:W-:Y:S02]  /*269c0*/  LOP3.LUT R60, R15, UR6, RZ, 0xc0, !PT ;  /* 0x000000060f3c7c12 */ /* 0x000fe4000f8ec0ff */
[----:B------:R-:W-:Y:S02]  /*269d0*/  LOP3.LUT R58, R58, UR23, R55, 0xf8, !PT ;  /* 0x000000173a3a7c12 */ /* 0x000fe4000f8ef837 */
[C---:B------:R-:W-:Y:S01]  /*269e0*/  SHF.L.W.U32.HI R55, R50.reuse, 0x2, R47 ;  /* 0x0000000232377819 */ /* 0x040fe20000010e2f */
[----:B------:R-:W-:Y:S01]  /*269f0*/  IMAD.SHL.U32 R50, R50, 0x4, RZ ;  /* 0x0000000432327824 */ /* 0x000fe200078e00ff */
[----:B------:R-:W-:-:S02]  /*26a00*/  LOP3.LUT R47, R60, UR4, R59, 0xf8, !PT ;  /* 0x000000043c2f7c12 */ /* 0x000fc4000f8ef83b */
[----:B------:R-:W-:Y:S02]  /*26a10*/  SHF.L.W.U32.HI R60, R13, 0x2, R32 ;  /* 0x000000020d3c7819 */ /* 0x000fe40000010e20 */
[----:B------:R-:W-:Y:S02]  /*26a20*/  SHF.R.U32.HI R32, RZ, 0x2, R4 ;  /* 0x00000002ff207819 */ /* 0x000fe40000011604 */
[----:B------:R-:W-:Y:S02]  /*26a30*/  LOP3.LUT R59, R4, UR6, RZ, 0xc0, !PT ;  /* 0x00000006043b7c12 */ /* 0x000fe4000f8ec0ff */
[----:B------:R-:W-:Y:S02]  /*26a40*/  SHF.L.W.U32.HI R38, R39, 0x2, R38 ;  /* 0x0000000227267819 */ /* 0x000fe40000010e26 */
[----:B------:R-:W-:Y:S01]  /*26a50*/  LOP3.LUT R32, R59, UR4, R32, 0xf8, !PT ;  /* 0x000000043b207c12 */ /* 0x000fe2000f8ef820 */
[----:B------:R-:W-:Y:S01]  /*26a60*/  IMAD.SHL.U32 R59, R13, 0x4, RZ ;  /* 0x000000040d3b7824 */ /* 0x000fe200078e00ff */
[----:B------:R-:W-:-:S02]  /*26a70*/  LOP3.LUT R5, R5, UR22, R38, 0xf8, !PT ;  /* 0x0000001605057c12 */ /* 0x000fc4000f8ef826 */
[----:B------:R-:W-:Y:S02]  /*26a80*/  SHF.R.U32.HI R38, RZ, 0x2, R41 ;  /* 0x00000002ff267819 */ /* 0x000fe40000011629 */
[----:B------:R-:W-:Y:S01]  /*26a90*/  LOP3.LUT R54, R54, UR23, R59, 0xf8, !PT ;  /* 0x0000001736367c12 */ /* 0x000fe2000f8ef83b */
[----:B------:R-:W-:Y:S01]  /*26aa0*/  IMAD.SHL.U32 R59, R39, 0x4, RZ ;  /* 0x00000004273b7824 */ /* 0x000fe200078e00ff */
        /* <DEDUP_REMOVED lines=9> */
[----:B------:R-:W-:Y:S01]  /*26b40*/  LOP3.LUT R50, R55, UR5, R50, 0xf8, !PT ;  /* 0x0000000537327c12 */ /* 0x000fe2000f8ef832 */
[----:B------:R-:W-:Y:S01]  /*26b50*/  IMAD.SHL.U32 R17, R22, 0x4, RZ ;  /* 0x0000000416117824 */ /* 0x000fe200078e00ff */
        /* <DEDUP_REMOVED lines=9> */
[C---:B------:R-:W-:Y:S01]  /*26bf0*/  SHF.L.W.U32.HI R41, R2.reuse, 0x2, R41 ;  /* 0x0000000202297819 */ /* 0x040fe20000010e29 */
[----:B------:R-:W-:Y:S01]  /*26c00*/  IMAD.SHL.U32 R2, R2, 0x4, RZ ;  /* 0x0000000402027824 */ /* 0x000fe200078e00ff */
[----:B------:R-:W-:Y:S02]  /*26c10*/  LOP3.LUT R55, R60, UR5, R55, 0xf8, !PT ;  /* 0x000000053c377c12 */ /* 0x000fe4000f8ef837 */
[----:B------:R-:W-:Y:S02]  /*26c20*/  SHF.L.W.U32.HI R14, R22, 0x2, R15 ;  /* 0x00000002160e7819 */ /* 0x000fe40000010e0f */
[----:B------:R-:W-:Y:S02]  /*26c30*/  LOP3.LUT R15, R52, UR22, R59, 0xf8, !PT ;  /* 0x00000016340f7c12 */ /* 0x000fe4000f8ef83b */
[----:B------:R-:W-:-:S02]  /*26c40*/  LOP3.LUT R30, R35, R30, R33, 0x96, !PT ;  /* 0x0000001e231e7212 */ /* 0x000fc400078e9621 */
[----:B------:R-:W-:Y:S02]  /*26c50*/  LOP3.LUT R26, R26, R27, R34, 0x96, !PT ;  /* 0x0000001b1a1a7212 */ /* 0x000fe400078e9622 */
[----:B------:R-:W-:Y:S02]  /*26c60*/  LOP3.LUT R25, R32, UR22, R25, 0xf8, !PT ;  /* 0x0000001620197c12 */ /* 0x000fe4000f8ef819 */
[----:B------:R-:W-:Y:S02]  /*26c70*/  LOP3.LUT R4, R13, UR23, R4, 0xf8, !PT ;  /* 0x000000170d047c12 */ /* 0x000fe4000f8ef804 */
[----:B------:R-:W-:Y:S02]  /*26c80*/  LOP3.LUT R21, R21, R40, R42, 0x96, !PT ;  /* 0x0000002815157212 */ /* 0x000fe400078e962a */
[----:B------:R-:W-:Y:S02]  /*26c90*/  LOP3.LUT R8, R8, R43, R28, 0x96, !PT ;  /* 0x0000002b08087212 */ /* 0x000fe400078e961c */
[----:B------:R-:W-:-:S02]  /*26ca0*/  LOP3.LUT R2, R55, UR23, R2, 0xf8, !PT ;  /* 0x0000001737027c12 */ /* 0x000fc4000f8ef802 */
        /* <DEDUP_REMOVED lines=8> */
[----:B------:R-:W-:Y:S02]  /*26d30*/  LOP3.LUT R25, R8, R25, R20, 0x96, !PT ;  /* 0x0000001908197212 */ /* 0x000fe400078e9614 */
[----:B------:R-:W-:Y:S02]  /*26d40*/  LOP3.LUT R17, R50, UR23, R17, 0xf8, !PT ;  /* 0x0000001732117c12 */ /* 0x000fe4000f8ef811 */
[----:B------:R-:W-:Y:S02]  /*26d50*/  LOP3.LUT R9, R48, R53, R9, 0x96, !PT ;  /* 0x0000003530097212 */ /* 0x000fe400078e9609 */
[----:B------:R-:W-:-:S02]  /*26d60*/  LOP3.LUT R12, R12, R58, R49, 0x96, !PT ;  /* 0x0000003a0c0c7212 */ /* 0x000fc400078e9631 */
[----:B------:R-:W-:Y:S02]  /*26d70*/  LOP3.LUT R10, R10, R56, R45, 0x96, !PT ;  /* 0x000000380a0a7212 */ /* 0x000fe400078e962d */
[----:B------:R-:W-:Y:S02]  /*26d80*/  LOP3.LUT R7, R16, R2, R7, 0x96, !PT ;  /* 0x0000000210077212 */ /* 0x000fe400078e9607 */
[----:B------:R-:W-:Y:S02]  /*26d90*/  LOP3.LUT R23, R23, R41, R6, 0x96, !PT ;  /* 0x0000002917177212 */ /* 0x000fe400078e9606 */
[----:B------:R-:W-:Y:S02]  /*26da0*/  SHF.L.W.U32.HI R2, R15, 0x1, R0 ;  /* 0x000000010f027819 */ /* 0x000fe40000010e00 */
[----:B------:R-:W-:Y:S02]  /*26db0*/  LOP3.LUT R19, R19, R14, R51, 0x96, !PT ;  /* 0x0000000e13137212 */ /* 0x000fe400078e9633 */
[----:B------:R-:W-:-:S02]  /*26dc0*/  SHF.L.W.U32.HI R0, R0, 0x1, R15 ;  /* 0x0000000100007819 */ /* 0x000fc40000010e0f */
[----:B------:R-:W-:Y:S02]  /*26dd0*/  SHF.L.W.U32.HI R6, R25, 0x1, R4 ;  /* 0x0000000119067819 */ /* 0x000fe40000010e04 */
[----:B------:R-:W-:Y:S02]  /*26de0*/  LOP3.LUT R9, R9, R17, R54, 0x96, !PT ;  /* 0x0000001109097212 */ /* 0x000fe400078e9636 */
[----:B------:R-:W-:Y:S02]  /*26df0*/  LOP3.LUT R12, R12, R36, R39, 0x96, !PT ;  /* 0x000000240c0c7212 */ /* 0x000fe400078e9627 */
[----:B------:R-:W-:Y:S02]  /*26e00*/  LOP3.LUT R5, R10, R18, R5, 0x96, !PT ;  /* 0x000000120a057212 */ /* 0x000fe400078e9605 */
[----:B------:R-:W-:Y:S02]  /*26e10*/  SHF.L.W.U32.HI R4, R4, 0x1, R25 ;  /* 0x0000000104047819 */ /* 0x000fe40000010e19 */
        /* <DEDUP_REMOVED lines=14> */
[----:B------:R-:W-:Y:S02]  /*26f00*/  LOP3.LUT R5, R0, UR21, RZ, 0x3c, !PT ;  /* 0x0000001500057c12 */ /* 0x000fe4000f8e3cff */
[----:B------:R-:W-:Y:S02]  /*26f10*/  LOP3.LUT R2, R2, UR17, RZ, 0x3c, !PT ;  /* 0x0000001102027c12 */ /* 0x000fe4000f8e3cff */
[C---:B------:R-:W-:Y:S01]  /*26f20*/  LOP3.LUT R7, R5.reuse, UR6, RZ, 0xc0, !PT ;  /* 0x0000000605077c12 */ /* 0x040fe2000f8ec0ff */
[----:B------:R-:W-:Y:S01]  /*26f30*/  IMAD.SHL.U32 R9, R5, 0x4, RZ ;  /* 0x0000000405097824 */ /* 0x000fe200078e00ff */
[--C-:B------:R-:W-:Y:S02]  /*26f40*/  SHF.R.U32.HI R4, RZ, 0x2, R5.reuse ;  /* 0x00000002ff047819 */ /* 0x100fe40000011605 */
[----:B------:R-:W-:-:S02]  /*26f50*/  SHF.L.W.U32.HI R0, R2, 0x1e, R5 ;  /* 0x0000001e02007819 */ /* 0x000fc40000010e05 */
[----:B------:R-:W-:Y:S02]  /*26f60*/  LOP3.LUT R4, R7, UR4, R4, 0xf8, !PT ;  /* 0x0000000407047c12 */ /* 0x000fe4000f8ef804 */
[----:B------:R-:W-:Y:S01]  /*26f70*/  LOP3.LUT R5, R0, UR5, RZ, 0xc0, !PT ;  /* 0x0000000500057c12 */ /* 0x000fe2000f8ec0ff */
[----:B------:R-:W-:Y:S01]  /*26f80*/  IMAD.SHL.U32 R0, R2, 0x4, RZ ;  /* 0x0000000402007824 */ /* 0x000fe200078e00ff */
[----:B------:R-:W-:Y:S02]  /*26f90*/  LOP3.LUT R4, R4, UR22, R9, 0xf8, !PT ;  /* 0x0000001604047c12 */ /* 0x000fe4000f8ef809 */
[----:B------:R-:W-:Y:S02]  /*26fa0*/  LOP3.LUT R5, R5, UR7, R2, 0xf8, !PT ;  /* 0x0000000705057c12 */ /* 0x000fe4000f8ef802 */
[----:B------:R-:W-:Y:S02]  /*26fb0*/  LOP3.LUT R4, R4, 0xf0, RZ, 0xc0, !PT ;  /* 0x000000f004047812 */ /* 0x000fe400078ec0ff */
[----:B------:R-:W-:-:S02]  /*26fc0*/  LOP3.LUT R0, R5, UR23, R0, 0xf8, !PT ;  /* 0x0000001705007c12 */ /* 0x000fc4000f8ef800 */
[----:B------:R-:W-:-:S04]  /*26fd0*/  ISETP.NE.AND P0, PT, R4, 0x40, PT ;  /* 0x000000400400780c */ /* 0x000fc80003f05270 */
[----:B------:R-:W-:-:S13]  /*26fe0*/  ISETP.NE.OR P0, PT, R0, -0x445c4c74, P0 ;  /* 0xbba3b38c0000780c */ /* 0x000fda0000705670 */
[----:B------:R-:W-:Y:S05]  /*26ff0*/  @P0 EXIT ;  /* 0x000000000000094d */ /* 0x000fea0003800000 */
[----:B------:R-:W0:Y:S01]  /*27000*/  LDC.64 R4, c[0x0][0x380] ;  /* 0x0000e000ff047b82 */ /* 0x000e220000000a00 */
[----:B------:R-:W0:Y:S02]  /*27010*/  LDCU.64 UR6, c[0x0][0x358] ;  /* 0x00006b00ff0677ac */ /* 0x000e240008000a00 */
[----:B0-----:R-:W2:Y:S02]  /*27020*/  ATOMG.E.EXCH.STRONG.GPU PT, R7, desc[UR6][R4.64], R3 ;  /* 0x80000003040779a8 */ /* 0x001ea4000c1ef106 */
[----:B--2---:R-:W-:-:S13]  /*27030*/  ISETP.NE.AND P0, PT, R7, -0x1, PT ;  /* 0xffffffff0700780c */ /* 0x004fda0003f05270 */
[----:B------:R-:W-:Y:S05]  /*27040*/  @!P0 EXIT ;  /* 0x000000000000894d */ /* 0x000fea0003800000 */
[----:B------:R-:W0:Y:S02]  /*27050*/  LDCU.64 UR4, c[0x0][0x380] ;  /* 0x00007000ff0477ac */ /* 0x000e240008000a00 */
[----:B0-----:R-:W-:-:S04]  /*27060*/  UIADD3 UR4, UP0, UPT, UR4, 0x4, URZ ;  /* 0x0000000404047890 */ /* 0x001fc8000ff1e0ff */
[----:B------:R-:W-:Y:S02]  /*27070*/  UIADD3.X UR5, UPT, UPT, URZ, UR5, URZ, UP0, !UPT ;  /* 0x00000005ff057290 */ /* 0x000fe400087fe4ff */
[----:B------:R-:W-:-:S04]  /*27080*/  IMAD.U32 R2, RZ, RZ, UR4 ;  /* 0x00000004ff027e24 */ /* 0x000fc8000f8e00ff */
[----:B------:R-:W-:-:S06]  /*27090*/  IMAD.U32 R3, RZ, RZ, UR5 ;  /* 0x00000005ff037e24 */ /* 0x000fcc000f8e00ff */
[----:B------:R-:W2:Y:S02]  /*270a0*/  ATOMG.E.EXCH.STRONG.GPU PT, R3, desc[UR6][R2.64], R7 ;  /* 0x80000007020379a8 */ /* 0x000ea4000c1ef106 */
[----:B--2---:R-:W-:-:S13]  /*270b0*/  ISETP.NE.AND P0, PT, R3, -0x1, PT ;  /* 0xffffffff0300780c */ /* 0x004fda0003f05270 */
[----:B------:R-:W-:Y:S05]  /*270c0*/  @!P0 EXIT ;  /* 0x000000000000894d */ /* 0x000fea0003800000 */
[----:B------:R-:W-:Y:S01]  /*270d0*/  STG.E desc[UR6][R4.64+0x8], R3 ;  /* 0x0000080304007986 */ /* 0x000fe2000c101906 */
[----:B------:R-:W-:Y:S05]  /*270e0*/  EXIT ;  /* 0x000000000000794d */ /* 0x000fea0003800000 */
.L_x_0:
[----:B------:R-:W-:-:S00]  /*270f0*/  BRA `(.L_x_0) ;  /* 0xfffffffc00fc7947 */ /* 0x000fc0000383ffff */
[----:B------:R-:W-:-:S00]  /*27100*/  NOP ;  /* 0x0000000000007918 */ /* 0x000fc00000000000 */
[----:B------:R-:W-:-:S00]  /*27110*/  NOP ;  /* 0x0000000000007918 */ /* 0x000fc00000000000 */
[----:B------:R-:W-:-:S00]  /*27120*/  NOP ;  /* 0x0000000000007918 */ /* 0x000fc00000000000 */
[----:B------:R-:W-:-:S00]  /*27130*/  NOP ;  /* 0x0000000000007918 */ /* 0x000fc00000000000 */
[----:B------:R-:W-:-:S00]  /*27140*/  NOP ;  /* 0x0000000000007918 */ /* 0x000fc00000000000 */
[----:B------:R-:W-:-:S00]  /*27150*/  NOP ;  /* 0x0000000000007918 */ /* 0x000fc00000000000 */
[----:B------:R-:W-:-:S00]  /*27160*/  NOP ;  /* 0x0000000000007918 */ /* 0x000fc00000000000 */
[----:B------:R-:W-:-:S00]  /*27170*/  NOP ;  /* 0x0000000000007918 */ /* 0x000fc00000000000 */
.L_x_1:


//--------------------- .nv.shared.reserved.0     --------------------------
	.section	.nv.shared.reserved.0,"aw",@nobits
	.weak		__nv_reservedSMEM_offset_0_alias
	.size		__nv_reservedSMEM_offset_0_alias, 0, 64
	.other		__nv_reservedSMEM_offset_0_alias,@"STO_CUDA_RESERVED_SHARED STV_DEFAULT"
__nv_reservedSMEM_offset_0_alias:
	.zero		0
	.zero		64


//--------------------- .nv.constant0._Z16clouthash_devicePj --------------------------
	.section	.nv.constant0._Z16clouthash_devicePj,"a",@progbits
	.sectionflags	@""
	.align	4
.nv.constant0._Z16clouthash_devicePj:
	.zero		904


//--------------------- SYMBOLS --------------------------

	.type		.nv.reservedSmem.offset0,@object
	.size		.nv.reservedSmem.offset0,0x4
